	.target	sm_100a

	.elftype	@"ET_EXEC"


//--------------------- .note.nv.tkinfo           --------------------------
	.section	.note.nv.tkinfo,"",@"SHT_NOTE"
	.sectionflags	@"SHF_NOTE_NV_TKINFO"
	.tkinfo
        /*0018*/ 	.word	0x00000002
        /*0030*/ 	.string	""
        /*0030*/ 	.string	"ptxas"
        /*0030*/ 	.string	"Cuda compilation tools, release 13.0, V13.0.88"
        /*0030*/ 	.string	"Build cuda_13.0.r13.0/compiler.36424714_0"
        /*0030*/ 	.string	"-arch sm_100a -m 64 "



//--------------------- .note.nv.cuinfo           --------------------------
	.section	.note.nv.cuinfo,"",@"SHT_NOTE"
	.sectionflags	@"SHF_NOTE_NV_CUINFO"
        /*0018*/ 	.short	0x0002
        /*001a*/ 	.short	0x0064
        /*001c*/ 	.short	0x0082
	.zero		2


//--------------------- .nv.info                  --------------------------
	.section	.nv.info,"",@"SHT_CUDA_INFO"
	.align	4


	//----- nvinfo : EIATTR_REGCOUNT
	.align		4
        /*0000*/ 	.byte	0x04, 0x2f
        /*0002*/ 	.short	(.L_1 - .L_0)
	.align		4
.L_0:
        /*0004*/ 	.word	index@(_ZN13group_norm_v214gn_cuda_kernelI6__halfLi320ELi1ELi16ELi80ELi64ELb1ELi64ELi80ELi80ELi4ELb0ELi148ELb0ELb0ENS_16CompileConditionILi1000EEEEEvPT_PKS4_S7_S7_flPfS8_Pj)
        /*0008*/ 	.word	0x00000030


	//----- nvinfo : EIATTR_FRAME_SIZE
	.align		4
.L_1:
        /*000c*/ 	.byte	0x04, 0x11
        /*000e*/ 	.short	(.L_3 - .L_2)
	.align		4
.L_2:
        /*0010*/ 	.word	index@(_ZN13group_norm_v214gn_cuda_kernelI6__halfLi320ELi1ELi16ELi80ELi64ELb1ELi64ELi80ELi80ELi4ELb0ELi148ELb0ELb0ENS_16CompileConditionILi1000EEEEEvPT_PKS4_S7_S7_flPfS8_Pj)
        /*0014*/ 	.word	0x00000000


	//----- nvinfo : EIATTR_REGCOUNT
	.align		4
.L_3:
        /*0018*/ 	.byte	0x04, 0x2f
        /*001a*/ 	.short	(.L_5 - .L_4)
	.align		4
.L_4:
        /*001c*/ 	.word	index@(_ZN13group_norm_v214gn_cuda_kernelI6__halfLi320ELi1ELi16ELi80ELi64ELb1ELi64ELi80ELi80ELi4ELb0ELi116ELb0ELb0ENS_16CompileConditionILi1000EEEEEvPT_PKS4_S7_S7_flPfS8_Pj)
        /*0020*/ 	.word	0x00000030


	//----- nvinfo : EIATTR_FRAME_SIZE
	.align		4
.L_5:
        /*0024*/ 	.byte	0x04, 0x11
        /*0026*/ 	.short	(.L_7 - .L_6)
	.align		4
.L_6:
        /*0028*/ 	.word	index@(_ZN13group_norm_v214gn_cuda_kernelI6__halfLi320ELi1ELi16ELi80ELi64ELb1ELi64ELi80ELi80ELi4ELb0ELi116ELb0ELb0ENS_16CompileConditionILi1000EEEEEvPT_PKS4_S7_S7_flPfS8_Pj)
        /*002c*/ 	.word	0x00000000


	//----- nvinfo : EIATTR_REGCOUNT
	.align		4
.L_7:
        /*0030*/ 	.byte	0x04, 0x2f
        /*0032*/ 	.short	(.L_9 - .L_8)
	.align		4
.L_8:
        /*0034*/ 	.word	index@(_ZN13group_norm_v214gn_cuda_kernelI6__halfLi320ELi1ELi32ELi40ELi64ELb0ELi64ELi40ELi40ELi4ELb0ELi148ELb0ELb0ENS_16CompileConditionILi1000EEEEEvPT_PKS4_S7_S7_flPfS8_Pj)
        /*0038*/ 	.word	0x00000020


	//----- nvinfo : EIATTR_FRAME_SIZE
	.align		4
.L_9:
        /*003c*/ 	.byte	0x04, 0x11
        /*003e*/ 	.short	(.L_11 - .L_10)
	.align		4
.L_10:
        /*0040*/ 	.word	index@(_ZN13group_norm_v214gn_cuda_kernelI6__halfLi320ELi1ELi32ELi40ELi64ELb0ELi64ELi40ELi40ELi4ELb0ELi148ELb0ELb0ENS_16CompileConditionILi1000EEEEEvPT_PKS4_S7_S7_flPfS8_Pj)
        /*0044*/ 	.word	0x00000000


	//----- nvinfo : EIATTR_REGCOUNT
	.align		4
.L_11:
        /*0048*/ 	.byte	0x04, 0x2f
        /*004a*/ 	.short	(.L_13 - .L_12)
	.align		4
.L_12:
        /*004c*/ 	.word	index@(_ZN13group_norm_v214gn_cuda_kernelI6__halfLi320ELi1ELi32ELi40ELi64ELb0ELi64ELi40ELi40ELi4ELb0ELi116ELb0ELb0ENS_16CompileConditionILi1000EEEEEvPT_PKS4_S7_S7_flPfS8_Pj)
        /*0050*/ 	.word	0x00000020


	//----- nvinfo : EIATTR_FRAME_SIZE
	.align		4
.L_13:
        /*0054*/ 	.byte	0x04, 0x11
        /*0056*/ 	.short	(.L_15 - .L_14)
	.align		4
.L_14:
        /*0058*/ 	.word	index@(_ZN13group_norm_v214gn_cuda_kernelI6__halfLi320ELi1ELi32ELi40ELi64ELb0ELi64ELi40ELi40ELi4ELb0ELi116ELb0ELb0ENS_16CompileConditionILi1000EEEEEvPT_PKS4_S7_S7_flPfS8_Pj)
        /*005c*/ 	.word	0x00000000


	//----- nvinfo : EIATTR_REGCOUNT
	.align		4
.L_15:
        /*0060*/ 	.byte	0x04, 0x2f
        /*0062*/ 	.short	(.L_17 - .L_16)
	.align		4
.L_16:
        /*0064*/ 	.word	index@(_ZN13group_norm_v218gn_bwd_cuda_kernelI6__halfLi320ELi1ELi16ELi80ELi64ELb1ELb1ELi64ELi80ELi80ELi4ELb1ELi144ELb0ELb0ELNS_15WgradSyncMethodE3ENS_16CompileConditionILi1000EEEEEvPT_S6_S6_PKS5_S8_S8_S8_PKfflPfPj)
        /*0068*/ 	.word	0x00000074


	//----- nvinfo : EIATTR_FRAME_SIZE
	.align		4
.L_17:
        /*006c*/ 	.byte	0x04, 0x11
        /*006e*/ 	.short	(.L_19 - .L_18)
	.align		4
.L_18:
        /*0070*/ 	.word	index@(_ZN13group_norm_v218gn_bwd_cuda_kernelI6__halfLi320ELi1ELi16ELi80ELi64ELb1ELb1ELi64ELi80ELi80ELi4ELb1ELi144ELb0ELb0ELNS_15WgradSyncMethodE3ENS_16CompileConditionILi1000EEEEEvPT_S6_S6_PKS5_S8_S8_S8_PKfflPfPj)
        /*0074*/ 	.word	0x00000000


	//----- nvinfo : EIATTR_REGCOUNT
	.align		4
.L_19:
        /*0078*/ 	.byte	0x04, 0x2f
        /*007a*/ 	.short	(.L_21 - .L_20)
	.align		4
.L_20:
        /*007c*/ 	.word	index@(_ZN13group_norm_v218gn_bwd_cuda_kernelI6__halfLi320ELi1ELi16ELi80ELi64ELb1ELb1ELi64ELi80ELi80ELi4ELb1ELi112ELb0ELb0ELNS_15WgradSyncMethodE3ENS_16CompileConditionILi1000EEEEEvPT_S6_S6_PKS5_S8_S8_S8_PKfflPfPj)
        /*0080*/ 	.word	0x00000074


	//----- nvinfo : EIATTR_FRAME_SIZE
	.align		4
.L_21:
        /*0084*/ 	.byte	0x04, 0x11
        /*0086*/ 	.short	(.L_23 - .L_22)
	.align		4
.L_22:
        /*0088*/ 	.word	index@(_ZN13group_norm_v218gn_bwd_cuda_kernelI6__halfLi320ELi1ELi16ELi80ELi64ELb1ELb1ELi64ELi80ELi80ELi4ELb1ELi112ELb0ELb0ELNS_15WgradSyncMethodE3ENS_16CompileConditionILi1000EEEEEvPT_S6_S6_PKS5_S8_S8_S8_PKfflPfPj)
        /*008c*/ 	.word	0x00000000


	//----- nvinfo : EIATTR_REGCOUNT
	.align		4
.L_23:
        /*0090*/ 	.byte	0x04, 0x2f
        /*0092*/ 	.short	(.L_25 - .L_24)
	.align		4
.L_24:
        /*0094*/ 	.word	index@(_ZN13group_norm_v218gn_bwd_cuda_kernelI6__halfLi320ELi1ELi32ELi40ELi64ELb0ELb1ELi64ELi40ELi40ELi4ELb1ELi128ELb0ELb0ELNS_15WgradSyncMethodE3ENS_16CompileConditionILi1000EEEEEvPT_S6_S6_PKS5_S8_S8_S8_PKfflPfPj)
        /*0098*/ 	.word	0x00000056


	//----- nvinfo : EIATTR_FRAME_SIZE
	.align		4
.L_25:
        /*009c*/ 	.byte	0x04, 0x11
        /*009e*/ 	.short	(.L_27 - .L_26)
	.align		4
.L_26:
        /*00a0*/ 	.word	index@(_ZN13group_norm_v218gn_bwd_cuda_kernelI6__halfLi320ELi1ELi32ELi40ELi64ELb0ELb1ELi64ELi40ELi40ELi4ELb1ELi128ELb0ELb0ELNS_15WgradSyncMethodE3ENS_16CompileConditionILi1000EEEEEvPT_S6_S6_PKS5_S8_S8_S8_PKfflPfPj)
        /*00a4*/ 	.word	0x00000000


	//----- nvinfo : EIATTR_REGCOUNT
	.align		4
.L_27:
        /*00a8*/ 	.byte	0x04, 0x2f
        /*00aa*/ 	.short	(.L_29 - .L_28)
	.align		4
.L_28:
        /*00ac*/ 	.word	index@(_ZN13group_norm_v218gn_bwd_cuda_kernelI6__halfLi320ELi1ELi32ELi40ELi64ELb0ELb1ELi64ELi40ELi40ELi4ELb1ELi96ELb0ELb0ELNS_15WgradSyncMethodE3ENS_16CompileConditionILi1000EEEEEvPT_S6_S6_PKS5_S8_S8_S8_PKfflPfPj)
        /*00b0*/ 	.word	0x00000056


	//----- nvinfo : EIATTR_FRAME_SIZE
	.align		4
.L_29:
        /*00b4*/ 	.byte	0x04, 0x11
        /*00b6*/ 	.short	(.L_31 - .L_30)
	.align		4
.L_30:
        /*00b8*/ 	.word	index@(_ZN13group_norm_v218gn_bwd_cuda_kernelI6__halfLi320ELi1ELi32ELi40ELi64ELb0ELb1ELi64ELi40ELi40ELi4ELb1ELi96ELb0ELb0ELNS_15WgradSyncMethodE3ENS_16CompileConditionILi1000EEEEEvPT_S6_S6_PKS5_S8_S8_S8_PKfflPfPj)
        /*00bc*/ 	.word	0x00000000


	//----- nvinfo : EIATTR_REGCOUNT
	.align		4
.L_31:
        /*00c0*/ 	.byte	0x04, 0x2f
        /*00c2*/ 	.short	(.L_33 - .L_32)
	.align		4
.L_32:
        /*00c4*/ 	.word	index@(_ZN13group_norm_v214gn_cuda_kernelI13__nv_bfloat16Li320ELi1ELi16ELi80ELi64ELb1ELi64ELi80ELi80ELi4ELb0ELi148ELb0ELb0ENS_16CompileConditionILi1000EEEEEvPT_PKS4_S7_S7_flPfS8_Pj)
        /*00c8*/ 	.word	0x00000030


	//----- nvinfo : EIATTR_FRAME_SIZE
	.align		4
.L_33:
        /*00cc*/ 	.byte	0x04, 0x11
        /*00ce*/ 	.short	(.L_35 - .L_34)
	.align		4
.L_34:
        /*00d0*/ 	.word	index@(_ZN13group_norm_v214gn_cuda_kernelI13__nv_bfloat16Li320ELi1ELi16ELi80ELi64ELb1ELi64ELi80ELi80ELi4ELb0ELi148ELb0ELb0ENS_16CompileConditionILi1000EEEEEvPT_PKS4_S7_S7_flPfS8_Pj)
        /*00d4*/ 	.word	0x00000000


	//----- nvinfo : EIATTR_REGCOUNT
	.align		4
.L_35:
        /*00d8*/ 	.byte	0x04, 0x2f
        /*00da*/ 	.short	(.L_37 - .L_36)
	.align		4
.L_36:
        /*00dc*/ 	.word	index@(_ZN13group_norm_v214gn_cuda_kernelI13__nv_bfloat16Li320ELi1ELi16ELi80ELi64ELb1ELi64ELi80ELi80ELi4ELb0ELi116ELb0ELb0ENS_16CompileConditionILi1000EEEEEvPT_PKS4_S7_S7_flPfS8_Pj)
        /*00e0*/ 	.word	0x00000030


	//----- nvinfo : EIATTR_FRAME_SIZE
	.align		4
.L_37:
        /*00e4*/ 	.byte	0x04, 0x11
        /*00e6*/ 	.short	(.L_39 - .L_38)
	.align		4
.L_38:
        /*00e8*/ 	.word	index@(_ZN13group_norm_v214gn_cuda_kernelI13__nv_bfloat16Li320ELi1ELi16ELi80ELi64ELb1ELi64ELi80ELi80ELi4ELb0ELi116ELb0ELb0ENS_16CompileConditionILi1000EEEEEvPT_PKS4_S7_S7_flPfS8_Pj)
        /*00ec*/ 	.word	0x00000000


	//----- nvinfo : EIATTR_REGCOUNT
	.align		4
.L_39:
        /*00f0*/ 	.byte	0x04, 0x2f
        /*00f2*/ 	.short	(.L_41 - .L_40)
	.align		4
.L_40:
        /*00f4*/ 	.word	index@(_ZN13group_norm_v214gn_cuda_kernelI13__nv_bfloat16Li320ELi1ELi32ELi40ELi64ELb0ELi64ELi40ELi40ELi4ELb0ELi148ELb0ELb0ENS_16CompileConditionILi1000EEEEEvPT_PKS4_S7_S7_flPfS8_Pj)
        /*00f8*/ 	.word	0x00000020


	//----- nvinfo : EIATTR_FRAME_SIZE
	.align		4
.L_41:
        /*00fc*/ 	.byte	0x04, 0x11
        /*00fe*/ 	.short	(.L_43 - .L_42)
	.align		4
.L_42:
        /*0100*/ 	.word	index@(_ZN13group_norm_v214gn_cuda_kernelI13__nv_bfloat16Li320ELi1ELi32ELi40ELi64ELb0ELi64ELi40ELi40ELi4ELb0ELi148ELb0ELb0ENS_16CompileConditionILi1000EEEEEvPT_PKS4_S7_S7_flPfS8_Pj)
        /*0104*/ 	.word	0x00000000


	//----- nvinfo : EIATTR_REGCOUNT
	.align		4
.L_43:
        /*0108*/ 	.byte	0x04, 0x2f
        /*010a*/ 	.short	(.L_45 - .L_44)
	.align		4
.L_44:
        /*010c*/ 	.word	index@(_ZN13group_norm_v214gn_cuda_kernelI13__nv_bfloat16Li320ELi1ELi32ELi40ELi64ELb0ELi64ELi40ELi40ELi4ELb0ELi116ELb0ELb0ENS_16CompileConditionILi1000EEEEEvPT_PKS4_S7_S7_flPfS8_Pj)
        /*0110*/ 	.word	0x00000020


	//----- nvinfo : EIATTR_FRAME_SIZE
	.align		4
.L_45:
        /*0114*/ 	.byte	0x04, 0x11
        /*0116*/ 	.short	(.L_47 - .L_46)
	.align		4
.L_46:
        /*0118*/ 	.word	index@(_ZN13group_norm_v214gn_cuda_kernelI13__nv_bfloat16Li320ELi1ELi32ELi40ELi64ELb0ELi64ELi40ELi40ELi4ELb0ELi116ELb0ELb0ENS_16CompileConditionILi1000EEEEEvPT_PKS4_S7_S7_flPfS8_Pj)
        /*011c*/ 	.word	0x00000000


	//----- nvinfo : EIATTR_REGCOUNT
	.align		4
.L_47:
        /*0120*/ 	.byte	0x04, 0x2f
        /*0122*/ 	.short	(.L_49 - .L_48)
	.align		4
.L_48:
        /*0124*/ 	.word	index@(_ZN13group_norm_v218gn_bwd_cuda_kernelI13__nv_bfloat16Li320ELi1ELi16ELi80ELi64ELb1ELb1ELi64ELi80ELi80ELi4ELb1ELi144ELb0ELb0ELNS_15WgradSyncMethodE3ENS_16CompileConditionILi1000EEEEEvPT_S6_S6_PKS5_S8_S8_S8_PKfflPfPj)
        /*0128*/ 	.word	0x00000074


	//----- nvinfo : EIATTR_FRAME_SIZE
	.align		4
.L_49:
        /*012c*/ 	.byte	0x04, 0x11
        /*012e*/ 	.short	(.L_51 - .L_50)
	.align		4
.L_50:
        /*0130*/ 	.word	index@(_ZN13group_norm_v218gn_bwd_cuda_kernelI13__nv_bfloat16Li320ELi1ELi16ELi80ELi64ELb1ELb1ELi64ELi80ELi80ELi4ELb1ELi144ELb0ELb0ELNS_15WgradSyncMethodE3ENS_16CompileConditionILi1000EEEEEvPT_S6_S6_PKS5_S8_S8_S8_PKfflPfPj)
        /*0134*/ 	.word	0x00000000


	//----- nvinfo : EIATTR_REGCOUNT
	.align		4
.L_51:
        /*0138*/ 	.byte	0x04, 0x2f
        /*013a*/ 	.short	(.L_53 - .L_52)
	.align		4
.L_52:
        /*013c*/ 	.word	index@(_ZN13group_norm_v218gn_bwd_cuda_kernelI13__nv_bfloat16Li320ELi1ELi16ELi80ELi64ELb1ELb1ELi64ELi80ELi80ELi4ELb1ELi112ELb0ELb0ELNS_15WgradSyncMethodE3ENS_16CompileConditionILi1000EEEEEvPT_S6_S6_PKS5_S8_S8_S8_PKfflPfPj)
        /*0140*/ 	.word	0x00000074


	//----- nvinfo : EIATTR_FRAME_SIZE
	.align		4
.L_53:
        /*0144*/ 	.byte	0x04, 0x11
        /*0146*/ 	.short	(.L_55 - .L_54)
	.align		4
.L_54:
        /*0148*/ 	.word	index@(_ZN13group_norm_v218gn_bwd_cuda_kernelI13__nv_bfloat16Li320ELi1ELi16ELi80ELi64ELb1ELb1ELi64ELi80ELi80ELi4ELb1ELi112ELb0ELb0ELNS_15WgradSyncMethodE3ENS_16CompileConditionILi1000EEEEEvPT_S6_S6_PKS5_S8_S8_S8_PKfflPfPj)
        /*014c*/ 	.word	0x00000000


	//----- nvinfo : EIATTR_REGCOUNT
	.align		4
.L_55:
        /*0150*/ 	.byte	0x04, 0x2f
        /*0152*/ 	.short	(.L_57 - .L_56)
	.align		4
.L_56:
        /*0154*/ 	.word	index@(_ZN13group_norm_v218gn_bwd_cuda_kernelI13__nv_bfloat16Li320ELi1ELi32ELi40ELi64ELb0ELb1ELi64ELi40ELi40ELi4ELb1ELi128ELb0ELb0ELNS_15WgradSyncMethodE3ENS_16CompileConditionILi1000EEEEEvPT_S6_S6_PKS5_S8_S8_S8_PKfflPfPj)
        /*0158*/ 	.word	0x00000056


	//----- nvinfo : EIATTR_FRAME_SIZE
	.align		4
.L_57:
        /*015c*/ 	.byte	0x04, 0x11
        /*015e*/ 	.short	(.L_59 - .L_58)
	.align		4
.L_58:
        /*0160*/ 	.word	index@(_ZN13group_norm_v218gn_bwd_cuda_kernelI13__nv_bfloat16Li320ELi1ELi32ELi40ELi64ELb0ELb1ELi64ELi40ELi40ELi4ELb1ELi128ELb0ELb0ELNS_15WgradSyncMethodE3ENS_16CompileConditionILi1000EEEEEvPT_S6_S6_PKS5_S8_S8_S8_PKfflPfPj)
        /*0164*/ 	.word	0x00000000


	//----- nvinfo : EIATTR_REGCOUNT
	.align		4
.L_59:
        /*0168*/ 	.byte	0x04, 0x2f
        /*016a*/ 	.short	(.L_61 - .L_60)
	.align		4
.L_60:
        /*016c*/ 	.word	index@(_ZN13group_norm_v218gn_bwd_cuda_kernelI13__nv_bfloat16Li320ELi1ELi32ELi40ELi64ELb0ELb1ELi64ELi40ELi40ELi4ELb1ELi96ELb0ELb0ELNS_15WgradSyncMethodE3ENS_16CompileConditionILi1000EEEEEvPT_S6_S6_PKS5_S8_S8_S8_PKfflPfPj)
        /*0170*/ 	.word	0x00000056


	//----- nvinfo : EIATTR_FRAME_SIZE
	.align		4
.L_61:
        /*0174*/ 	.byte	0x04, 0x11
        /*0176*/ 	.short	(.L_63 - .L_62)
	.align		4
.L_62:
        /*0178*/ 	.word	index@(_ZN13group_norm_v218gn_bwd_cuda_kernelI13__nv_bfloat16Li320ELi1ELi32ELi40ELi64ELb0ELb1ELi64ELi40ELi40ELi4ELb1ELi96ELb0ELb0ELNS_15WgradSyncMethodE3ENS_16CompileConditionILi1000EEEEEvPT_S6_S6_PKS5_S8_S8_S8_PKfflPfPj)
        /*017c*/ 	.word	0x00000000


	//----- nvinfo : EIATTR_MIN_STACK_SIZE
	.align		4
.L_63:
        /*0180*/ 	.byte	0x04, 0x12
        /*0182*/ 	.short	(.L_65 - .L_64)
	.align		4
.L_64:
        /*0184*/ 	.word	index@(_ZN13group_norm_v218gn_bwd_cuda_kernelI13__nv_bfloat16Li320ELi1ELi32ELi40ELi64ELb0ELb1ELi64ELi40ELi40ELi4ELb1ELi96ELb0ELb0ELNS_15WgradSyncMethodE3ENS_16CompileConditionILi1000EEEEEvPT_S6_S6_PKS5_S8_S8_S8_PKfflPfPj)
        /*0188*/ 	.word	0x00000000


	//----- nvinfo : EIATTR_MIN_STACK_SIZE
	.align		4
.L_65:
        /*018c*/ 	.byte	0x04, 0x12
        /*018e*/ 	.short	(.L_67 - .L_66)
	.align		4
.L_66:
        /*0190*/ 	.word	index@(_ZN13group_norm_v218gn_bwd_cuda_kernelI13__nv_bfloat16Li320ELi1ELi32ELi40ELi64ELb0ELb1ELi64ELi40ELi40ELi4ELb1ELi128ELb0ELb0ELNS_15WgradSyncMethodE3ENS_16CompileConditionILi1000EEEEEvPT_S6_S6_PKS5_S8_S8_S8_PKfflPfPj)
        /*0194*/ 	.word	0x00000000


	//----- nvinfo : EIATTR_MIN_STACK_SIZE
	.align		4
.L_67:
        /*0198*/ 	.byte	0x04, 0x12
        /*019a*/ 	.short	(.L_69 - .L_68)
	.align		4
.L_68:
        /*019c*/ 	.word	index@(_ZN13group_norm_v218gn_bwd_cuda_kernelI13__nv_bfloat16Li320ELi1ELi16ELi80ELi64ELb1ELb1ELi64ELi80ELi80ELi4ELb1ELi112ELb0ELb0ELNS_15WgradSyncMethodE3ENS_16CompileConditionILi1000EEEEEvPT_S6_S6_PKS5_S8_S8_S8_PKfflPfPj)
        /*01a0*/ 	.word	0x00000000


	//----- nvinfo : EIATTR_MIN_STACK_SIZE
	.align		4
.L_69:
        /*01a4*/ 	.byte	0x04, 0x12
        /*01a6*/ 	.short	(.L_71 - .L_70)
	.align		4
.L_70:
        /*01a8*/ 	.word	index@(_ZN13group_norm_v218gn_bwd_cuda_kernelI13__nv_bfloat16Li320ELi1ELi16ELi80ELi64ELb1ELb1ELi64ELi80ELi80ELi4ELb1ELi144ELb0ELb0ELNS_15WgradSyncMethodE3ENS_16CompileConditionILi1000EEEEEvPT_S6_S6_PKS5_S8_S8_S8_PKfflPfPj)
        /*01ac*/ 	.word	0x00000000


	//----- nvinfo : EIATTR_MIN_STACK_SIZE
	.align		4
.L_71:
        /*01b0*/ 	.byte	0x04, 0x12
        /*01b2*/ 	.short	(.L_73 - .L_72)
	.align		4
.L_72:
        /*01b4*/ 	.word	index@(_ZN13group_norm_v214gn_cuda_kernelI13__nv_bfloat16Li320ELi1ELi32ELi40ELi64ELb0ELi64ELi40ELi40ELi4ELb0ELi116ELb0ELb0ENS_16CompileConditionILi1000EEEEEvPT_PKS4_S7_S7_flPfS8_Pj)
        /*01b8*/ 	.word	0x00000000


	//----- nvinfo : EIATTR_MIN_STACK_SIZE
	.align		4
.L_73:
        /*01bc*/ 	.byte	0x04, 0x12
        /*01be*/ 	.short	(.L_75 - .L_74)
	.align		4
.L_74:
        /*01c0*/ 	.word	index@(_ZN13group_norm_v214gn_cuda_kernelI13__nv_bfloat16Li320ELi1ELi32ELi40ELi64ELb0ELi64ELi40ELi40ELi4ELb0ELi148ELb0ELb0ENS_16CompileConditionILi1000EEEEEvPT_PKS4_S7_S7_flPfS8_Pj)
        /*01c4*/ 	.word	0x00000000


	//----- nvinfo : EIATTR_MIN_STACK_SIZE
	.align		4
.L_75:
        /*01c8*/ 	.byte	0x04, 0x12
        /*01ca*/ 	.short	(.L_77 - .L_76)
	.align		4
.L_76:
        /*01cc*/ 	.word	index@(_ZN13group_norm_v214gn_cuda_kernelI13__nv_bfloat16Li320ELi1ELi16ELi80ELi64ELb1ELi64ELi80ELi80ELi4ELb0ELi116ELb0ELb0ENS_16CompileConditionILi1000EEEEEvPT_PKS4_S7_S7_flPfS8_Pj)
        /*01d0*/ 	.word	0x00000000


	//----- nvinfo : EIATTR_MIN_STACK_SIZE
	.align		4
.L_77:
        /*01d4*/ 	.byte	0x04, 0x12
        /*01d6*/ 	.short	(.L_79 - .L_78)
	.align		4
.L_78:
        /*01d8*/ 	.word	index@(_ZN13group_norm_v214gn_cuda_kernelI13__nv_bfloat16Li320ELi1ELi16ELi80ELi64ELb1ELi64ELi80ELi80ELi4ELb0ELi148ELb0ELb0ENS_16CompileConditionILi1000EEEEEvPT_PKS4_S7_S7_flPfS8_Pj)
        /*01dc*/ 	.word	0x00000000


	//----- nvinfo : EIATTR_MIN_STACK_SIZE
	.align		4
.L_79:
        /*01e0*/ 	.byte	0x04, 0x12
        /*01e2*/ 	.short	(.L_81 - .L_80)
	.align		4
.L_80:
        /*01e4*/ 	.word	index@(_ZN13group_norm_v218gn_bwd_cuda_kernelI6__halfLi320ELi1ELi32ELi40ELi64ELb0ELb1ELi64ELi40ELi40ELi4ELb1ELi96ELb0ELb0ELNS_15WgradSyncMethodE3ENS_16CompileConditionILi1000EEEEEvPT_S6_S6_PKS5_S8_S8_S8_PKfflPfPj)
        /*01e8*/ 	.word	0x00000000


	//----- nvinfo : EIATTR_MIN_STACK_SIZE
	.align		4
.L_81:
        /*01ec*/ 	.byte	0x04, 0x12
        /*01ee*/ 	.short	(.L_83 - .L_82)
	.align		4
.L_82:
        /*01f0*/ 	.word	index@(_ZN13group_norm_v218gn_bwd_cuda_kernelI6__halfLi320ELi1ELi32ELi40ELi64ELb0ELb1ELi64ELi40ELi40ELi4ELb1ELi128ELb0ELb0ELNS_15WgradSyncMethodE3ENS_16CompileConditionILi1000EEEEEvPT_S6_S6_PKS5_S8_S8_S8_PKfflPfPj)
        /*01f4*/ 	.word	0x00000000


	//----- nvinfo : EIATTR_MIN_STACK_SIZE
	.align		4
.L_83:
        /*01f8*/ 	.byte	0x04, 0x12
        /*01fa*/ 	.short	(.L_85 - .L_84)
	.align		4
.L_84:
        /*01fc*/ 	.word	index@(_ZN13group_norm_v218gn_bwd_cuda_kernelI6__halfLi320ELi1ELi16ELi80ELi64ELb1ELb1ELi64ELi80ELi80ELi4ELb1ELi112ELb0ELb0ELNS_15WgradSyncMethodE3ENS_16CompileConditionILi1000EEEEEvPT_S6_S6_PKS5_S8_S8_S8_PKfflPfPj)
        /*0200*/ 	.word	0x00000000


	//----- nvinfo : EIATTR_MIN_STACK_SIZE
	.align		4
.L_85:
        /*0204*/ 	.byte	0x04, 0x12
        /*0206*/ 	.short	(.L_87 - .L_86)
	.align		4
.L_86:
        /*0208*/ 	.word	index@(_ZN13group_norm_v218gn_bwd_cuda_kernelI6__halfLi320ELi1ELi16ELi80ELi64ELb1ELb1ELi64ELi80ELi80ELi4ELb1ELi144ELb0ELb0ELNS_15WgradSyncMethodE3ENS_16CompileConditionILi1000EEEEEvPT_S6_S6_PKS5_S8_S8_S8_PKfflPfPj)
        /*020c*/ 	.word	0x00000000


	//----- nvinfo : EIATTR_MIN_STACK_SIZE
	.align		4
.L_87:
        /*0210*/ 	.byte	0x04, 0x12
        /*0212*/ 	.short	(.L_89 - .L_88)
	.align		4
.L_88:
        /*0214*/ 	.word	index@(_ZN13group_norm_v214gn_cuda_kernelI6__halfLi320ELi1ELi32ELi40ELi64ELb0ELi64ELi40ELi40ELi4ELb0ELi116ELb0ELb0ENS_16CompileConditionILi1000EEEEEvPT_PKS4_S7_S7_flPfS8_Pj)
        /*0218*/ 	.word	0x00000000


	//----- nvinfo : EIATTR_MIN_STACK_SIZE
	.align		4
.L_89:
        /*021c*/ 	.byte	0x04, 0x12
        /*021e*/ 	.short	(.L_91 - .L_90)
	.align		4
.L_90:
        /*0220*/ 	.word	index@(_ZN13group_norm_v214gn_cuda_kernelI6__halfLi320ELi1ELi32ELi40ELi64ELb0ELi64ELi40ELi40ELi4ELb0ELi148ELb0ELb0ENS_16CompileConditionILi1000EEEEEvPT_PKS4_S7_S7_flPfS8_Pj)
        /*0224*/ 	.word	0x00000000


	//----- nvinfo : EIATTR_MIN_STACK_SIZE
	.align		4
.L_91:
        /*0228*/ 	.byte	0x04, 0x12
        /*022a*/ 	.short	(.L_93 - .L_92)
	.align		4
.L_92:
        /*022c*/ 	.word	index@(_ZN13group_norm_v214gn_cuda_kernelI6__halfLi320ELi1ELi16ELi80ELi64ELb1ELi64ELi80ELi80ELi4ELb0ELi116ELb0ELb0ENS_16CompileConditionILi1000EEEEEvPT_PKS4_S7_S7_flPfS8_Pj)
        /*0230*/ 	.word	0x00000000


	//----- nvinfo : EIATTR_MIN_STACK_SIZE
	.align		4
.L_93:
        /*0234*/ 	.byte	0x04, 0x12
        /*0236*/ 	.short	(.L_95 - .L_94)
	.align		4
.L_94:
        /*0238*/ 	.word	index@(_ZN13group_norm_v214gn_cuda_kernelI6__halfLi320ELi1ELi16ELi80ELi64ELb1ELi64ELi80ELi80ELi4ELb0ELi148ELb0ELb0ENS_16CompileConditionILi1000EEEEEvPT_PKS4_S7_S7_flPfS8_Pj)
        /*023c*/ 	.word	0x00000000
.L_95:


//--------------------- .nv.compat                --------------------------
	.section	.nv.compat,"",@"SHT_CUDA_COMPAT_INFO"
	.align	4
        /*0000*/ 	.byte	0x02, 0x09, 0x01, 0x00, 0x02, 0x02, 0x01, 0x00, 0x02, 0x05, 0x05, 0x00, 0x03, 0x07, 0x01, 0x01
        /*0010*/ 	.byte	0x02, 0x03, 0x00, 0x00, 0x02, 0x06, 0x01, 0x00, 0x04, 0x0b, 0x08, 0x00, 0x09, 0x00, 0x00, 0x00
        /*0020*/ 	.byte	0x00, 0x00, 0x00, 0x00


//--------------------- .nv.info._ZN13group_norm_v218gn_bwd_cuda_kernelI13__nv_bfloat16Li320ELi1ELi32ELi40ELi64ELb0ELb1ELi64ELi40ELi40ELi4ELb1ELi96ELb0ELb0ELNS_15WgradSyncMethodE3ENS_16CompileConditionILi1000EEEEEvPT_S6_S6_PKS5_S8_S8_S8_PKfflPfPj --------------------------
	.section	.nv.info._ZN13group_norm_v218gn_bwd_cuda_kernelI13__nv_bfloat16Li320ELi1ELi32ELi40ELi64ELb0ELb1ELi64ELi40ELi40ELi4ELb1ELi96ELb0ELb0ELNS_15WgradSyncMethodE3ENS_16CompileConditionILi1000EEEEEvPT_S6_S6_PKS5_S8_S8_S8_PKfflPfPj,"",@"SHT_CUDA_INFO"
	.sectionflags	@""
	.align	4


	//----- nvinfo : EIATTR_CUDA_API_VERSION
	.align		4
        /*0000*/ 	.byte	0x04, 0x37
        /*0002*/ 	.short	(.L_97 - .L_96)
.L_96:
        /*0004*/ 	.word	0x00000082


	//----- nvinfo : EIATTR_KPARAM_INFO
	.align		4
.L_97:
        /*0008*/ 	.byte	0x04, 0x17
        /*000a*/ 	.short	(.L_99 - .L_98)
.L_98:
        /*000c*/ 	.word	0x00000000
        /*0010*/ 	.short	0x000b
        /*0012*/ 	.short	0x0058
        /*0014*/ 	.byte	0x00, 0xf5, 0x21, 0x00


	//----- nvinfo : EIATTR_KPARAM_INFO
	.align		4
.L_99:
        /*0018*/ 	.byte	0x04, 0x17
        /*001a*/ 	.short	(.L_101 - .L_100)
.L_100:
        /*001c*/ 	.word	0x00000000
        /*0020*/ 	.short	0x000a
        /*0022*/ 	.short	0x0050
        /*0024*/ 	.byte	0x00, 0xf5, 0x21, 0x00


	//----- nvinfo : EIATTR_KPARAM_INFO
	.align		4
.L_101:
        /*0028*/ 	.byte	0x04, 0x17
        /*002a*/ 	.short	(.L_103 - .L_102)
.L_102:
        /*002c*/ 	.word	0x00000000
        /*0030*/ 	.short	0x0009
        /*0032*/ 	.short	0x0048
        /*0034*/ 	.byte	0x00, 0xf0, 0x21, 0x00


	//----- nvinfo : EIATTR_KPARAM_INFO
	.align		4
.L_103:
        /*0038*/ 	.byte	0x04, 0x17
        /*003a*/ 	.short	(.L_105 - .L_104)
.L_104:
        /*003c*/ 	.word	0x00000000
        /*0040*/ 	.short	0x0008
        /*0042*/ 	.short	0x0040
        /*0044*/ 	.byte	0x00, 0xf0, 0x11, 0x00


	//----- nvinfo : EIATTR_KPARAM_INFO
	.align		4
.L_105:
        /*0048*/ 	.byte	0x04, 0x17
        /*004a*/ 	.short	(.L_107 - .L_106)
.L_106:
        /*004c*/ 	.word	0x00000000
        /*0050*/ 	.short	0x0007
        /*0052*/ 	.short	0x0038
        /*0054*/ 	.byte	0x00, 0xf5, 0x21, 0x00


	//----- nvinfo : EIATTR_KPARAM_INFO
	.align		4
.L_107:
        /*0058*/ 	.byte	0x04, 0x17
        /*005a*/ 	.short	(.L_109 - .L_108)
.L_108:
        /*005c*/ 	.word	0x00000000
        /*0060*/ 	.short	0x0006
        /*0062*/ 	.short	0x0030
        /*0064*/ 	.byte	0x00, 0xf5, 0x21, 0x00


	//----- nvinfo : EIATTR_KPARAM_INFO
	.align		4
.L_109:
        /*0068*/ 	.byte	0x04, 0x17
        /*006a*/ 	.short	(.L_111 - .L_110)
.L_110:
        /*006c*/ 	.word	0x00000000
        /*0070*/ 	.short	0x0005
        /*0072*/ 	.short	0x0028
        /*0074*/ 	.byte	0x00, 0xf5, 0x21, 0x00


	//----- nvinfo : EIATTR_KPARAM_INFO
	.align		4
.L_111:
        /*0078*/ 	.byte	0x04, 0x17
        /*007a*/ 	.short	(.L_113 - .L_112)
.L_112:
        /*007c*/ 	.word	0x00000000
        /*0080*/ 	.short	0x0004
        /*0082*/ 	.short	0x0020
        /*0084*/ 	.byte	0x00, 0xf5, 0x21, 0x00


	//----- nvinfo : EIATTR_KPARAM_INFO
	.align		4
.L_113:
        /*0088*/ 	.byte	0x04, 0x17
        /*008a*/ 	.short	(.L_115 - .L_114)
.L_114:
        /*008c*/ 	.word	0x00000000
        /*0090*/ 	.short	0x0003
        /*0092*/ 	.short	0x0018
        /*0094*/ 	.byte	0x00, 0xf5, 0x21, 0x00


	//----- nvinfo : EIATTR_KPARAM_INFO
	.align		4
.L_115:
        /*0098*/ 	.byte	0x04, 0x17
        /*009a*/ 	.short	(.L_117 - .L_116)
.L_116:
        /*009c*/ 	.word	0x00000000
        /*00a0*/ 	.short	0x0002
        /*00a2*/ 	.short	0x0010
        /*00a4*/ 	.byte	0x00, 0xf5, 0x21, 0x00


	//----- nvinfo : EIATTR_KPARAM_INFO
	.align		4
.L_117:
        /*00a8*/ 	.byte	0x04, 0x17
        /*00aa*/ 	.short	(.L_119 - .L_118)
.L_118:
        /*00ac*/ 	.word	0x00000000
        /*00b0*/ 	.short	0x0001
        /*00b2*/ 	.short	0x0008
        /*00b4*/ 	.byte	0x00, 0xf5, 0x21, 0x00


	//----- nvinfo : EIATTR_KPARAM_INFO
	.align		4
.L_119:
        /*00b8*/ 	.byte	0x04, 0x17
        /*00ba*/ 	.short	(.L_121 - .L_120)
.L_120:
        /*00bc*/ 	.word	0x00000000
        /*00c0*/ 	.short	0x0000
        /*00c2*/ 	.short	0x0000
        /*00c4*/ 	.byte	0x00, 0xf5, 0x21, 0x00


	//----- nvinfo : EIATTR_SPARSE_MMA_MASK
	.align		4
.L_121:
        /*00c8*/ 	.byte	0x03, 0x50
        /*00ca*/ 	.short	0x0000


	//----- nvinfo : EIATTR_MAXREG_COUNT
	.align		4
        /*00cc*/ 	.byte	0x03, 0x1b
        /*00ce*/ 	.short	0x00a8


	//----- nvinfo : EIATTR_NUM_BARRIERS
	.align		4
        /*00d0*/ 	.byte	0x02, 0x4c
        /*00d2*/ 	.byte	0x01
	.zero		1


	//----- nvinfo : EIATTR_MERCURY_ISA_VERSION
	.align		4
        /*00d4*/ 	.byte	0x03, 0x5f
        /*00d6*/ 	.short	0x0101


	//----- nvinfo : EIATTR_COOP_GROUP_MASK_REGIDS
	.align		4
        /*00d8*/ 	.byte	0x04, 0x29
        /*00da*/ 	.short	(.L_123 - .L_122)


	//   ....[0]....
.L_122:
        /*00dc*/ 	.word	0xffffffff


	//   ....[1]....
        /*00e0*/ 	.word	0xffffffff


	//   ....[2]....
        /*00e4*/ 	.word	0xffffffff


	//   ....[3]....
        /*00e8*/ 	.word	0xffffffff


	//   ....[4]....
        /*00ec*/ 	.word	0xffffffff


	//   ....[5]....
        /*00f0*/ 	.word	0xffffffff


	//   ....[6]....
        /*00f4*/ 	.word	0xffffffff


	//   ....[7]....
        /*00f8*/ 	.word	0xffffffff


	//   ....[8]....
        /*00fc*/ 	.word	0xffffffff


	//   ....[9]....
        /*0100*/ 	.word	0xffffffff


	//   ....[10]....
        /*0104*/ 	.word	0xffffffff


	//   ....[11]....
        /*0108*/ 	.word	0xffffffff


	//   ....[12]....
        /*010c*/ 	.word	0xffffffff


	//   ....[13]....
        /*0110*/ 	.word	0xffffffff


	//   ....[14]....
        /*0114*/ 	.word	0xffffffff


	//   ....[15]....
        /*0118*/ 	.word	0xffffffff


	//   ....[16]....
        /*011c*/ 	.word	0xffffffff


	//   ....[17]....
        /*0120*/ 	.word	0xffffffff


	//   ....[18]....
        /*0124*/ 	.word	0x05000018


	//   ....[19]....
        /*0128*/ 	.word	0x05000019


	//   ....[20]....
        /*012c*/ 	.word	0x05000021


	//   ....[21]....
        /*0130*/ 	.word	0x0500001a


	//   ....[22]....
        /*0134*/ 	.word	0x0500001c


	//   ....[23]....
        /*0138*/ 	.word	0x05000023


	//   ....[24]....
        /*013c*/ 	.word	0x05000025


	//   ....[25]....
        /*0140*/ 	.word	0x05000034


	//   ....[26]....
        /*0144*/ 	.word	0x05000030


	//   ....[27]....
        /*0148*/ 	.word	0x05000030


	//   ....[28]....
        /*014c*/ 	.word	0x05000030


	//   ....[29]....
        /*0150*/ 	.word	0x05000030


	//   ....[30]....
        /*0154*/ 	.word	0x05000030


	//   ....[31]....
        /*0158*/ 	.word	0x05000030


	//   ....[32]....
        /*015c*/ 	.word	0x05000030


	//   ....[33]....
        /*0160*/ 	.word	0x05000030


	//   ....[34]....
        /*0164*/ 	.word	0x05000030


	//   ....[35]....
        /*0168*/ 	.word	0x05000030


	//   ....[36]....
        /*016c*/ 	.word	0x05000030


	//   ....[37]....
        /*0170*/ 	.word	0x05000030


	//   ....[38]....
        /*0174*/ 	.word	0x05000030


	//   ....[39]....
        /*0178*/ 	.word	0x05000030


	//   ....[40]....
        /*017c*/ 	.word	0x05000030


	//   ....[41]....
        /*0180*/ 	.word	0x05000030


	//----- nvinfo : EIATTR_COOP_GROUP_INSTR_OFFSETS
	.align		4
.L_123:
        /*0184*/ 	.byte	0x04, 0x28
        /*0186*/ 	.short	(.L_125 - .L_124)


	//   ....[0]....
.L_124:
        /*0188*/ 	.word	0x00000f10


	//   ....[1]....
        /*018c*/ 	.word	0x00000f20


	//   ....[2]....
        /*0190*/ 	.word	0x00000f50


	//   ....[3]....
        /*0194*/ 	.word	0x00000f60


	//   ....[4]....
        /*0198*/ 	.word	0x00000f90


	//   ....[5]....
        /*019c*/ 	.word	0x00000fa0


	//   ....[6]....
        /*01a0*/ 	.word	0x00000fd0


	//   ....[7]....
        /*01a4*/ 	.word	0x00000fe0


	//   ....[8]....
        /*01a8*/ 	.word	0x00001010


	//   ....[9]....
        /*01ac*/ 	.word	0x00001020


	//   ....[10]....
        /*01b0*/ 	.word	0x000018a0


	//   ....[11]....
        /*01b4*/ 	.word	0x000018b0


	//   ....[12]....
        /*01b8*/ 	.word	0x000018e0


	//   ....[13]....
        /*01bc*/ 	.word	0x000018f0


	//   ....[14]....
        /*01c0*/ 	.word	0x00001920


	//   ....[15]....
        /*01c4*/ 	.word	0x00001930


	//   ....[16]....
        /*01c8*/ 	.word	0x00001960


	//   ....[17]....
        /*01cc*/ 	.word	0x00001970


	//   ....[18]....
        /*01d0*/ 	.word	0x000021f0


	//   ....[19]....
        /*01d4*/ 	.word	0x00002220


	//   ....[20]....
        /*01d8*/ 	.word	0x00002270


	//   ....[21]....
        /*01dc*/ 	.word	0x00002280


	//   ....[22]....
        /*01e0*/ 	.word	0x000022b0


	//   ....[23]....
        /*01e4*/ 	.word	0x000022c0


	//   ....[24]....
        /*01e8*/ 	.word	0x000022f0


	//   ....[25]....
        /*01ec*/ 	.word	0x00002300


	//   ....[26]....
        /*01f0*/ 	.word	0x00002460


	//   ....[27]....
        /*01f4*/ 	.word	0x000024b0


	//   ....[28]....
        /*01f8*/ 	.word	0x00002520


	//   ....[29]....
        /*01fc*/ 	.word	0x00002580


	//   ....[30]....
        /*0200*/ 	.word	0x000025f0


	//   ....[31]....
        /*0204*/ 	.word	0x00002650


	//   ....[32]....
        /*0208*/ 	.word	0x000026c0


	//   ....[33]....
        /*020c*/ 	.word	0x00002720


	//   ....[34]....
        /*0210*/ 	.word	0x000027c0


	//   ....[35]....
        /*0214*/ 	.word	0x00002850


	//   ....[36]....
        /*0218*/ 	.word	0x000028c0


	//   ....[37]....
        /*021c*/ 	.word	0x00002920


	//   ....[38]....
        /*0220*/ 	.word	0x00002990


	//   ....[39]....
        /*0224*/ 	.word	0x000029f0


	//   ....[40]....
        /*0228*/ 	.word	0x00002a60


	//   ....[41]....
        /*022c*/ 	.word	0x00002ac0


	//----- nvinfo : EIATTR_VRC_CTA_INIT_COUNT
	.align		4
.L_125:
        /*0230*/ 	.byte	0x02, 0x4a
	.zero		1
	.zero		1


	//----- nvinfo : EIATTR_EXIT_INSTR_OFFSETS
	.align		4
        /*0234*/ 	.byte	0x04, 0x1c
        /*0236*/ 	.short	(.L_127 - .L_126)


	//   ....[0]....
.L_126:
        /*0238*/ 	.word	0x00001df0


	//   ....[1]....
        /*023c*/ 	.word	0x00002400


	//----- nvinfo : EIATTR_MAX_THREADS
	.align		4
.L_127:
        /*0240*/ 	.byte	0x04, 0x05
        /*0242*/ 	.short	(.L_129 - .L_128)
.L_128:
        /*0244*/ 	.word	0x00000140
        /*0248*/ 	.word	0x00000001
        /*024c*/ 	.word	0x00000001


	//----- nvinfo : EIATTR_CRS_STACK_SIZE
	.align		4
.L_129:
        /*0250*/ 	.byte	0x04, 0x1e
        /*0252*/ 	.short	(.L_131 - .L_130)
.L_130:
        /*0254*/ 	.word	0x00000000


	//----- nvinfo : EIATTR_CBANK_PARAM_SIZE
	.align		4
.L_131:
        /*0258*/ 	.byte	0x03, 0x19
        /*025a*/ 	.short	0x0060


	//----- nvinfo : EIATTR_PARAM_CBANK
	.align		4
        /*025c*/ 	.byte	0x04, 0x0a
        /*025e*/ 	.short	(.L_133 - .L_132)
	.align		4
.L_132:
        /*0260*/ 	.word	index@(.nv.constant0._ZN13group_norm_v218gn_bwd_cuda_kernelI13__nv_bfloat16Li320ELi1ELi32ELi40ELi64ELb0ELb1ELi64ELi40ELi40ELi4ELb1ELi96ELb0ELb0ELNS_15WgradSyncMethodE3ENS_16CompileConditionILi1000EEEEEvPT_S6_S6_PKS5_S8_S8_S8_PKfflPfPj)
        /*0264*/ 	.short	0x0380
        /*0266*/ 	.short	0x0060


	//----- nvinfo : EIATTR_SW_WAR
	.align		4
.L_133:
        /*0268*/ 	.byte	0x04, 0x36
        /*026a*/ 	.short	(.L_135 - .L_134)
.L_134:
        /*026c*/ 	.word	0x00000008
.L_135:


//--------------------- .nv.info._ZN13group_norm_v218gn_bwd_cuda_kernelI13__nv_bfloat16Li320ELi1ELi32ELi40ELi64ELb0ELb1ELi64ELi40ELi40ELi4ELb1ELi128ELb0ELb0ELNS_15WgradSyncMethodE3ENS_16CompileConditionILi1000EEEEEvPT_S6_S6_PKS5_S8_S8_S8_PKfflPfPj --------------------------
	.section	.nv.info._ZN13group_norm_v218gn_bwd_cuda_kernelI13__nv_bfloat16Li320ELi1ELi32ELi40ELi64ELb0ELb1ELi64ELi40ELi40ELi4ELb1ELi128ELb0ELb0ELNS_15WgradSyncMethodE3ENS_16CompileConditionILi1000EEEEEvPT_S6_S6_PKS5_S8_S8_S8_PKfflPfPj,"",@"SHT_CUDA_INFO"
	.sectionflags	@""
	.align	4


	//----- nvinfo : EIATTR_CUDA_API_VERSION
	.align		4
        /*0000*/ 	.byte	0x04, 0x37
        /*0002*/ 	.short	(.L_137 - .L_136)
.L_136:
        /*0004*/ 	.word	0x00000082


	//----- nvinfo : EIATTR_KPARAM_INFO
	.align		4
.L_137:
        /*0008*/ 	.byte	0x04, 0x17
        /*000a*/ 	.short	(.L_139 - .L_138)
.L_138:
        /*000c*/ 	.word	0x00000000
        /*0010*/ 	.short	0x000b
        /*0012*/ 	.short	0x0058
        /*0014*/ 	.byte	0x00, 0xf5, 0x21, 0x00


	//----- nvinfo : EIATTR_KPARAM_INFO
	.align		4
.L_139:
        /*0018*/ 	.byte	0x04, 0x17
        /*001a*/ 	.short	(.L_141 - .L_140)
.L_140:
        /*001c*/ 	.word	0x00000000
        /*0020*/ 	.short	0x000a
        /*0022*/ 	.short	0x0050
        /*0024*/ 	.byte	0x00, 0xf5, 0x21, 0x00


	//----- nvinfo : EIATTR_KPARAM_INFO
	.align		4
.L_141:
        /*0028*/ 	.byte	0x04, 0x17
        /*002a*/ 	.short	(.L_143 - .L_142)
.L_142:
        /*002c*/ 	.word	0x00000000
        /*0030*/ 	.short	0x0009
        /*0032*/ 	.short	0x0048
        /*0034*/ 	.byte	0x00, 0xf0, 0x21, 0x00


	//----- nvinfo : EIATTR_KPARAM_INFO
	.align		4
.L_143:
        /*0038*/ 	.byte	0x04, 0x17
        /*003a*/ 	.short	(.L_145 - .L_144)
.L_144:
        /*003c*/ 	.word	0x00000000
        /*0040*/ 	.short	0x0008
        /*0042*/ 	.short	0x0040
        /*0044*/ 	.byte	0x00, 0xf0, 0x11, 0x00


	//----- nvinfo : EIATTR_KPARAM_INFO
	.align		4
.L_145:
        /*0048*/ 	.byte	0x04, 0x17
        /*004a*/ 	.short	(.L_147 - .L_146)
.L_146:
        /*004c*/ 	.word	0x00000000
        /*0050*/ 	.short	0x0007
        /*0052*/ 	.short	0x0038
        /*0054*/ 	.byte	0x00, 0xf5, 0x21, 0x00


	//----- nvinfo : EIATTR_KPARAM_INFO
	.align		4
.L_147:
        /*0058*/ 	.byte	0x04, 0x17
        /*005a*/ 	.short	(.L_149 - .L_148)
.L_148:
        /*005c*/ 	.word	0x00000000
        /*0060*/ 	.short	0x0006
        /*0062*/ 	.short	0x0030
        /*0064*/ 	.byte	0x00, 0xf5, 0x21, 0x00


	//----- nvinfo : EIATTR_KPARAM_INFO
	.align		4
.L_149:
        /*0068*/ 	.byte	0x04, 0x17
        /*006a*/ 	.short	(.L_151 - .L_150)
.L_150:
        /*006c*/ 	.word	0x00000000
        /*0070*/ 	.short	0x0005
        /*0072*/ 	.short	0x0028
        /*0074*/ 	.byte	0x00, 0xf5, 0x21, 0x00


	//----- nvinfo : EIATTR_KPARAM_INFO
	.align		4
.L_151:
        /*0078*/ 	.byte	0x04, 0x17
        /*007a*/ 	.short	(.L_153 - .L_152)
.L_152:
        /*007c*/ 	.word	0x00000000
        /*0080*/ 	.short	0x0004
        /*0082*/ 	.short	0x0020
        /*0084*/ 	.byte	0x00, 0xf5, 0x21, 0x00


	//----- nvinfo : EIATTR_KPARAM_INFO
	.align		4
.L_153:
        /*0088*/ 	.byte	0x04, 0x17
        /*008a*/ 	.short	(.L_155 - .L_154)
.L_154:
        /*008c*/ 	.word	0x00000000
        /*0090*/ 	.short	0x0003
        /*0092*/ 	.short	0x0018
        /*0094*/ 	.byte	0x00, 0xf5, 0x21, 0x00


	//----- nvinfo : EIATTR_KPARAM_INFO
	.align		4
.L_155:
        /*0098*/ 	.byte	0x04, 0x17
        /*009a*/ 	.short	(.L_157 - .L_156)
.L_156:
        /*009c*/ 	.word	0x00000000
        /*00a0*/ 	.short	0x0002
        /*00a2*/ 	.short	0x0010
        /*00a4*/ 	.byte	0x00, 0xf5, 0x21, 0x00


	//----- nvinfo : EIATTR_KPARAM_INFO
	.align		4
.L_157:
        /*00a8*/ 	.byte	0x04, 0x17
        /*00aa*/ 	.short	(.L_159 - .L_158)
.L_158:
        /*00ac*/ 	.word	0x00000000
        /*00b0*/ 	.short	0x0001
        /*00b2*/ 	.short	0x0008
        /*00b4*/ 	.byte	0x00, 0xf5, 0x21, 0x00


	//----- nvinfo : EIATTR_KPARAM_INFO
	.align		4
.L_159:
        /*00b8*/ 	.byte	0x04, 0x17
        /*00ba*/ 	.short	(.L_161 - .L_160)
.L_160:
        /*00bc*/ 	.word	0x00000000
        /*00c0*/ 	.short	0x0000
        /*00c2*/ 	.short	0x0000
        /*00c4*/ 	.byte	0x00, 0xf5, 0x21, 0x00


	//----- nvinfo : EIATTR_SPARSE_MMA_MASK
	.align		4
.L_161:
        /*00c8*/ 	.byte	0x03, 0x50
        /*00ca*/ 	.short	0x0000


	//----- nvinfo : EIATTR_MAXREG_COUNT
	.align		4
        /*00cc*/ 	.byte	0x03, 0x1b
        /*00ce*/ 	.short	0x00a8


	//----- nvinfo : EIATTR_NUM_BARRIERS
	.align		4
        /*00d0*/ 	.byte	0x02, 0x4c
        /*00d2*/ 	.byte	0x01
	.zero		1


	//----- nvinfo : EIATTR_MERCURY_ISA_VERSION
	.align		4
        /*00d4*/ 	.byte	0x03, 0x5f
        /*00d6*/ 	.short	0x0101


	//----- nvinfo : EIATTR_COOP_GROUP_MASK_REGIDS
	.align		4
        /*00d8*/ 	.byte	0x04, 0x29
        /*00da*/ 	.short	(.L_163 - .L_162)


	//   ....[0]....
.L_162:
        /*00dc*/ 	.word	0xffffffff


	//   ....[1]....
        /*00e0*/ 	.word	0xffffffff


	//   ....[2]....
        /*00e4*/ 	.word	0xffffffff


	//   ....[3]....
        /*00e8*/ 	.word	0xffffffff


	//   ....[4]....
        /*00ec*/ 	.word	0xffffffff


	//   ....[5]....
        /*00f0*/ 	.word	0xffffffff


	//   ....[6]....
        /*00f4*/ 	.word	0xffffffff


	//   ....[7]....
        /*00f8*/ 	.word	0xffffffff


	//   ....[8]....
        /*00fc*/ 	.word	0xffffffff


	//   ....[9]....
        /*0100*/ 	.word	0xffffffff


	//   ....[10]....
        /*0104*/ 	.word	0xffffffff


	//   ....[11]....
        /*0108*/ 	.word	0xffffffff


	//   ....[12]....
        /*010c*/ 	.word	0xffffffff


	//   ....[13]....
        /*0110*/ 	.word	0xffffffff


	//   ....[14]....
        /*0114*/ 	.word	0xffffffff


	//   ....[15]....
        /*0118*/ 	.word	0xffffffff


	//   ....[16]....
        /*011c*/ 	.word	0xffffffff


	//   ....[17]....
        /*0120*/ 	.word	0xffffffff


	//   ....[18]....
        /*0124*/ 	.word	0x05000018


	//   ....[19]....
        /*0128*/ 	.word	0x05000019


	//   ....[20]....
        /*012c*/ 	.word	0x05000021


	//   ....[21]....
        /*0130*/ 	.word	0x0500001a


	//   ....[22]....
        /*0134*/ 	.word	0x0500001c


	//   ....[23]....
        /*0138*/ 	.word	0x05000023


	//   ....[24]....
        /*013c*/ 	.word	0x05000025


	//   ....[25]....
        /*0140*/ 	.word	0x05000034


	//   ....[26]....
        /*0144*/ 	.word	0x05000030


	//   ....[27]....
        /*0148*/ 	.word	0x05000030


	//   ....[28]....
        /*014c*/ 	.word	0x05000030


	//   ....[29]....
        /*0150*/ 	.word	0x05000030


	//   ....[30]....
        /*0154*/ 	.word	0x05000030


	//   ....[31]....
        /*0158*/ 	.word	0x05000030


	//   ....[32]....
        /*015c*/ 	.word	0x05000030


	//   ....[33]....
        /*0160*/ 	.word	0x05000030


	//   ....[34]....
        /*0164*/ 	.word	0x05000030


	//   ....[35]....
        /*0168*/ 	.word	0x05000030


	//   ....[36]....
        /*016c*/ 	.word	0x05000030


	//   ....[37]....
        /*0170*/ 	.word	0x05000030


	//   ....[38]....
        /*0174*/ 	.word	0x05000030


	//   ....[39]....
        /*0178*/ 	.word	0x05000030


	//   ....[40]....
        /*017c*/ 	.word	0x05000030


	//   ....[41]....
        /*0180*/ 	.word	0x05000030


	//----- nvinfo : EIATTR_COOP_GROUP_INSTR_OFFSETS
	.align		4
.L_163:
        /*0184*/ 	.byte	0x04, 0x28
        /*0186*/ 	.short	(.L_165 - .L_164)


	//   ....[0]....
.L_164:
        /*0188*/ 	.word	0x00000f10


	//   ....[1]....
        /*018c*/ 	.word	0x00000f20


	//   ....[2]....
        /*0190*/ 	.word	0x00000f50


	//   ....[3]....
        /*0194*/ 	.word	0x00000f60


	//   ....[4]....
        /*0198*/ 	.word	0x00000f90


	//   ....[5]....
        /*019c*/ 	.word	0x00000fa0


	//   ....[6]....
        /*01a0*/ 	.word	0x00000fd0


	//   ....[7]....
        /*01a4*/ 	.word	0x00000fe0


	//   ....[8]....
        /*01a8*/ 	.word	0x00001010


	//   ....[9]....
        /*01ac*/ 	.word	0x00001020


	//   ....[10]....
        /*01b0*/ 	.word	0x000018a0


	//   ....[11]....
        /*01b4*/ 	.word	0x000018b0


	//   ....[12]....
        /*01b8*/ 	.word	0x000018e0


	//   ....[13]....
        /*01bc*/ 	.word	0x000018f0


	//   ....[14]....
        /*01c0*/ 	.word	0x00001920


	//   ....[15]....
        /*01c4*/ 	.word	0x00001930


	//   ....[16]....
        /*01c8*/ 	.word	0x00001960


	//   ....[17]....
        /*01cc*/ 	.word	0x00001970


	//   ....[18]....
        /*01d0*/ 	.word	0x000021f0


	//   ....[19]....
        /*01d4*/ 	.word	0x00002220


	//   ....[20]....
        /*01d8*/ 	.word	0x00002270


	//   ....[21]....
        /*01dc*/ 	.word	0x00002280


	//   ....[22]....
        /*01e0*/ 	.word	0x000022b0


	//   ....[23]....
        /*01e4*/ 	.word	0x000022c0


	//   ....[24]....
        /*01e8*/ 	.word	0x000022f0


	//   ....[25]....
        /*01ec*/ 	.word	0x00002300


	//   ....[26]....
        /*01f0*/ 	.word	0x00002460


	//   ....[27]....
        /*01f4*/ 	.word	0x000024b0


	//   ....[28]....
        /*01f8*/ 	.word	0x00002520


	//   ....[29]....
        /*01fc*/ 	.word	0x00002580


	//   ....[30]....
        /*0200*/ 	.word	0x000025f0


	//   ....[31]....
        /*0204*/ 	.word	0x00002650


	//   ....[32]....
        /*0208*/ 	.word	0x000026c0


	//   ....[33]....
        /*020c*/ 	.word	0x00002720


	//   ....[34]....
        /*0210*/ 	.word	0x000027c0


	//   ....[35]....
        /*0214*/ 	.word	0x00002850


	//   ....[36]....
        /*0218*/ 	.word	0x000028c0


	//   ....[37]....
        /*021c*/ 	.word	0x00002920


	//   ....[38]....
        /*0220*/ 	.word	0x00002990


	//   ....[39]....
        /*0224*/ 	.word	0x000029f0


	//   ....[40]....
        /*0228*/ 	.word	0x00002a60


	//   ....[41]....
        /*022c*/ 	.word	0x00002ac0


	//----- nvinfo : EIATTR_VRC_CTA_INIT_COUNT
	.align		4
.L_165:
        /*0230*/ 	.byte	0x02, 0x4a
	.zero		1
	.zero		1


	//----- nvinfo : EIATTR_EXIT_INSTR_OFFSETS
	.align		4
        /*0234*/ 	.byte	0x04, 0x1c
        /*0236*/ 	.short	(.L_167 - .L_166)


	//   ....[0]....
.L_166:
        /*0238*/ 	.word	0x00001df0


	//   ....[1]....
        /*023c*/ 	.word	0x00002400


	//----- nvinfo : EIATTR_MAX_THREADS
	.align		4
.L_167:
        /*0240*/ 	.byte	0x04, 0x05
        /*0242*/ 	.short	(.L_169 - .L_168)
.L_168:
        /*0244*/ 	.word	0x00000140
        /*0248*/ 	.word	0x00000001
        /*024c*/ 	.word	0x00000001


	//----- nvinfo : EIATTR_CRS_STACK_SIZE
	.align		4
.L_169:
        /*0250*/ 	.byte	0x04, 0x1e
        /*0252*/ 	.short	(.L_171 - .L_170)
.L_170:
        /*0254*/ 	.word	0x00000000


	//----- nvinfo : EIATTR_CBANK_PARAM_SIZE
	.align		4
.L_171:
        /*0258*/ 	.byte	0x03, 0x19
        /*025a*/ 	.short	0x0060


	//----- nvinfo : EIATTR_PARAM_CBANK
	.align		4
        /*025c*/ 	.byte	0x04, 0x0a
        /*025e*/ 	.short	(.L_173 - .L_172)
	.align		4
.L_172:
        /*0260*/ 	.word	index@(.nv.constant0._ZN13group_norm_v218gn_bwd_cuda_kernelI13__nv_bfloat16Li320ELi1ELi32ELi40ELi64ELb0ELb1ELi64ELi40ELi40ELi4ELb1ELi128ELb0ELb0ELNS_15WgradSyncMethodE3ENS_16CompileConditionILi1000EEEEEvPT_S6_S6_PKS5_S8_S8_S8_PKfflPfPj)
        /*0264*/ 	.short	0x0380
        /*0266*/ 	.short	0x0060


	//----- nvinfo : EIATTR_SW_WAR
	.align		4
.L_173:
        /*0268*/ 	.byte	0x04, 0x36
        /*026a*/ 	.short	(.L_175 - .L_174)
.L_174:
        /*026c*/ 	.word	0x00000008
.L_175:


//--------------------- .nv.info._ZN13group_norm_v218gn_bwd_cuda_kernelI13__nv_bfloat16Li320ELi1ELi16ELi80ELi64ELb1ELb1ELi64ELi80ELi80ELi4ELb1ELi112ELb0ELb0ELNS_15WgradSyncMethodE3ENS_16CompileConditionILi1000EEEEEvPT_S6_S6_PKS5_S8_S8_S8_PKfflPfPj --------------------------
	.section	.nv.info._ZN13group_norm_v218gn_bwd_cuda_kernelI13__nv_bfloat16Li320ELi1ELi16ELi80ELi64ELb1ELb1ELi64ELi80ELi80ELi4ELb1ELi112ELb0ELb0ELNS_15WgradSyncMethodE3ENS_16CompileConditionILi1000EEEEEvPT_S6_S6_PKS5_S8_S8_S8_PKfflPfPj,"",@"SHT_CUDA_INFO"
	.sectionflags	@""
	.align	4


	//----- nvinfo : EIATTR_CUDA_API_VERSION
	.align		4
        /*0000*/ 	.byte	0x04, 0x37
        /*0002*/ 	.short	(.L_177 - .L_176)
.L_176:
        /*0004*/ 	.word	0x00000082


	//----- nvinfo : EIATTR_KPARAM_INFO
	.align		4
.L_177:
        /*0008*/ 	.byte	0x04, 0x17
        /*000a*/ 	.short	(.L_179 - .L_178)
.L_178:
        /*000c*/ 	.word	0x00000000
        /*0010*/ 	.short	0x000b
        /*0012*/ 	.short	0x0058
        /*0014*/ 	.byte	0x00, 0xf5, 0x21, 0x00


	//----- nvinfo : EIATTR_KPARAM_INFO
	.align		4
.L_179:
        /*0018*/ 	.byte	0x04, 0x17
        /*001a*/ 	.short	(.L_181 - .L_180)
.L_180:
        /*001c*/ 	.word	0x00000000
        /*0020*/ 	.short	0x000a
        /*0022*/ 	.short	0x0050
        /*0024*/ 	.byte	0x00, 0xf5, 0x21, 0x00


	//----- nvinfo : EIATTR_KPARAM_INFO
	.align		4
.L_181:
        /*0028*/ 	.byte	0x04, 0x17
        /*002a*/ 	.short	(.L_183 - .L_182)
.L_182:
        /*002c*/ 	.word	0x00000000
        /*0030*/ 	.short	0x0009
        /*0032*/ 	.short	0x0048
        /*0034*/ 	.byte	0x00, 0xf0, 0x21, 0x00


	//----- nvinfo : EIATTR_KPARAM_INFO
	.align		4
.L_183:
        /*0038*/ 	.byte	0x04, 0x17
        /*003a*/ 	.short	(.L_185 - .L_184)
.L_184:
        /*003c*/ 	.word	0x00000000
        /*0040*/ 	.short	0x0008
        /*0042*/ 	.short	0x0040
        /*0044*/ 	.byte	0x00, 0xf0, 0x11, 0x00


	//----- nvinfo : EIATTR_KPARAM_INFO
	.align		4
.L_185:
        /*0048*/ 	.byte	0x04, 0x17
        /*004a*/ 	.short	(.L_187 - .L_186)
.L_186:
        /*004c*/ 	.word	0x00000000
        /*0050*/ 	.short	0x0007
        /*0052*/ 	.short	0x0038
        /*0054*/ 	.byte	0x00, 0xf5, 0x21, 0x00


	//----- nvinfo : EIATTR_KPARAM_INFO
	.align		4
.L_187:
        /*0058*/ 	.byte	0x04, 0x17
        /*005a*/ 	.short	(.L_189 - .L_188)
.L_188:
        /*005c*/ 	.word	0x00000000
        /*0060*/ 	.short	0x0006
        /*0062*/ 	.short	0x0030
        /*0064*/ 	.byte	0x00, 0xf5, 0x21, 0x00


	//----- nvinfo : EIATTR_KPARAM_INFO
	.align		4
.L_189:
        /*0068*/ 	.byte	0x04, 0x17
        /*006a*/ 	.short	(.L_191 - .L_190)
.L_190:
        /*006c*/ 	.word	0x00000000
        /*0070*/ 	.short	0x0005
        /*0072*/ 	.short	0x0028
        /*0074*/ 	.byte	0x00, 0xf5, 0x21, 0x00


	//----- nvinfo : EIATTR_KPARAM_INFO
	.align		4
.L_191:
        /*0078*/ 	.byte	0x04, 0x17
        /*007a*/ 	.short	(.L_193 - .L_192)
.L_192:
        /*007c*/ 	.word	0x00000000
        /*0080*/ 	.short	0x0004
        /*0082*/ 	.short	0x0020
        /*0084*/ 	.byte	0x00, 0xf5, 0x21, 0x00


	//----- nvinfo : EIATTR_KPARAM_INFO
	.align		4
.L_193:
        /*0088*/ 	.byte	0x04, 0x17
        /*008a*/ 	.short	(.L_195 - .L_194)
.L_194:
        /*008c*/ 	.word	0x00000000
        /*0090*/ 	.short	0x0003
        /*0092*/ 	.short	0x0018
        /*0094*/ 	.byte	0x00, 0xf5, 0x21, 0x00


	//----- nvinfo : EIATTR_KPARAM_INFO
	.align		4
.L_195:
        /*0098*/ 	.byte	0x04, 0x17
        /*009a*/ 	.short	(.L_197 - .L_196)
.L_196:
        /*009c*/ 	.word	0x00000000
        /*00a0*/ 	.short	0x0002
        /*00a2*/ 	.short	0x0010
        /*00a4*/ 	.byte	0x00, 0xf5, 0x21, 0x00


	//----- nvinfo : EIATTR_KPARAM_INFO
	.align		4
.L_197:
        /*00a8*/ 	.byte	0x04, 0x17
        /*00aa*/ 	.short	(.L_199 - .L_198)
.L_198:
        /*00ac*/ 	.word	0x00000000
        /*00b0*/ 	.short	0x0001
        /*00b2*/ 	.short	0x0008
        /*00b4*/ 	.byte	0x00, 0xf5, 0x21, 0x00


	//----- nvinfo : EIATTR_KPARAM_INFO
	.align		4
.L_199:
        /*00b8*/ 	.byte	0x04, 0x17
        /*00ba*/ 	.short	(.L_201 - .L_200)
.L_200:
        /*00bc*/ 	.word	0x00000000
        /*00c0*/ 	.short	0x0000
        /*00c2*/ 	.short	0x0000
        /*00c4*/ 	.byte	0x00, 0xf5, 0x21, 0x00


	//----- nvinfo : EIATTR_SPARSE_MMA_MASK
	.align		4
.L_201:
        /*00c8*/ 	.byte	0x03, 0x50
        /*00ca*/ 	.short	0x0000


	//----- nvinfo : EIATTR_MAXREG_COUNT
	.align		4
        /*00cc*/ 	.byte	0x03, 0x1b
        /*00ce*/ 	.short	0x00a8


	//----- nvinfo : EIATTR_NUM_BARRIERS
	.align		4
        /*00d0*/ 	.byte	0x02, 0x4c
        /*00d2*/ 	.byte	0x01
	.zero		1


	//----- nvinfo : EIATTR_MERCURY_ISA_VERSION
	.align		4
        /*00d4*/ 	.byte	0x03, 0x5f
        /*00d6*/ 	.short	0x0101


	//----- nvinfo : EIATTR_COOP_GROUP_MASK_REGIDS
	.align		4
        /*00d8*/ 	.byte	0x04, 0x29
        /*00da*/ 	.short	(.L_203 - .L_202)


	//   ....[0]....
.L_202:
        /*00dc*/ 	.word	0xffffffff


	//   ....[1]....
        /*00e0*/ 	.word	0xffffffff


	//   ....[2]....
        /*00e4*/ 	.word	0xffffffff


	//   ....[3]....
        /*00e8*/ 	.word	0xffffffff


	//   ....[4]....
        /*00ec*/ 	.word	0xffffffff


	//   ....[5]....
        /*00f0*/ 	.word	0xffffffff


	//   ....[6]....
        /*00f4*/ 	.word	0xffffffff


	//   ....[7]....
        /*00f8*/ 	.word	0xffffffff


	//   ....[8]....
        /*00fc*/ 	.word	0xffffffff


	//   ....[9]....
        /*0100*/ 	.word	0xffffffff


	//   ....[10]....
        /*0104*/ 	.word	0xffffffff


	//   ....[11]....
        /*0108*/ 	.word	0xffffffff


	//   ....[12]....
        /*010c*/ 	.word	0xffffffff


	//   ....[13]....
        /*0110*/ 	.word	0xffffffff


	//   ....[14]....
        /*0114*/ 	.word	0xffffffff


	//   ....[15]....
        /*0118*/ 	.word	0xffffffff


	//   ....[16]....
        /*011c*/ 	.word	0xffffffff


	//   ....[17]....
        /*0120*/ 	.word	0xffffffff


	//   ....[18]....
        /*0124*/ 	.word	0x05000013


	//   ....[19]....
        /*0128*/ 	.word	0x05000012


	//   ....[20]....
        /*012c*/ 	.word	0x05000014


	//   ....[21]....
        /*0130*/ 	.word	0x05000015


	//   ....[22]....
        /*0134*/ 	.word	0x05000025


	//   ....[23]....
        /*0138*/ 	.word	0x0500001e


	//   ....[24]....
        /*013c*/ 	.word	0x05000012


	//   ....[25]....
        /*0140*/ 	.word	0x05000011


	//   ....[26]....
        /*0144*/ 	.word	0x05000012


	//   ....[27]....
        /*0148*/ 	.word	0x05000012


	//   ....[28]....
        /*014c*/ 	.word	0x05000012


	//   ....[29]....
        /*0150*/ 	.word	0x05000012


	//   ....[30]....
        /*0154*/ 	.word	0x05000012


	//   ....[31]....
        /*0158*/ 	.word	0x05000012


	//   ....[32]....
        /*015c*/ 	.word	0x05000012


	//   ....[33]....
        /*0160*/ 	.word	0x05000012


	//   ....[34]....
        /*0164*/ 	.word	0x05000012


	//   ....[35]....
        /*0168*/ 	.word	0x05000012


	//   ....[36]....
        /*016c*/ 	.word	0x05000012


	//   ....[37]....
        /*0170*/ 	.word	0x05000012


	//   ....[38]....
        /*0174*/ 	.word	0x05000012


	//   ....[39]....
        /*0178*/ 	.word	0x05000012


	//   ....[40]....
        /*017c*/ 	.word	0x05000012


	//   ....[41]....
        /*0180*/ 	.word	0x05000012


	//----- nvinfo : EIATTR_COOP_GROUP_INSTR_OFFSETS
	.align		4
.L_203:
        /*0184*/ 	.byte	0x04, 0x28
        /*0186*/ 	.short	(.L_205 - .L_204)


	//   ....[0]....
.L_204:
        /*0188*/ 	.word	0x00001b70


	//   ....[1]....
        /*018c*/ 	.word	0x00001b80


	//   ....[2]....
        /*0190*/ 	.word	0x00001bb0


	//   ....[3]....
        /*0194*/ 	.word	0x00001bc0


	//   ....[4]....
        /*0198*/ 	.word	0x00001bf0


	//   ....[5]....
        /*019c*/ 	.word	0x00001c00


	//   ....[6]....
        /*01a0*/ 	.word	0x00001c30


	//   ....[7]....
        /*01a4*/ 	.word	0x00001c40


	//   ....[8]....
        /*01a8*/ 	.word	0x00001c70


	//   ....[9]....
        /*01ac*/ 	.word	0x00001c80


	//   ....[10]....
        /*01b0*/ 	.word	0x00002340


	//   ....[11]....
        /*01b4*/ 	.word	0x00002350


	//   ....[12]....
        /*01b8*/ 	.word	0x00002380


	//   ....[13]....
        /*01bc*/ 	.word	0x00002390


	//   ....[14]....
        /*01c0*/ 	.word	0x000023c0


	//   ....[15]....
        /*01c4*/ 	.word	0x000023d0


	//   ....[16]....
        /*01c8*/ 	.word	0x00002400


	//   ....[17]....
        /*01cc*/ 	.word	0x00002410


	//   ....[18]....
        /*01d0*/ 	.word	0x00002e40


	//   ....[19]....
        /*01d4*/ 	.word	0x00002e70


	//   ....[20]....
        /*01d8*/ 	.word	0x00002eb0


	//   ....[21]....
        /*01dc*/ 	.word	0x00002ed0


	//   ....[22]....
        /*01e0*/ 	.word	0x00002f00


	//   ....[23]....
        /*01e4*/ 	.word	0x00002f10


	//   ....[24]....
        /*01e8*/ 	.word	0x00002f40


	//   ....[25]....
        /*01ec*/ 	.word	0x00002f50


	//   ....[26]....
        /*01f0*/ 	.word	0x000030b0


	//   ....[27]....
        /*01f4*/ 	.word	0x00003100


	//   ....[28]....
        /*01f8*/ 	.word	0x00003170


	//   ....[29]....
        /*01fc*/ 	.word	0x000031d0


	//   ....[30]....
        /*0200*/ 	.word	0x00003240


	//   ....[31]....
        /*0204*/ 	.word	0x000032a0


	//   ....[32]....
        /*0208*/ 	.word	0x00003310


	//   ....[33]....
        /*020c*/ 	.word	0x00003370


	//   ....[34]....
        /*0210*/ 	.word	0x00003410


	//   ....[35]....
        /*0214*/ 	.word	0x000034a0


	//   ....[36]....
        /*0218*/ 	.word	0x00003510


	//   ....[37]....
        /*021c*/ 	.word	0x00003570


	//   ....[38]....
        /*0220*/ 	.word	0x000035e0


	//   ....[39]....
        /*0224*/ 	.word	0x00003640


	//   ....[40]....
        /*0228*/ 	.word	0x000036b0


	//   ....[41]....
        /*022c*/ 	.word	0x00003710


	//----- nvinfo : EIATTR_VRC_CTA_INIT_COUNT
	.align		4
.L_205:
        /*0230*/ 	.byte	0x02, 0x4a
	.zero		1
	.zero		1


	//----- nvinfo : EIATTR_EXIT_INSTR_OFFSETS
	.align		4
        /*0234*/ 	.byte	0x04, 0x1c
        /*0236*/ 	.short	(.L_207 - .L_206)


	//   ....[0]....
.L_206:
        /*0238*/ 	.word	0x00002a60


	//   ....[1]....
        /*023c*/ 	.word	0x00003050


	//----- nvinfo : EIATTR_MAX_THREADS
	.align		4
.L_207:
        /*0240*/ 	.byte	0x04, 0x05
        /*0242*/ 	.short	(.L_209 - .L_208)
.L_208:
        /*0244*/ 	.word	0x00000140
        /*0248*/ 	.word	0x00000001
        /*024c*/ 	.word	0x00000001


	//----- nvinfo : EIATTR_CRS_STACK_SIZE
	.align		4
.L_209:
        /*0250*/ 	.byte	0x04, 0x1e
        /*0252*/ 	.short	(.L_211 - .L_210)
.L_210:
        /*0254*/ 	.word	0x00000000


	//----- nvinfo : EIATTR_CBANK_PARAM_SIZE
	.align		4
.L_211:
        /*0258*/ 	.byte	0x03, 0x19
        /*025a*/ 	.short	0x0060


	//----- nvinfo : EIATTR_PARAM_CBANK
	.align		4
        /*025c*/ 	.byte	0x04, 0x0a
        /*025e*/ 	.short	(.L_213 - .L_212)
	.align		4
.L_212:
        /*0260*/ 	.word	index@(.nv.constant0._ZN13group_norm_v218gn_bwd_cuda_kernelI13__nv_bfloat16Li320ELi1ELi16ELi80ELi64ELb1ELb1ELi64ELi80ELi80ELi4ELb1ELi112ELb0ELb0ELNS_15WgradSyncMethodE3ENS_16CompileConditionILi1000EEEEEvPT_S6_S6_PKS5_S8_S8_S8_PKfflPfPj)
        /*0264*/ 	.short	0x0380
        /*0266*/ 	.short	0x0060


	//----- nvinfo : EIATTR_SW_WAR
	.align		4
.L_213:
        /*0268*/ 	.byte	0x04, 0x36
        /*026a*/ 	.short	(.L_215 - .L_214)
.L_214:
        /*026c*/ 	.word	0x00000008
.L_215:


//--------------------- .nv.info._ZN13group_norm_v218gn_bwd_cuda_kernelI13__nv_bfloat16Li320ELi1ELi16ELi80ELi64ELb1ELb1ELi64ELi80ELi80ELi4ELb1ELi144ELb0ELb0ELNS_15WgradSyncMethodE3ENS_16CompileConditionILi1000EEEEEvPT_S6_S6_PKS5_S8_S8_S8_PKfflPfPj --------------------------
	.section	.nv.info._ZN13group_norm_v218gn_bwd_cuda_kernelI13__nv_bfloat16Li320ELi1ELi16ELi80ELi64ELb1ELb1ELi64ELi80ELi80ELi4ELb1ELi144ELb0ELb0ELNS_15WgradSyncMethodE3ENS_16CompileConditionILi1000EEEEEvPT_S6_S6_PKS5_S8_S8_S8_PKfflPfPj,"",@"SHT_CUDA_INFO"
	.sectionflags	@""
	.align	4


	//----- nvinfo : EIATTR_CUDA_API_VERSION
	.align		4
        /*0000*/ 	.byte	0x04, 0x37
        /*0002*/ 	.short	(.L_217 - .L_216)
.L_216:
        /*0004*/ 	.word	0x00000082


	//----- nvinfo : EIATTR_KPARAM_INFO
	.align		4
.L_217:
        /*0008*/ 	.byte	0x04, 0x17
        /*000a*/ 	.short	(.L_219 - .L_218)
.L_218:
        /*000c*/ 	.word	0x00000000
        /*0010*/ 	.short	0x000b
        /*0012*/ 	.short	0x0058
        /*0014*/ 	.byte	0x00, 0xf5, 0x21, 0x00


	//----- nvinfo : EIATTR_KPARAM_INFO
	.align		4
.L_219:
        /*0018*/ 	.byte	0x04, 0x17
        /*001a*/ 	.short	(.L_221 - .L_220)
.L_220:
        /*001c*/ 	.word	0x00000000
        /*0020*/ 	.short	0x000a
        /*0022*/ 	.short	0x0050
        /*0024*/ 	.byte	0x00, 0xf5, 0x21, 0x00


	//----- nvinfo : EIATTR_KPARAM_INFO
	.align		4
.L_221:
        /*0028*/ 	.byte	0x04, 0x17
        /*002a*/ 	.short	(.L_223 - .L_222)
.L_222:
        /*002c*/ 	.word	0x00000000
        /*0030*/ 	.short	0x0009
        /*0032*/ 	.short	0x0048
        /*0034*/ 	.byte	0x00, 0xf0, 0x21, 0x00


	//----- nvinfo : EIATTR_KPARAM_INFO
	.align		4
.L_223:
        /*0038*/ 	.byte	0x04, 0x17
        /*003a*/ 	.short	(.L_225 - .L_224)
.L_224:
        /*003c*/ 	.word	0x00000000
        /*0040*/ 	.short	0x0008
        /*0042*/ 	.short	0x0040
        /*0044*/ 	.byte	0x00, 0xf0, 0x11, 0x00


	//----- nvinfo : EIATTR_KPARAM_INFO
	.align		4
.L_225:
        /*0048*/ 	.byte	0x04, 0x17
        /*004a*/ 	.short	(.L_227 - .L_226)
.L_226:
        /*004c*/ 	.word	0x00000000
        /*0050*/ 	.short	0x0007
        /*0052*/ 	.short	0x0038
        /*0054*/ 	.byte	0x00, 0xf5, 0x21, 0x00


	//----- nvinfo : EIATTR_KPARAM_INFO
	.align		4
.L_227:
        /*0058*/ 	.byte	0x04, 0x17
        /*005a*/ 	.short	(.L_229 - .L_228)
.L_228:
        /*005c*/ 	.word	0x00000000
        /*0060*/ 	.short	0x0006
        /*0062*/ 	.short	0x0030
        /*0064*/ 	.byte	0x00, 0xf5, 0x21, 0x00


	//----- nvinfo : EIATTR_KPARAM_INFO
	.align		4
.L_229:
        /*0068*/ 	.byte	0x04, 0x17
        /*006a*/ 	.short	(.L_231 - .L_230)
.L_230:
        /*006c*/ 	.word	0x00000000
        /*0070*/ 	.short	0x0005
        /*0072*/ 	.short	0x0028
        /*0074*/ 	.byte	0x00, 0xf5, 0x21, 0x00


	//----- nvinfo : EIATTR_KPARAM_INFO
	.align		4
.L_231:
        /*0078*/ 	.byte	0x04, 0x17
        /*007a*/ 	.short	(.L_233 - .L_232)
.L_232:
        /*007c*/ 	.word	0x00000000
        /*0080*/ 	.short	0x0004
        /*0082*/ 	.short	0x0020
        /*0084*/ 	.byte	0x00, 0xf5, 0x21, 0x00


	//----- nvinfo : EIATTR_KPARAM_INFO
	.align		4
.L_233:
        /*0088*/ 	.byte	0x04, 0x17
        /*008a*/ 	.short	(.L_235 - .L_234)
.L_234:
        /*008c*/ 	.word	0x00000000
        /*0090*/ 	.short	0x0003
        /*0092*/ 	.short	0x0018
        /*0094*/ 	.byte	0x00, 0xf5, 0x21, 0x00


	//----- nvinfo : EIATTR_KPARAM_INFO
	.align		4
.L_235:
        /*0098*/ 	.byte	0x04, 0x17
        /*009a*/ 	.short	(.L_237 - .L_236)
.L_236:
        /*009c*/ 	.word	0x00000000
        /*00a0*/ 	.short	0x0002
        /*00a2*/ 	.short	0x0010
        /*00a4*/ 	.byte	0x00, 0xf5, 0x21, 0x00


	//----- nvinfo : EIATTR_KPARAM_INFO
	.align		4
.L_237:
        /*00a8*/ 	.byte	0x04, 0x17
        /*00aa*/ 	.short	(.L_239 - .L_238)
.L_238:
        /*00ac*/ 	.word	0x00000000
        /*00b0*/ 	.short	0x0001
        /*00b2*/ 	.short	0x0008
        /*00b4*/ 	.byte	0x00, 0xf5, 0x21, 0x00


	//----- nvinfo : EIATTR_KPARAM_INFO
	.align		4
.L_239:
        /*00b8*/ 	.byte	0x04, 0x17
        /*00ba*/ 	.short	(.L_241 - .L_240)
.L_240:
        /*00bc*/ 	.word	0x00000000
        /*00c0*/ 	.short	0x0000
        /*00c2*/ 	.short	0x0000
        /*00c4*/ 	.byte	0x00, 0xf5, 0x21, 0x00


	//----- nvinfo : EIATTR_SPARSE_MMA_MASK
	.align		4
.L_241:
        /*00c8*/ 	.byte	0x03, 0x50
        /*00ca*/ 	.short	0x0000


	//----- nvinfo : EIATTR_MAXREG_COUNT
	.align		4
        /*00cc*/ 	.byte	0x03, 0x1b
        /*00ce*/ 	.short	0x00a8


	//----- nvinfo : EIATTR_NUM_BARRIERS
	.align		4
        /*00d0*/ 	.byte	0x02, 0x4c
        /*00d2*/ 	.byte	0x01
	.zero		1


	//----- nvinfo : EIATTR_MERCURY_ISA_VERSION
	.align		4
        /*00d4*/ 	.byte	0x03, 0x5f
        /*00d6*/ 	.short	0x0101


	//----- nvinfo : EIATTR_COOP_GROUP_MASK_REGIDS
	.align		4
        /*00d8*/ 	.byte	0x04, 0x29
        /*00da*/ 	.short	(.L_243 - .L_242)


	//   ....[0]....
.L_242:
        /*00dc*/ 	.word	0xffffffff


	//   ....[1]....
        /*00e0*/ 	.word	0xffffffff


	//   ....[2]....
        /*00e4*/ 	.word	0xffffffff


	//   ....[3]....
        /*00e8*/ 	.word	0xffffffff


	//   ....[4]....
        /*00ec*/ 	.word	0xffffffff


	//   ....[5]....
        /*00f0*/ 	.word	0xffffffff


	//   ....[6]....
        /*00f4*/ 	.word	0xffffffff


	//   ....[7]....
        /*00f8*/ 	.word	0xffffffff


	//   ....[8]....
        /*00fc*/ 	.word	0xffffffff


	//   ....[9]....
        /*0100*/ 	.word	0xffffffff


	//   ....[10]....
        /*0104*/ 	.word	0xffffffff


	//   ....[11]....
        /*0108*/ 	.word	0xffffffff


	//   ....[12]....
        /*010c*/ 	.word	0xffffffff


	//   ....[13]....
        /*0110*/ 	.word	0xffffffff


	//   ....[14]....
        /*0114*/ 	.word	0xffffffff


	//   ....[15]....
        /*0118*/ 	.word	0xffffffff


	//   ....[16]....
        /*011c*/ 	.word	0xffffffff


	//   ....[17]....
        /*0120*/ 	.word	0xffffffff


	//   ....[18]....
        /*0124*/ 	.word	0x05000013


	//   ....[19]....
        /*0128*/ 	.word	0x05000012


	//   ....[20]....
        /*012c*/ 	.word	0x05000014


	//   ....[21]....
        /*0130*/ 	.word	0x05000015


	//   ....[22]....
        /*0134*/ 	.word	0x05000025


	//   ....[23]....
        /*0138*/ 	.word	0x0500001e


	//   ....[24]....
        /*013c*/ 	.word	0x05000012


	//   ....[25]....
        /*0140*/ 	.word	0x05000011


	//   ....[26]....
        /*0144*/ 	.word	0x05000012


	//   ....[27]....
        /*0148*/ 	.word	0x05000012


	//   ....[28]....
        /*014c*/ 	.word	0x05000012


	//   ....[29]....
        /*0150*/ 	.word	0x05000012


	//   ....[30]....
        /*0154*/ 	.word	0x05000012


	//   ....[31]....
        /*0158*/ 	.word	0x05000012


	//   ....[32]....
        /*015c*/ 	.word	0x05000012


	//   ....[33]....
        /*0160*/ 	.word	0x05000012


	//   ....[34]....
        /*0164*/ 	.word	0x05000012


	//   ....[35]....
        /*0168*/ 	.word	0x05000012


	//   ....[36]....
        /*016c*/ 	.word	0x05000012


	//   ....[37]....
        /*0170*/ 	.word	0x05000012


	//   ....[38]....
        /*0174*/ 	.word	0x05000012


	//   ....[39]....
        /*0178*/ 	.word	0x05000012


	//   ....[40]....
        /*017c*/ 	.word	0x05000012


	//   ....[41]....
        /*0180*/ 	.word	0x05000012


	//----- nvinfo : EIATTR_COOP_GROUP_INSTR_OFFSETS
	.align		4
.L_243:
        /*0184*/ 	.byte	0x04, 0x28
        /*0186*/ 	.short	(.L_245 - .L_244)


	//   ....[0]....
.L_244:
        /*0188*/ 	.word	0x00001b70


	//   ....[1]....
        /*018c*/ 	.word	0x00001b80


	//   ....[2]....
        /*0190*/ 	.word	0x00001bb0


	//   ....[3]....
        /*0194*/ 	.word	0x00001bc0


	//   ....[4]....
        /*0198*/ 	.word	0x00001bf0


	//   ....[5]....
        /*019c*/ 	.word	0x00001c00


	//   ....[6]....
        /*01a0*/ 	.word	0x00001c30


	//   ....[7]....
        /*01a4*/ 	.word	0x00001c40


	//   ....[8]....
        /*01a8*/ 	.word	0x00001c70


	//   ....[9]....
        /*01ac*/ 	.word	0x00001c80


	//   ....[10]....
        /*01b0*/ 	.word	0x00002340


	//   ....[11]....
        /*01b4*/ 	.word	0x00002350


	//   ....[12]....
        /*01b8*/ 	.word	0x00002380


	//   ....[13]....
        /*01bc*/ 	.word	0x00002390


	//   ....[14]....
        /*01c0*/ 	.word	0x000023c0


	//   ....[15]....
        /*01c4*/ 	.word	0x000023d0


	//   ....[16]....
        /*01c8*/ 	.word	0x00002400


	//   ....[17]....
        /*01cc*/ 	.word	0x00002410


	//   ....[18]....
        /*01d0*/ 	.word	0x00002e40


	//   ....[19]....
        /*01d4*/ 	.word	0x00002e70


	//   ....[20]....
        /*01d8*/ 	.word	0x00002eb0


	//   ....[21]....
        /*01dc*/ 	.word	0x00002ed0


	//   ....[22]....
        /*01e0*/ 	.word	0x00002f00


	//   ....[23]....
        /*01e4*/ 	.word	0x00002f10


	//   ....[24]....
        /*01e8*/ 	.word	0x00002f40


	//   ....[25]....
        /*01ec*/ 	.word	0x00002f50


	//   ....[26]....
        /*01f0*/ 	.word	0x000030b0


	//   ....[27]....
        /*01f4*/ 	.word	0x00003100


	//   ....[28]....
        /*01f8*/ 	.word	0x00003170


	//   ....[29]....
        /*01fc*/ 	.word	0x000031d0


	//   ....[30]....
        /*0200*/ 	.word	0x00003240


	//   ....[31]....
        /*0204*/ 	.word	0x000032a0


	//   ....[32]....
        /*0208*/ 	.word	0x00003310


	//   ....[33]....
        /*020c*/ 	.word	0x00003370


	//   ....[34]....
        /*0210*/ 	.word	0x00003410


	//   ....[35]....
        /*0214*/ 	.word	0x000034a0


	//   ....[36]....
        /*0218*/ 	.word	0x00003510


	//   ....[37]....
        /*021c*/ 	.word	0x00003570


	//   ....[38]....
        /*0220*/ 	.word	0x000035e0


	//   ....[39]....
        /*0224*/ 	.word	0x00003640


	//   ....[40]....
        /*0228*/ 	.word	0x000036b0


	//   ....[41]....
        /*022c*/ 	.word	0x00003710


	//----- nvinfo : EIATTR_VRC_CTA_INIT_COUNT
	.align		4
.L_245:
        /*0230*/ 	.byte	0x02, 0x4a
	.zero		1
	.zero		1


	//----- nvinfo : EIATTR_EXIT_INSTR_OFFSETS
	.align		4
        /*0234*/ 	.byte	0x04, 0x1c
        /*0236*/ 	.short	(.L_247 - .L_246)


	//   ....[0]....
.L_246:
        /*0238*/ 	.word	0x00002a60


	//   ....[1]....
        /*023c*/ 	.word	0x00003050


	//----- nvinfo : EIATTR_MAX_THREADS
	.align		4
.L_247:
        /*0240*/ 	.byte	0x04, 0x05
        /*0242*/ 	.short	(.L_249 - .L_248)
.L_248:
        /*0244*/ 	.word	0x00000140
        /*0248*/ 	.word	0x00000001
        /*024c*/ 	.word	0x00000001


	//----- nvinfo : EIATTR_CRS_STACK_SIZE
	.align		4
.L_249:
        /*0250*/ 	.byte	0x04, 0x1e
        /*0252*/ 	.short	(.L_251 - .L_250)
.L_250:
        /*0254*/ 	.word	0x00000000


	//----- nvinfo : EIATTR_CBANK_PARAM_SIZE
	.align		4
.L_251:
        /*0258*/ 	.byte	0x03, 0x19
        /*025a*/ 	.short	0x0060


	//----- nvinfo : EIATTR_PARAM_CBANK
	.align		4
        /*025c*/ 	.byte	0x04, 0x0a
        /*025e*/ 	.short	(.L_253 - .L_252)
	.align		4
.L_252:
        /*0260*/ 	.word	index@(.nv.constant0._ZN13group_norm_v218gn_bwd_cuda_kernelI13__nv_bfloat16Li320ELi1ELi16ELi80ELi64ELb1ELb1ELi64ELi80ELi80ELi4ELb1ELi144ELb0ELb0ELNS_15WgradSyncMethodE3ENS_16CompileConditionILi1000EEEEEvPT_S6_S6_PKS5_S8_S8_S8_PKfflPfPj)
        /*0264*/ 	.short	0x0380
        /*0266*/ 	.short	0x0060


	//----- nvinfo : EIATTR_SW_WAR
	.align		4
.L_253:
        /*0268*/ 	.byte	0x04, 0x36
        /*026a*/ 	.short	(.L_255 - .L_254)
.L_254:
        /*026c*/ 	.word	0x00000008
.L_255:


//--------------------- .nv.info._ZN13group_norm_v214gn_cuda_kernelI13__nv_bfloat16Li320ELi1ELi32ELi40ELi64ELb0ELi64ELi40ELi40ELi4ELb0ELi116ELb0ELb0ENS_16CompileConditionILi1000EEEEEvPT_PKS4_S7_S7_flPfS8_Pj --------------------------
	.section	.nv.info._ZN13group_norm_v214gn_cuda_kernelI13__nv_bfloat16Li320ELi1ELi32ELi40ELi64ELb0ELi64ELi40ELi40ELi4ELb0ELi116ELb0ELb0ENS_16CompileConditionILi1000EEEEEvPT_PKS4_S7_S7_flPfS8_Pj,"",@"SHT_CUDA_INFO"
	.sectionflags	@""
	.align	4


	//----- nvinfo : EIATTR_CUDA_API_VERSION
	.align		4
        /*0000*/ 	.byte	0x04, 0x37
        /*0002*/ 	.short	(.L_257 - .L_256)
.L_256:
        /*0004*/ 	.word	0x00000082


	//----- nvinfo : EIATTR_KPARAM_INFO
	.align		4
.L_257:
        /*0008*/ 	.byte	0x04, 0x17
        /*000a*/ 	.short	(.L_259 - .L_258)
.L_258:
        /*000c*/ 	.word	0x00000000
        /*0010*/ 	.short	0x0008
        /*0012*/ 	.short	0x0040
        /*0014*/ 	.byte	0x00, 0xf5, 0x21, 0x00


	//----- nvinfo : EIATTR_KPARAM_INFO
	.align		4
.L_259:
        /*0018*/ 	.byte	0x04, 0x17
        /*001a*/ 	.short	(.L_261 - .L_260)
.L_260:
        /*001c*/ 	.word	0x00000000
        /*0020*/ 	.short	0x0007
        /*0022*/ 	.short	0x0038
        /*0024*/ 	.byte	0x00, 0xf5, 0x21, 0x00


	//----- nvinfo : EIATTR_KPARAM_INFO
	.align		4
.L_261:
        /*0028*/ 	.byte	0x04, 0x17
        /*002a*/ 	.short	(.L_263 - .L_262)
.L_262:
        /*002c*/ 	.word	0x00000000
        /*0030*/ 	.short	0x0006
        /*0032*/ 	.short	0x0030
        /*0034*/ 	.byte	0x00, 0xf5, 0x21, 0x00


	//----- nvinfo : EIATTR_KPARAM_INFO
	.align		4
.L_263:
        /*0038*/ 	.byte	0x04, 0x17
        /*003a*/ 	.short	(.L_265 - .L_264)
.L_264:
        /*003c*/ 	.word	0x00000000
        /*0040*/ 	.short	0x0005
        /*0042*/ 	.short	0x0028
        /*0044*/ 	.byte	0x00, 0xf0, 0x21, 0x00


	//----- nvinfo : EIATTR_KPARAM_INFO
	.align		4
.L_265:
        /*0048*/ 	.byte	0x04, 0x17
        /*004a*/ 	.short	(.L_267 - .L_266)
.L_266:
        /*004c*/ 	.word	0x00000000
        /*0050*/ 	.short	0x0004
        /*0052*/ 	.short	0x0020
        /*0054*/ 	.byte	0x00, 0xf0, 0x11, 0x00


	//----- nvinfo : EIATTR_KPARAM_INFO
	.align		4
.L_267:
        /*0058*/ 	.byte	0x04, 0x17
        /*005a*/ 	.short	(.L_269 - .L_268)
.L_268:
        /*005c*/ 	.word	0x00000000
        /*0060*/ 	.short	0x0003
        /*0062*/ 	.short	0x0018
        /*0064*/ 	.byte	0x00, 0xf5, 0x21, 0x00


	//----- nvinfo : EIATTR_KPARAM_INFO
	.align		4
.L_269:
        /*0068*/ 	.byte	0x04, 0x17
        /*006a*/ 	.short	(.L_271 - .L_270)
.L_270:
        /*006c*/ 	.word	0x00000000
        /*0070*/ 	.short	0x0002
        /*0072*/ 	.short	0x0010
        /*0074*/ 	.byte	0x00, 0xf5, 0x21, 0x00


	//----- nvinfo : EIATTR_KPARAM_INFO
	.align		4
.L_271:
        /*0078*/ 	.byte	0x04, 0x17
        /*007a*/ 	.short	(.L_273 - .L_272)
.L_272:
        /*007c*/ 	.word	0x00000000
        /*0080*/ 	.short	0x0001
        /*0082*/ 	.short	0x0008
        /*0084*/ 	.byte	0x00, 0xf5, 0x21, 0x00


	//----- nvinfo : EIATTR_KPARAM_INFO
	.align		4
.L_273:
        /*0088*/ 	.byte	0x04, 0x17
        /*008a*/ 	.short	(.L_275 - .L_274)
.L_274:
        /*008c*/ 	.word	0x00000000
        /*0090*/ 	.short	0x0000
        /*0092*/ 	.short	0x0000
        /*0094*/ 	.byte	0x00, 0xf5, 0x21, 0x00


	//----- nvinfo : EIATTR_SPARSE_MMA_MASK
	.align		4
.L_275:
        /*0098*/ 	.byte	0x03, 0x50
        /*009a*/ 	.short	0x0000


	//----- nvinfo : EIATTR_MAXREG_COUNT
	.align		4
        /*009c*/ 	.byte	0x03, 0x1b
        /*009e*/ 	.short	0x00a8


	//----- nvinfo : EIATTR_NUM_BARRIERS
	.align		4
        /*00a0*/ 	.byte	0x02, 0x4c
        /*00a2*/ 	.byte	0x01
	.zero		1


	//----- nvinfo : EIATTR_MERCURY_ISA_VERSION
	.align		4
        /*00a4*/ 	.byte	0x03, 0x5f
        /*00a6*/ 	.short	0x0101


	//----- nvinfo : EIATTR_COOP_GROUP_MASK_REGIDS
	.align		4
        /*00a8*/ 	.byte	0x04, 0x29
        /*00aa*/ 	.short	(.L_277 - .L_276)


	//   ....[0]....
.L_276:
        /*00ac*/ 	.word	0xffffffff


	//   ....[1]....
        /*00b0*/ 	.word	0xffffffff


	//   ....[2]....
        /*00b4*/ 	.word	0xffffffff


	//   ....[3]....
        /*00b8*/ 	.word	0xffffffff


	//   ....[4]....
        /*00bc*/ 	.word	0xffffffff


	//   ....[5]....
        /*00c0*/ 	.word	0xffffffff


	//   ....[6]....
        /*00c4*/ 	.word	0xffffffff


	//   ....[7]....
        /*00c8*/ 	.word	0xffffffff


	//   ....[8]....
        /*00cc*/ 	.word	0xffffffff


	//   ....[9]....
        /*00d0*/ 	.word	0xffffffff


	//   ....[10]....
        /*00d4*/ 	.word	0xffffffff


	//   ....[11]....
        /*00d8*/ 	.word	0xffffffff


	//   ....[12]....
        /*00dc*/ 	.word	0xffffffff


	//   ....[13]....
        /*00e0*/ 	.word	0xffffffff


	//   ....[14]....
        /*00e4*/ 	.word	0xffffffff


	//   ....[15]....
        /*00e8*/ 	.word	0xffffffff


	//   ....[16]....
        /*00ec*/ 	.word	0xffffffff


	//   ....[17]....
        /*00f0*/ 	.word	0xffffffff


	//   ....[18]....
        /*00f4*/ 	.word	0x05000008


	//   ....[19]....
        /*00f8*/ 	.word	0x05000008


	//   ....[20]....
        /*00fc*/ 	.word	0x05000008


	//   ....[21]....
        /*0100*/ 	.word	0x05000008


	//   ....[22]....
        /*0104*/ 	.word	0x05000008


	//   ....[23]....
        /*0108*/ 	.word	0x05000008


	//   ....[24]....
        /*010c*/ 	.word	0x05000008


	//   ....[25]....
        /*0110*/ 	.word	0x05000008


	//----- nvinfo : EIATTR_COOP_GROUP_INSTR_OFFSETS
	.align		4
.L_277:
        /*0114*/ 	.byte	0x04, 0x28
        /*0116*/ 	.short	(.L_279 - .L_278)


	//   ....[0]....
.L_278:
        /*0118*/ 	.word	0x00000420


	//   ....[1]....
        /*011c*/ 	.word	0x00000430


	//   ....[2]....
        /*0120*/ 	.word	0x00000460


	//   ....[3]....
        /*0124*/ 	.word	0x00000470


	//   ....[4]....
        /*0128*/ 	.word	0x000004a0


	//   ....[5]....
        /*012c*/ 	.word	0x000004b0


	//   ....[6]....
        /*0130*/ 	.word	0x000004e0


	//   ....[7]....
        /*0134*/ 	.word	0x000004f0


	//   ....[8]....
        /*0138*/ 	.word	0x00000520


	//   ....[9]....
        /*013c*/ 	.word	0x00000540


	//   ....[10]....
        /*0140*/ 	.word	0x00000660


	//   ....[11]....
        /*0144*/ 	.word	0x00000670


	//   ....[12]....
        /*0148*/ 	.word	0x000006a0


	//   ....[13]....
        /*014c*/ 	.word	0x000006b0


	//   ....[14]....
        /*0150*/ 	.word	0x000006e0


	//   ....[15]....
        /*0154*/ 	.word	0x000006f0


	//   ....[16]....
        /*0158*/ 	.word	0x00000720


	//   ....[17]....
        /*015c*/ 	.word	0x00000730


	//   ....[18]....
        /*0160*/ 	.word	0x00000d10


	//   ....[19]....
        /*0164*/ 	.word	0x00000d80


	//   ....[20]....
        /*0168*/ 	.word	0x00000e00


	//   ....[21]....
        /*016c*/ 	.word	0x00000e70


	//   ....[22]....
        /*0170*/ 	.word	0x00000ef0


	//   ....[23]....
        /*0174*/ 	.word	0x00000f60


	//   ....[24]....
        /*0178*/ 	.word	0x00000fe0


	//   ....[25]....
        /*017c*/ 	.word	0x00001050


	//----- nvinfo : EIATTR_VRC_CTA_INIT_COUNT
	.align		4
.L_279:
        /*0180*/ 	.byte	0x02, 0x4a
	.zero		1
	.zero		1


	//----- nvinfo : EIATTR_EXIT_INSTR_OFFSETS
	.align		4
        /*0184*/ 	.byte	0x04, 0x1c
        /*0186*/ 	.short	(.L_281 - .L_280)


	//   ....[0]....
.L_280:
        /*0188*/ 	.word	0x00000cb0


	//----- nvinfo : EIATTR_MAX_THREADS
	.align		4
.L_281:
        /*018c*/ 	.byte	0x04, 0x05
        /*018e*/ 	.short	(.L_283 - .L_282)
.L_282:
        /*0190*/ 	.word	0x00000140
        /*0194*/ 	.word	0x00000001
        /*0198*/ 	.word	0x00000001


	//----- nvinfo : EIATTR_CRS_STACK_SIZE
	.align		4
.L_283:
        /*019c*/ 	.byte	0x04, 0x1e
        /*019e*/ 	.short	(.L_285 - .L_284)
.L_284:
        /*01a0*/ 	.word	0x00000000


	//----- nvinfo : EIATTR_CBANK_PARAM_SIZE
	.align		4
.L_285:
        /*01a4*/ 	.byte	0x03, 0x19
        /*01a6*/ 	.short	0x0048


	//----- nvinfo : EIATTR_PARAM_CBANK
	.align		4
        /*01a8*/ 	.byte	0x04, 0x0a
        /*01aa*/ 	.short	(.L_287 - .L_286)
	.align		4
.L_286:
        /*01ac*/ 	.word	index@(.nv.constant0._ZN13group_norm_v214gn_cuda_kernelI13__nv_bfloat16Li320ELi1ELi32ELi40ELi64ELb0ELi64ELi40ELi40ELi4ELb0ELi116ELb0ELb0ENS_16CompileConditionILi1000EEEEEvPT_PKS4_S7_S7_flPfS8_Pj)
        /*01b0*/ 	.short	0x0380
        /*01b2*/ 	.short	0x0048


	//----- nvinfo : EIATTR_SW_WAR
	.align		4
.L_287:
        /*01b4*/ 	.byte	0x04, 0x36
        /*01b6*/ 	.short	(.L_289 - .L_288)
.L_288:
        /*01b8*/ 	.word	0x00000008
.L_289:


//--------------------- .nv.info._ZN13group_norm_v214gn_cuda_kernelI13__nv_bfloat16Li320ELi1ELi32ELi40ELi64ELb0ELi64ELi40ELi40ELi4ELb0ELi148ELb0ELb0ENS_16CompileConditionILi1000EEEEEvPT_PKS4_S7_S7_flPfS8_Pj --------------------------
	.section	.nv.info._ZN13group_norm_v214gn_cuda_kernelI13__nv_bfloat16Li320ELi1ELi32ELi40ELi64ELb0ELi64ELi40ELi40ELi4ELb0ELi148ELb0ELb0ENS_16CompileConditionILi1000EEEEEvPT_PKS4_S7_S7_flPfS8_Pj,"",@"SHT_CUDA_INFO"
	.sectionflags	@""
	.align	4


	//----- nvinfo : EIATTR_CUDA_API_VERSION
	.align		4
        /*0000*/ 	.byte	0x04, 0x37
        /*0002*/ 	.short	(.L_291 - .L_290)
.L_290:
        /*0004*/ 	.word	0x00000082


	//----- nvinfo : EIATTR_KPARAM_INFO
	.align		4
.L_291:
        /*0008*/ 	.byte	0x04, 0x17
        /*000a*/ 	.short	(.L_293 - .L_292)
.L_292:
        /*000c*/ 	.word	0x00000000
        /*0010*/ 	.short	0x0008
        /*0012*/ 	.short	0x0040
        /*0014*/ 	.byte	0x00, 0xf5, 0x21, 0x00


	//----- nvinfo : EIATTR_KPARAM_INFO
	.align		4
.L_293:
        /*0018*/ 	.byte	0x04, 0x17
        /*001a*/ 	.short	(.L_295 - .L_294)
.L_294:
        /*001c*/ 	.word	0x00000000
        /*0020*/ 	.short	0x0007
        /*0022*/ 	.short	0x0038
        /*0024*/ 	.byte	0x00, 0xf5, 0x21, 0x00


	//----- nvinfo : EIATTR_KPARAM_INFO
	.align		4
.L_295:
        /*0028*/ 	.byte	0x04, 0x17
        /*002a*/ 	.short	(.L_297 - .L_296)
.L_296:
        /*002c*/ 	.word	0x00000000
        /*0030*/ 	.short	0x0006
        /*0032*/ 	.short	0x0030
        /*0034*/ 	.byte	0x00, 0xf5, 0x21, 0x00


	//----- nvinfo : EIATTR_KPARAM_INFO
	.align		4
.L_297:
        /*0038*/ 	.byte	0x04, 0x17
        /*003a*/ 	.short	(.L_299 - .L_298)
.L_298:
        /*003c*/ 	.word	0x00000000
        /*0040*/ 	.short	0x0005
        /*0042*/ 	.short	0x0028
        /*0044*/ 	.byte	0x00, 0xf0, 0x21, 0x00


	//----- nvinfo : EIATTR_KPARAM_INFO
	.align		4
.L_299:
        /*0048*/ 	.byte	0x04, 0x17
        /*004a*/ 	.short	(.L_301 - .L_300)
.L_300:
        /*004c*/ 	.word	0x00000000
        /*0050*/ 	.short	0x0004
        /*0052*/ 	.short	0x0020
        /*0054*/ 	.byte	0x00, 0xf0, 0x11, 0x00


	//----- nvinfo : EIATTR_KPARAM_INFO
	.align		4
.L_301:
        /*0058*/ 	.byte	0x04, 0x17
        /*005a*/ 	.short	(.L_303 - .L_302)
.L_302:
        /*005c*/ 	.word	0x00000000
        /*0060*/ 	.short	0x0003
        /*0062*/ 	.short	0x0018
        /*0064*/ 	.byte	0x00, 0xf5, 0x21, 0x00


	//----- nvinfo : EIATTR_KPARAM_INFO
	.align		4
.L_303:
        /*0068*/ 	.byte	0x04, 0x17
        /*006a*/ 	.short	(.L_305 - .L_304)
.L_304:
        /*006c*/ 	.word	0x00000000
        /*0070*/ 	.short	0x0002
        /*0072*/ 	.short	0x0010
        /*0074*/ 	.byte	0x00, 0xf5, 0x21, 0x00


	//----- nvinfo : EIATTR_KPARAM_INFO
	.align		4
.L_305:
        /*0078*/ 	.byte	0x04, 0x17
        /*007a*/ 	.short	(.L_307 - .L_306)
.L_306:
        /*007c*/ 	.word	0x00000000
        /*0080*/ 	.short	0x0001
        /*0082*/ 	.short	0x0008
        /*0084*/ 	.byte	0x00, 0xf5, 0x21, 0x00


	//----- nvinfo : EIATTR_KPARAM_INFO
	.align		4
.L_307:
        /*0088*/ 	.byte	0x04, 0x17
        /*008a*/ 	.short	(.L_309 - .L_308)
.L_308:
        /*008c*/ 	.word	0x00000000
        /*0090*/ 	.short	0x0000
        /*0092*/ 	.short	0x0000
        /*0094*/ 	.byte	0x00, 0xf5, 0x21, 0x00


	//----- nvinfo : EIATTR_SPARSE_MMA_MASK
	.align		4
.L_309:
        /*0098*/ 	.byte	0x03, 0x50
        /*009a*/ 	.short	0x0000


	//----- nvinfo : EIATTR_MAXREG_COUNT
	.align		4
        /*009c*/ 	.byte	0x03, 0x1b
        /*009e*/ 	.short	0x00a8


	//----- nvinfo : EIATTR_NUM_BARRIERS
	.align		4
        /*00a0*/ 	.byte	0x02, 0x4c
        /*00a2*/ 	.byte	0x01
	.zero		1


	//----- nvinfo : EIATTR_MERCURY_ISA_VERSION
	.align		4
        /*00a4*/ 	.byte	0x03, 0x5f
        /*00a6*/ 	.short	0x0101


	//----- nvinfo : EIATTR_COOP_GROUP_MASK_REGIDS
	.align		4
        /*00a8*/ 	.byte	0x04, 0x29
        /*00aa*/ 	.short	(.L_311 - .L_310)


	//   ....[0]....
.L_310:
        /*00ac*/ 	.word	0xffffffff


	//   ....[1]....
        /*00b0*/ 	.word	0xffffffff


	//   ....[2]....
        /*00b4*/ 	.word	0xffffffff


	//   ....[3]....
        /*00b8*/ 	.word	0xffffffff


	//   ....[4]....
        /*00bc*/ 	.word	0xffffffff


	//   ....[5]....
        /*00c0*/ 	.word	0xffffffff


	//   ....[6]....
        /*00c4*/ 	.word	0xffffffff


	//   ....[7]....
        /*00c8*/ 	.word	0xffffffff


	//   ....[8]....
        /*00cc*/ 	.word	0xffffffff


	//   ....[9]....
        /*00d0*/ 	.word	0xffffffff


	//   ....[10]....
        /*00d4*/ 	.word	0xffffffff


	//   ....[11]....
        /*00d8*/ 	.word	0xffffffff


	//   ....[12]....
        /*00dc*/ 	.word	0xffffffff


	//   ....[13]....
        /*00e0*/ 	.word	0xffffffff


	//   ....[14]....
        /*00e4*/ 	.word	0xffffffff


	//   ....[15]....
        /*00e8*/ 	.word	0xffffffff


	//   ....[16]....
        /*00ec*/ 	.word	0xffffffff


	//   ....[17]....
        /*00f0*/ 	.word	0xffffffff


	//   ....[18]....
        /*00f4*/ 	.word	0x05000008


	//   ....[19]....
        /*00f8*/ 	.word	0x05000008


	//   ....[20]....
        /*00fc*/ 	.word	0x05000008


	//   ....[21]....
        /*0100*/ 	.word	0x05000008


	//   ....[22]....
        /*0104*/ 	.word	0x05000008


	//   ....[23]....
        /*0108*/ 	.word	0x05000008


	//   ....[24]....
        /*010c*/ 	.word	0x05000008


	//   ....[25]....
        /*0110*/ 	.word	0x05000008


	//----- nvinfo : EIATTR_COOP_GROUP_INSTR_OFFSETS
	.align		4
.L_311:
        /*0114*/ 	.byte	0x04, 0x28
        /*0116*/ 	.short	(.L_313 - .L_312)


	//   ....[0]....
.L_312:
        /*0118*/ 	.word	0x00000420


	//   ....[1]....
        /*011c*/ 	.word	0x00000430


	//   ....[2]....
        /*0120*/ 	.word	0x00000460


	//   ....[3]....
        /*0124*/ 	.word	0x00000470


	//   ....[4]....
        /*0128*/ 	.word	0x000004a0


	//   ....[5]....
        /*012c*/ 	.word	0x000004b0


	//   ....[6]....
        /*0130*/ 	.word	0x000004e0


	//   ....[7]....
        /*0134*/ 	.word	0x000004f0


	//   ....[8]....
        /*0138*/ 	.word	0x00000520


	//   ....[9]....
        /*013c*/ 	.word	0x00000540


	//   ....[10]....
        /*0140*/ 	.word	0x00000660


	//   ....[11]....
        /*0144*/ 	.word	0x00000670


	//   ....[12]....
        /*0148*/ 	.word	0x000006a0


	//   ....[13]....
        /*014c*/ 	.word	0x000006b0


	//   ....[14]....
        /*0150*/ 	.word	0x000006e0


	//   ....[15]....
        /*0154*/ 	.word	0x000006f0


	//   ....[16]....
        /*0158*/ 	.word	0x00000720


	//   ....[17]....
        /*015c*/ 	.word	0x00000730


	//   ....[18]....
        /*0160*/ 	.word	0x00000d10


	//   ....[19]....
        /*0164*/ 	.word	0x00000d80


	//   ....[20]....
        /*0168*/ 	.word	0x00000e00


	//   ....[21]....
        /*016c*/ 	.word	0x00000e70


	//   ....[22]....
        /*0170*/ 	.word	0x00000ef0


	//   ....[23]....
        /*0174*/ 	.word	0x00000f60


	//   ....[24]....
        /*0178*/ 	.word	0x00000fe0


	//   ....[25]....
        /*017c*/ 	.word	0x00001050


	//----- nvinfo : EIATTR_VRC_CTA_INIT_COUNT
	.align		4
.L_313:
        /*0180*/ 	.byte	0x02, 0x4a
	.zero		1
	.zero		1


	//----- nvinfo : EIATTR_EXIT_INSTR_OFFSETS
	.align		4
        /*0184*/ 	.byte	0x04, 0x1c
        /*0186*/ 	.short	(.L_315 - .L_314)


	//   ....[0]....
.L_314:
        /*0188*/ 	.word	0x00000cb0


	//----- nvinfo : EIATTR_MAX_THREADS
	.align		4
.L_315:
        /*018c*/ 	.byte	0x04, 0x05
        /*018e*/ 	.short	(.L_317 - .L_316)
.L_316:
        /*0190*/ 	.word	0x00000140
        /*0194*/ 	.word	0x00000001
        /*0198*/ 	.word	0x00000001


	//----- nvinfo : EIATTR_CRS_STACK_SIZE
	.align		4
.L_317:
        /*019c*/ 	.byte	0x04, 0x1e
        /*019e*/ 	.short	(.L_319 - .L_318)
.L_318:
        /*01a0*/ 	.word	0x00000000


	//----- nvinfo : EIATTR_CBANK_PARAM_SIZE
	.align		4
.L_319:
        /*01a4*/ 	.byte	0x03, 0x19
        /*01a6*/ 	.short	0x0048


	//----- nvinfo : EIATTR_PARAM_CBANK
	.align		4
        /*01a8*/ 	.byte	0x04, 0x0a
        /*01aa*/ 	.short	(.L_321 - .L_320)
	.align		4
.L_320:
        /*01ac*/ 	.word	index@(.nv.constant0._ZN13group_norm_v214gn_cuda_kernelI13__nv_bfloat16Li320ELi1ELi32ELi40ELi64ELb0ELi64ELi40ELi40ELi4ELb0ELi148ELb0ELb0ENS_16CompileConditionILi1000EEEEEvPT_PKS4_S7_S7_flPfS8_Pj)
        /*01b0*/ 	.short	0x0380
        /*01b2*/ 	.short	0x0048


	//----- nvinfo : EIATTR_SW_WAR
	.align		4
.L_321:
        /*01b4*/ 	.byte	0x04, 0x36
        /*01b6*/ 	.short	(.L_323 - .L_322)
.L_322:
        /*01b8*/ 	.word	0x00000008
.L_323:


//--------------------- .nv.info._ZN13group_norm_v214gn_cuda_kernelI13__nv_bfloat16Li320ELi1ELi16ELi80ELi64ELb1ELi64ELi80ELi80ELi4ELb0ELi116ELb0ELb0ENS_16CompileConditionILi1000EEEEEvPT_PKS4_S7_S7_flPfS8_Pj --------------------------
	.section	.nv.info._ZN13group_norm_v214gn_cuda_kernelI13__nv_bfloat16Li320ELi1ELi16ELi80ELi64ELb1ELi64ELi80ELi80ELi4ELb0ELi116ELb0ELb0ENS_16CompileConditionILi1000EEEEEvPT_PKS4_S7_S7_flPfS8_Pj,"",@"SHT_CUDA_INFO"
	.sectionflags	@""
	.align	4


	//----- nvinfo : EIATTR_CUDA_API_VERSION
	.align		4
        /*0000*/ 	.byte	0x04, 0x37
        /*0002*/ 	.short	(.L_325 - .L_324)
.L_324:
        /*0004*/ 	.word	0x00000082


	//----- nvinfo : EIATTR_KPARAM_INFO
	.align		4
.L_325:
        /*0008*/ 	.byte	0x04, 0x17
        /*000a*/ 	.short	(.L_327 - .L_326)
.L_326:
        /*000c*/ 	.word	0x00000000
        /*0010*/ 	.short	0x0008
        /*0012*/ 	.short	0x0040
        /*0014*/ 	.byte	0x00, 0xf5, 0x21, 0x00


	//----- nvinfo : EIATTR_KPARAM_INFO
	.align		4
.L_327:
        /*0018*/ 	.byte	0x04, 0x17
        /*001a*/ 	.short	(.L_329 - .L_328)
.L_328:
        /*001c*/ 	.word	0x00000000
        /*0020*/ 	.short	0x0007
        /*0022*/ 	.short	0x0038
        /*0024*/ 	.byte	0x00, 0xf5, 0x21, 0x00


	//----- nvinfo : EIATTR_KPARAM_INFO
	.align		4
.L_329:
        /*0028*/ 	.byte	0x04, 0x17
        /*002a*/ 	.short	(.L_331 - .L_330)
.L_330:
        /*002c*/ 	.word	0x00000000
        /*0030*/ 	.short	0x0006
        /*0032*/ 	.short	0x0030
        /*0034*/ 	.byte	0x00, 0xf5, 0x21, 0x00


	//----- nvinfo : EIATTR_KPARAM_INFO
	.align		4
.L_331:
        /*0038*/ 	.byte	0x04, 0x17
        /*003a*/ 	.short	(.L_333 - .L_332)
.L_332:
        /*003c*/ 	.word	0x00000000
        /*0040*/ 	.short	0x0005
        /*0042*/ 	.short	0x0028
        /*0044*/ 	.byte	0x00, 0xf0, 0x21, 0x00


	//----- nvinfo : EIATTR_KPARAM_INFO
	.align		4
.L_333:
        /*0048*/ 	.byte	0x04, 0x17
        /*004a*/ 	.short	(.L_335 - .L_334)
.L_334:
        /*004c*/ 	.word	0x00000000
        /*0050*/ 	.short	0x0004
        /*0052*/ 	.short	0x0020
        /*0054*/ 	.byte	0x00, 0xf0, 0x11, 0x00


	//----- nvinfo : EIATTR_KPARAM_INFO
	.align		4
.L_335:
        /*0058*/ 	.byte	0x04, 0x17
        /*005a*/ 	.short	(.L_337 - .L_336)
.L_336:
        /*005c*/ 	.word	0x00000000
        /*0060*/ 	.short	0x0003
        /*0062*/ 	.short	0x0018
        /*0064*/ 	.byte	0x00, 0xf5, 0x21, 0x00


	//----- nvinfo : EIATTR_KPARAM_INFO
	.align		4
.L_337:
        /*0068*/ 	.byte	0x04, 0x17
        /*006a*/ 	.short	(.L_339 - .L_338)
.L_338:
        /*006c*/ 	.word	0x00000000
        /*0070*/ 	.short	0x0002
        /*0072*/ 	.short	0x0010
        /*0074*/ 	.byte	0x00, 0xf5, 0x21, 0x00


	//----- nvinfo : EIATTR_KPARAM_INFO
	.align		4
.L_339:
        /*0078*/ 	.byte	0x04, 0x17
        /*007a*/ 	.short	(.L_341 - .L_340)
.L_340:
        /*007c*/ 	.word	0x00000000
        /*0080*/ 	.short	0x0001
        /*0082*/ 	.short	0x0008
        /*0084*/ 	.byte	0x00, 0xf5, 0x21, 0x00


	//----- nvinfo : EIATTR_KPARAM_INFO
	.align		4
.L_341:
        /*0088*/ 	.byte	0x04, 0x17
        /*008a*/ 	.short	(.L_343 - .L_342)
.L_342:
        /*008c*/ 	.word	0x00000000
        /*0090*/ 	.short	0x0000
        /*0092*/ 	.short	0x0000
        /*0094*/ 	.byte	0x00, 0xf5, 0x21, 0x00


	//----- nvinfo : EIATTR_SPARSE_MMA_MASK
	.align		4
.L_343:
        /*0098*/ 	.byte	0x03, 0x50
        /*009a*/ 	.short	0x0000


	//----- nvinfo : EIATTR_MAXREG_COUNT
	.align		4
        /*009c*/ 	.byte	0x03, 0x1b
        /*009e*/ 	.short	0x00a8


	//----- nvinfo : EIATTR_NUM_BARRIERS
	.align		4
        /*00a0*/ 	.byte	0x02, 0x4c
        /*00a2*/ 	.byte	0x01
	.zero		1


	//----- nvinfo : EIATTR_MERCURY_ISA_VERSION
	.align		4
        /*00a4*/ 	.byte	0x03, 0x5f
        /*00a6*/ 	.short	0x0101


	//----- nvinfo : EIATTR_COOP_GROUP_MASK_REGIDS
	.align		4
        /*00a8*/ 	.byte	0x04, 0x29
        /*00aa*/ 	.short	(.L_345 - .L_344)


	//   ....[0]....
.L_344:
        /*00ac*/ 	.word	0xffffffff


	//   ....[1]....
        /*00b0*/ 	.word	0xffffffff


	//   ....[2]....
        /*00b4*/ 	.word	0xffffffff


	//   ....[3]....
        /*00b8*/ 	.word	0xffffffff


	//   ....[4]....
        /*00bc*/ 	.word	0xffffffff


	//   ....[5]....
        /*00c0*/ 	.word	0xffffffff


	//   ....[6]....
        /*00c4*/ 	.word	0xffffffff


	//   ....[7]....
        /*00c8*/ 	.word	0xffffffff


	//   ....[8]....
        /*00cc*/ 	.word	0xffffffff


	//   ....[9]....
        /*00d0*/ 	.word	0xffffffff


	//   ....[10]....
        /*00d4*/ 	.word	0xffffffff


	//   ....[11]....
        /*00d8*/ 	.word	0xffffffff


	//   ....[12]....
        /*00dc*/ 	.word	0xffffffff


	//   ....[13]....
        /*00e0*/ 	.word	0xffffffff


	//   ....[14]....
        /*00e4*/ 	.word	0xffffffff


	//   ....[15]....
        /*00e8*/ 	.word	0xffffffff


	//   ....[16]....
        /*00ec*/ 	.word	0xffffffff


	//   ....[17]....
        /*00f0*/ 	.word	0xffffffff


	//   ....[18]....
        /*00f4*/ 	.word	0x05000012


	//   ....[19]....
        /*00f8*/ 	.word	0x05000012


	//   ....[20]....
        /*00fc*/ 	.word	0x05000012


	//   ....[21]....
        /*0100*/ 	.word	0x05000012


	//   ....[22]....
        /*0104*/ 	.word	0x05000012


	//   ....[23]....
        /*0108*/ 	.word	0x05000012


	//   ....[24]....
        /*010c*/ 	.word	0x05000012


	//   ....[25]....
        /*0110*/ 	.word	0x05000012


	//----- nvinfo : EIATTR_COOP_GROUP_INSTR_OFFSETS
	.align		4
.L_345:
        /*0114*/ 	.byte	0x04, 0x28
        /*0116*/ 	.short	(.L_347 - .L_346)


	//   ....[0]....
.L_346:
        /*0118*/ 	.word	0x00000630


	//   ....[1]....
        /*011c*/ 	.word	0x00000640


	//   ....[2]....
        /*0120*/ 	.word	0x00000670


	//   ....[3]....
        /*0124*/ 	.word	0x00000680


	//   ....[4]....
        /*0128*/ 	.word	0x000006b0


	//   ....[5]....
        /*012c*/ 	.word	0x000006c0


	//   ....[6]....
        /*0130*/ 	.word	0x00000700


	//   ....[7]....
        /*0134*/ 	.word	0x00000720


	//   ....[8]....
        /*0138*/ 	.word	0x00000760


	//   ....[9]....
        /*013c*/ 	.word	0x00000770


	//   ....[10]....
        /*0140*/ 	.word	0x00000870


	//   ....[11]....
        /*0144*/ 	.word	0x00000880


	//   ....[12]....
        /*0148*/ 	.word	0x000008b0


	//   ....[13]....
        /*014c*/ 	.word	0x000008c0


	//   ....[14]....
        /*0150*/ 	.word	0x000008f0


	//   ....[15]....
        /*0154*/ 	.word	0x00000900


	//   ....[16]....
        /*0158*/ 	.word	0x00000930


	//   ....[17]....
        /*015c*/ 	.word	0x00000940


	//   ....[18]....
        /*0160*/ 	.word	0x00001600


	//   ....[19]....
        /*0164*/ 	.word	0x00001650


	//   ....[20]....
        /*0168*/ 	.word	0x000016c0


	//   ....[21]....
        /*016c*/ 	.word	0x00001720


	//   ....[22]....
        /*0170*/ 	.word	0x00001790


	//   ....[23]....
        /*0174*/ 	.word	0x000017f0


	//   ....[24]....
        /*0178*/ 	.word	0x00001860


	//   ....[25]....
        /*017c*/ 	.word	0x000018c0


	//----- nvinfo : EIATTR_VRC_CTA_INIT_COUNT
	.align		4
.L_347:
        /*0180*/ 	.byte	0x02, 0x4a
	.zero		1
	.zero		1


	//----- nvinfo : EIATTR_EXIT_INSTR_OFFSETS
	.align		4
        /*0184*/ 	.byte	0x04, 0x1c
        /*0186*/ 	.short	(.L_349 - .L_348)


	//   ....[0]....
.L_348:
        /*0188*/ 	.word	0x000015a0


	//----- nvinfo : EIATTR_MAX_THREADS
	.align		4
.L_349:
        /*018c*/ 	.byte	0x04, 0x05
        /*018e*/ 	.short	(.L_351 - .L_350)
.L_350:
        /*0190*/ 	.word	0x00000140
        /*0194*/ 	.word	0x00000001
        /*0198*/ 	.word	0x00000001


	//----- nvinfo : EIATTR_CRS_STACK_SIZE
	.align		4
.L_351:
        /*019c*/ 	.byte	0x04, 0x1e
        /*019e*/ 	.short	(.L_353 - .L_352)
.L_352:
        /*01a0*/ 	.word	0x00000000


	//----- nvinfo : EIATTR_CBANK_PARAM_SIZE
	.align		4
.L_353:
        /*01a4*/ 	.byte	0x03, 0x19
        /*01a6*/ 	.short	0x0048


	//----- nvinfo : EIATTR_PARAM_CBANK
	.align		4
        /*01a8*/ 	.byte	0x04, 0x0a
        /*01aa*/ 	.short	(.L_355 - .L_354)
	.align		4
.L_354:
        /*01ac*/ 	.word	index@(.nv.constant0._ZN13group_norm_v214gn_cuda_kernelI13__nv_bfloat16Li320ELi1ELi16ELi80ELi64ELb1ELi64ELi80ELi80ELi4ELb0ELi116ELb0ELb0ENS_16CompileConditionILi1000EEEEEvPT_PKS4_S7_S7_flPfS8_Pj)
        /*01b0*/ 	.short	0x0380
        /*01b2*/ 	.short	0x0048


	//----- nvinfo : EIATTR_SW_WAR
	.align		4
.L_355:
        /*01b4*/ 	.byte	0x04, 0x36
        /*01b6*/ 	.short	(.L_357 - .L_356)
.L_356:
        /*01b8*/ 	.word	0x00000008
.L_357:


//--------------------- .nv.info._ZN13group_norm_v214gn_cuda_kernelI13__nv_bfloat16Li320ELi1ELi16ELi80ELi64ELb1ELi64ELi80ELi80ELi4ELb0ELi148ELb0ELb0ENS_16CompileConditionILi1000EEEEEvPT_PKS4_S7_S7_flPfS8_Pj --------------------------
	.section	.nv.info._ZN13group_norm_v214gn_cuda_kernelI13__nv_bfloat16Li320ELi1ELi16ELi80ELi64ELb1ELi64ELi80ELi80ELi4ELb0ELi148ELb0ELb0ENS_16CompileConditionILi1000EEEEEvPT_PKS4_S7_S7_flPfS8_Pj,"",@"SHT_CUDA_INFO"
	.sectionflags	@""
	.align	4


	//----- nvinfo : EIATTR_CUDA_API_VERSION
	.align		4
        /*0000*/ 	.byte	0x04, 0x37
        /*0002*/ 	.short	(.L_359 - .L_358)
.L_358:
        /*0004*/ 	.word	0x00000082


	//----- nvinfo : EIATTR_KPARAM_INFO
	.align		4
.L_359:
        /*0008*/ 	.byte	0x04, 0x17
        /*000a*/ 	.short	(.L_361 - .L_360)
.L_360:
        /*000c*/ 	.word	0x00000000
        /*0010*/ 	.short	0x0008
        /*0012*/ 	.short	0x0040
        /*0014*/ 	.byte	0x00, 0xf5, 0x21, 0x00


	//----- nvinfo : EIATTR_KPARAM_INFO
	.align		4
.L_361:
        /*0018*/ 	.byte	0x04, 0x17
        /*001a*/ 	.short	(.L_363 - .L_362)
.L_362:
        /*001c*/ 	.word	0x00000000
        /*0020*/ 	.short	0x0007
        /*0022*/ 	.short	0x0038
        /*0024*/ 	.byte	0x00, 0xf5, 0x21, 0x00


	//----- nvinfo : EIATTR_KPARAM_INFO
	.align		4
.L_363:
        /*0028*/ 	.byte	0x04, 0x17
        /*002a*/ 	.short	(.L_365 - .L_364)
.L_364:
        /*002c*/ 	.word	0x00000000
        /*0030*/ 	.short	0x0006
        /*0032*/ 	.short	0x0030
        /*0034*/ 	.byte	0x00, 0xf5, 0x21, 0x00


	//----- nvinfo : EIATTR_KPARAM_INFO
	.align		4
.L_365:
        /*0038*/ 	.byte	0x04, 0x17
        /*003a*/ 	.short	(.L_367 - .L_366)
.L_366:
        /*003c*/ 	.word	0x00000000
        /*0040*/ 	.short	0x0005
        /*0042*/ 	.short	0x0028
        /*0044*/ 	.byte	0x00, 0xf0, 0x21, 0x00


	//----- nvinfo : EIATTR_KPARAM_INFO
	.align		4
.L_367:
        /*0048*/ 	.byte	0x04, 0x17
        /*004a*/ 	.short	(.L_369 - .L_368)
.L_368:
        /*004c*/ 	.word	0x00000000
        /*0050*/ 	.short	0x0004
        /*0052*/ 	.short	0x0020
        /*0054*/ 	.byte	0x00, 0xf0, 0x11, 0x00


	//----- nvinfo : EIATTR_KPARAM_INFO
	.align		4
.L_369:
        /*0058*/ 	.byte	0x04, 0x17
        /*005a*/ 	.short	(.L_371 - .L_370)
.L_370:
        /*005c*/ 	.word	0x00000000
        /*0060*/ 	.short	0x0003
        /*0062*/ 	.short	0x0018
        /*0064*/ 	.byte	0x00, 0xf5, 0x21, 0x00


	//----- nvinfo : EIATTR_KPARAM_INFO
	.align		4
.L_371:
        /*0068*/ 	.byte	0x04, 0x17
        /*006a*/ 	.short	(.L_373 - .L_372)
.L_372:
        /*006c*/ 	.word	0x00000000
        /*0070*/ 	.short	0x0002
        /*0072*/ 	.short	0x0010
        /*0074*/ 	.byte	0x00, 0xf5, 0x21, 0x00


	//----- nvinfo : EIATTR_KPARAM_INFO
	.align		4
.L_373:
        /*0078*/ 	.byte	0x04, 0x17
        /*007a*/ 	.short	(.L_375 - .L_374)
.L_374:
        /*007c*/ 	.word	0x00000000
        /*0080*/ 	.short	0x0001
        /*0082*/ 	.short	0x0008
        /*0084*/ 	.byte	0x00, 0xf5, 0x21, 0x00


	//----- nvinfo : EIATTR_KPARAM_INFO
	.align		4
.L_375:
        /*0088*/ 	.byte	0x04, 0x17
        /*008a*/ 	.short	(.L_377 - .L_376)
.L_376:
        /*008c*/ 	.word	0x00000000
        /*0090*/ 	.short	0x0000
        /*0092*/ 	.short	0x0000
        /*0094*/ 	.byte	0x00, 0xf5, 0x21, 0x00


	//----- nvinfo : EIATTR_SPARSE_MMA_MASK
	.align		4
.L_377:
        /*0098*/ 	.byte	0x03, 0x50
        /*009a*/ 	.short	0x0000


	//----- nvinfo : EIATTR_MAXREG_COUNT
	.align		4
        /*009c*/ 	.byte	0x03, 0x1b
        /*009e*/ 	.short	0x00a8


	//----- nvinfo : EIATTR_NUM_BARRIERS
	.align		4
        /*00a0*/ 	.byte	0x02, 0x4c
        /*00a2*/ 	.byte	0x01
	.zero		1


	//----- nvinfo : EIATTR_MERCURY_ISA_VERSION
	.align		4
        /*00a4*/ 	.byte	0x03, 0x5f
        /*00a6*/ 	.short	0x0101


	//----- nvinfo : EIATTR_COOP_GROUP_MASK_REGIDS
	.align		4
        /*00a8*/ 	.byte	0x04, 0x29
        /*00aa*/ 	.short	(.L_379 - .L_378)


	//   ....[0]....
.L_378:
        /*00ac*/ 	.word	0xffffffff


	//   ....[1]....
        /*00b0*/ 	.word	0xffffffff


	//   ....[2]....
        /*00b4*/ 	.word	0xffffffff


	//   ....[3]....
        /*00b8*/ 	.word	0xffffffff


	//   ....[4]....
        /*00bc*/ 	.word	0xffffffff


	//   ....[5]....
        /*00c0*/ 	.word	0xffffffff


	//   ....[6]....
        /*00c4*/ 	.word	0xffffffff


	//   ....[7]....
        /*00c8*/ 	.word	0xffffffff


	//   ....[8]....
        /*00cc*/ 	.word	0xffffffff


	//   ....[9]....
        /*00d0*/ 	.word	0xffffffff


	//   ....[10]....
        /*00d4*/ 	.word	0xffffffff


	//   ....[11]....
        /*00d8*/ 	.word	0xffffffff


	//   ....[12]....
        /*00dc*/ 	.word	0xffffffff


	//   ....[13]....
        /*00e0*/ 	.word	0xffffffff


	//   ....[14]....
        /*00e4*/ 	.word	0xffffffff


	//   ....[15]....
        /*00e8*/ 	.word	0xffffffff


	//   ....[16]....
        /*00ec*/ 	.word	0xffffffff


	//   ....[17]....
        /*00f0*/ 	.word	0xffffffff


	//   ....[18]....
        /*00f4*/ 	.word	0x05000012


	//   ....[19]....
        /*00f8*/ 	.word	0x05000012


	//   ....[20]....
        /*00fc*/ 	.word	0x05000012


	//   ....[21]....
        /*0100*/ 	.word	0x05000012


	//   ....[22]....
        /*0104*/ 	.word	0x05000012


	//   ....[23]....
        /*0108*/ 	.word	0x05000012


	//   ....[24]....
        /*010c*/ 	.word	0x05000012


	//   ....[25]....
        /*0110*/ 	.word	0x05000012


	//----- nvinfo : EIATTR_COOP_GROUP_INSTR_OFFSETS
	.align		4
.L_379:
        /*0114*/ 	.byte	0x04, 0x28
        /*0116*/ 	.short	(.L_381 - .L_380)


	//   ....[0]....
.L_380:
        /*0118*/ 	.word	0x00000630


	//   ....[1]....
        /*011c*/ 	.word	0x00000640


	//   ....[2]....
        /*0120*/ 	.word	0x00000670


	//   ....[3]....
        /*0124*/ 	.word	0x00000680


	//   ....[4]....
        /*0128*/ 	.word	0x000006b0


	//   ....[5]....
        /*012c*/ 	.word	0x000006c0


	//   ....[6]....
        /*0130*/ 	.word	0x00000700


	//   ....[7]....
        /*0134*/ 	.word	0x00000720


	//   ....[8]....
        /*0138*/ 	.word	0x00000760


	//   ....[9]....
        /*013c*/ 	.word	0x00000770


	//   ....[10]....
        /*0140*/ 	.word	0x00000870


	//   ....[11]....
        /*0144*/ 	.word	0x00000880


	//   ....[12]....
        /*0148*/ 	.word	0x000008b0


	//   ....[13]....
        /*014c*/ 	.word	0x000008c0


	//   ....[14]....
        /*0150*/ 	.word	0x000008f0


	//   ....[15]....
        /*0154*/ 	.word	0x00000900


	//   ....[16]....
        /*0158*/ 	.word	0x00000930


	//   ....[17]....
        /*015c*/ 	.word	0x00000940


	//   ....[18]....
        /*0160*/ 	.word	0x00001600


	//   ....[19]....
        /*0164*/ 	.word	0x00001650


	//   ....[20]....
        /*0168*/ 	.word	0x000016c0


	//   ....[21]....
        /*016c*/ 	.word	0x00001720


	//   ....[22]....
        /*0170*/ 	.word	0x00001790


	//   ....[23]....
        /*0174*/ 	.word	0x000017f0


	//   ....[24]....
        /*0178*/ 	.word	0x00001860


	//   ....[25]....
        /*017c*/ 	.word	0x000018c0


	//----- nvinfo : EIATTR_VRC_CTA_INIT_COUNT
	.align		4
.L_381:
        /*0180*/ 	.byte	0x02, 0x4a
	.zero		1
	.zero		1


	//----- nvinfo : EIATTR_EXIT_INSTR_OFFSETS
	.align		4
        /*0184*/ 	.byte	0x04, 0x1c
        /*0186*/ 	.short	(.L_383 - .L_382)


	//   ....[0]....
.L_382:
        /*0188*/ 	.word	0x000015a0


	//----- nvinfo : EIATTR_MAX_THREADS
	.align		4
.L_383:
        /*018c*/ 	.byte	0x04, 0x05
        /*018e*/ 	.short	(.L_385 - .L_384)
.L_384:
        /*0190*/ 	.word	0x00000140
        /*0194*/ 	.word	0x00000001
        /*0198*/ 	.word	0x00000001


	//----- nvinfo : EIATTR_CRS_STACK_SIZE
	.align		4
.L_385:
        /*019c*/ 	.byte	0x04, 0x1e
        /*019e*/ 	.short	(.L_387 - .L_386)
.L_386:
        /*01a0*/ 	.word	0x00000000


	//----- nvinfo : EIATTR_CBANK_PARAM_SIZE
	.align		4
.L_387:
        /*01a4*/ 	.byte	0x03, 0x19
        /*01a6*/ 	.short	0x0048


	//----- nvinfo : EIATTR_PARAM_CBANK
	.align		4
        /*01a8*/ 	.byte	0x04, 0x0a
        /*01aa*/ 	.short	(.L_389 - .L_388)
	.align		4
.L_388:
        /*01ac*/ 	.word	index@(.nv.constant0._ZN13group_norm_v214gn_cuda_kernelI13__nv_bfloat16Li320ELi1ELi16ELi80ELi64ELb1ELi64ELi80ELi80ELi4ELb0ELi148ELb0ELb0ENS_16CompileConditionILi1000EEEEEvPT_PKS4_S7_S7_flPfS8_Pj)
        /*01b0*/ 	.short	0x0380
        /*01b2*/ 	.short	0x0048


	//----- nvinfo : EIATTR_SW_WAR
	.align		4
.L_389:
        /*01b4*/ 	.byte	0x04, 0x36
        /*01b6*/ 	.short	(.L_391 - .L_390)
.L_390:
        /*01b8*/ 	.word	0x00000008
.L_391:


//--------------------- .nv.info._ZN13group_norm_v218gn_bwd_cuda_kernelI6__halfLi320ELi1ELi32ELi40ELi64ELb0ELb1ELi64ELi40ELi40ELi4ELb1ELi96ELb0ELb0ELNS_15WgradSyncMethodE3ENS_16CompileConditionILi1000EEEEEvPT_S6_S6_PKS5_S8_S8_S8_PKfflPfPj --------------------------
	.section	.nv.info._ZN13group_norm_v218gn_bwd_cuda_kernelI6__halfLi320ELi1ELi32ELi40ELi64ELb0ELb1ELi64ELi40ELi40ELi4ELb1ELi96ELb0ELb0ELNS_15WgradSyncMethodE3ENS_16CompileConditionILi1000EEEEEvPT_S6_S6_PKS5_S8_S8_S8_PKfflPfPj,"",@"SHT_CUDA_INFO"
	.sectionflags	@""
	.align	4


	//----- nvinfo : EIATTR_CUDA_API_VERSION
	.align		4
        /*0000*/ 	.byte	0x04, 0x37
        /*0002*/ 	.short	(.L_393 - .L_392)
.L_392:
        /*0004*/ 	.word	0x00000082


	//----- nvinfo : EIATTR_KPARAM_INFO
	.align		4
.L_393:
        /*0008*/ 	.byte	0x04, 0x17
        /*000a*/ 	.short	(.L_395 - .L_394)
.L_394:
        /*000c*/ 	.word	0x00000000
        /*0010*/ 	.short	0x000b
        /*0012*/ 	.short	0x0058
        /*0014*/ 	.byte	0x00, 0xf5, 0x21, 0x00


	//----- nvinfo : EIATTR_KPARAM_INFO
	.align		4
.L_395:
        /*0018*/ 	.byte	0x04, 0x17
        /*001a*/ 	.short	(.L_397 - .L_396)
.L_396:
        /*001c*/ 	.word	0x00000000
        /*0020*/ 	.short	0x000a
        /*0022*/ 	.short	0x0050
        /*0024*/ 	.byte	0x00, 0xf5, 0x21, 0x00


	//----- nvinfo : EIATTR_KPARAM_INFO
	.align		4
.L_397:
        /*0028*/ 	.byte	0x04, 0x17
        /*002a*/ 	.short	(.L_399 - .L_398)
.L_398:
        /*002c*/ 	.word	0x00000000
        /*0030*/ 	.short	0x0009
        /*0032*/ 	.short	0x0048
        /*0034*/ 	.byte	0x00, 0xf0, 0x21, 0x00


	//----- nvinfo : EIATTR_KPARAM_INFO
	.align		4
.L_399:
        /*0038*/ 	.byte	0x04, 0x17
        /*003a*/ 	.short	(.L_401 - .L_400)
.L_400:
        /*003c*/ 	.word	0x00000000
        /*0040*/ 	.short	0x0008
        /*0042*/ 	.short	0x0040
        /*0044*/ 	.byte	0x00, 0xf0, 0x11, 0x00


	//----- nvinfo : EIATTR_KPARAM_INFO
	.align		4
.L_401:
        /*0048*/ 	.byte	0x04, 0x17
        /*004a*/ 	.short	(.L_403 - .L_402)
.L_402:
        /*004c*/ 	.word	0x00000000
        /*0050*/ 	.short	0x0007
        /*0052*/ 	.short	0x0038
        /*0054*/ 	.byte	0x00, 0xf5, 0x21, 0x00


	//----- nvinfo : EIATTR_KPARAM_INFO
	.align		4
.L_403:
        /*0058*/ 	.byte	0x04, 0x17
        /*005a*/ 	.short	(.L_405 - .L_404)
.L_404:
        /*005c*/ 	.word	0x00000000
        /*0060*/ 	.short	0x0006
        /*0062*/ 	.short	0x0030
        /*0064*/ 	.byte	0x00, 0xf5, 0x21, 0x00


	//----- nvinfo : EIATTR_KPARAM_INFO
	.align		4
.L_405:
        /*0068*/ 	.byte	0x04, 0x17
        /*006a*/ 	.short	(.L_407 - .L_406)
.L_406:
        /*006c*/ 	.word	0x00000000
        /*0070*/ 	.short	0x0005
        /*0072*/ 	.short	0x0028
        /*0074*/ 	.byte	0x00, 0xf5, 0x21, 0x00


	//----- nvinfo : EIATTR_KPARAM_INFO
	.align		4
.L_407:
        /*0078*/ 	.byte	0x04, 0x17
        /*007a*/ 	.short	(.L_409 - .L_408)
.L_408:
        /*007c*/ 	.word	0x00000000
        /*0080*/ 	.short	0x0004
        /*0082*/ 	.short	0x0020
        /*0084*/ 	.byte	0x00, 0xf5, 0x21, 0x00


	//----- nvinfo : EIATTR_KPARAM_INFO
	.align		4
.L_409:
        /*0088*/ 	.byte	0x04, 0x17
        /*008a*/ 	.short	(.L_411 - .L_410)
.L_410:
        /*008c*/ 	.word	0x00000000
        /*0090*/ 	.short	0x0003
        /*0092*/ 	.short	0x0018
        /*0094*/ 	.byte	0x00, 0xf5, 0x21, 0x00


	//----- nvinfo : EIATTR_KPARAM_INFO
	.align		4
.L_411:
        /*0098*/ 	.byte	0x04, 0x17
        /*009a*/ 	.short	(.L_413 - .L_412)
.L_412:
        /*009c*/ 	.word	0x00000000
        /*00a0*/ 	.short	0x0002
        /*00a2*/ 	.short	0x0010
        /*00a4*/ 	.byte	0x00, 0xf5, 0x21, 0x00


	//----- nvinfo : EIATTR_KPARAM_INFO
	.align		4
.L_413:
        /*00a8*/ 	.byte	0x04, 0x17
        /*00aa*/ 	.short	(.L_415 - .L_414)
.L_414:
        /*00ac*/ 	.word	0x00000000
        /*00b0*/ 	.short	0x0001
        /*00b2*/ 	.short	0x0008
        /*00b4*/ 	.byte	0x00, 0xf5, 0x21, 0x00


	//----- nvinfo : EIATTR_KPARAM_INFO
	.align		4
.L_415:
        /*00b8*/ 	.byte	0x04, 0x17
        /*00ba*/ 	.short	(.L_417 - .L_416)
.L_416:
        /*00bc*/ 	.word	0x00000000
        /*00c0*/ 	.short	0x0000
        /*00c2*/ 	.short	0x0000
        /*00c4*/ 	.byte	0x00, 0xf5, 0x21, 0x00


	//----- nvinfo : EIATTR_SPARSE_MMA_MASK
	.align		4
.L_417:
        /*00c8*/ 	.byte	0x03, 0x50
        /*00ca*/ 	.short	0x0000


	//----- nvinfo : EIATTR_MAXREG_COUNT
	.align		4
        /*00cc*/ 	.byte	0x03, 0x1b
        /*00ce*/ 	.short	0x00a8


	//----- nvinfo : EIATTR_NUM_BARRIERS
	.align		4
        /*00d0*/ 	.byte	0x02, 0x4c
        /*00d2*/ 	.byte	0x01
	.zero		1


	//----- nvinfo : EIATTR_MERCURY_ISA_VERSION
	.align		4
        /*00d4*/ 	.byte	0x03, 0x5f
        /*00d6*/ 	.short	0x0101


	//----- nvinfo : EIATTR_COOP_GROUP_MASK_REGIDS
	.align		4
        /*00d8*/ 	.byte	0x04, 0x29
        /*00da*/ 	.short	(.L_419 - .L_418)


	//   ....[0]....
.L_418:
        /*00dc*/ 	.word	0xffffffff


	//   ....[1]....
        /*00e0*/ 	.word	0xffffffff


	//   ....[2]....
        /*00e4*/ 	.word	0xffffffff


	//   ....[3]....
        /*00e8*/ 	.word	0xffffffff


	//   ....[4]....
        /*00ec*/ 	.word	0xffffffff


	//   ....[5]....
        /*00f0*/ 	.word	0xffffffff


	//   ....[6]....
        /*00f4*/ 	.word	0xffffffff


	//   ....[7]....
        /*00f8*/ 	.word	0xffffffff


	//   ....[8]....
        /*00fc*/ 	.word	0xffffffff


	//   ....[9]....
        /*0100*/ 	.word	0xffffffff


	//   ....[10]....
        /*0104*/ 	.word	0xffffffff


	//   ....[11]....
        /*0108*/ 	.word	0xffffffff


	//   ....[12]....
        /*010c*/ 	.word	0xffffffff


	//   ....[13]....
        /*0110*/ 	.word	0xffffffff


	//   ....[14]....
        /*0114*/ 	.word	0xffffffff


	//   ....[15]....
        /*0118*/ 	.word	0xffffffff


	//   ....[16]....
        /*011c*/ 	.word	0xffffffff


	//   ....[17]....
        /*0120*/ 	.word	0xffffffff


	//   ....[18]....
        /*0124*/ 	.word	0x05000018


	//   ....[19]....
        /*0128*/ 	.word	0x05000019


	//   ....[20]....
        /*012c*/ 	.word	0x05000021


	//   ....[21]....
        /*0130*/ 	.word	0x0500001a


	//   ....[22]....
        /*0134*/ 	.word	0x0500001c


	//   ....[23]....
        /*0138*/ 	.word	0x05000023


	//   ....[24]....
        /*013c*/ 	.word	0x05000025


	//   ....[25]....
        /*0140*/ 	.word	0x05000034


	//   ....[26]....
        /*0144*/ 	.word	0x05000030


	//   ....[27]....
        /*0148*/ 	.word	0x05000030


	//   ....[28]....
        /*014c*/ 	.word	0x05000030


	//   ....[29]....
        /*0150*/ 	.word	0x05000030


	//   ....[30]....
        /*0154*/ 	.word	0x05000030


	//   ....[31]....
        /*0158*/ 	.word	0x05000030


	//   ....[32]....
        /*015c*/ 	.word	0x05000030


	//   ....[33]....
        /*0160*/ 	.word	0x05000030


	//   ....[34]....
        /*0164*/ 	.word	0x05000030


	//   ....[35]....
        /*0168*/ 	.word	0x05000030


	//   ....[36]....
        /*016c*/ 	.word	0x05000030


	//   ....[37]....
        /*0170*/ 	.word	0x05000030


	//   ....[38]....
        /*0174*/ 	.word	0x05000030


	//   ....[39]....
        /*0178*/ 	.word	0x05000030


	//   ....[40]....
        /*017c*/ 	.word	0x05000030


	//   ....[41]....
        /*0180*/ 	.word	0x05000030


	//----- nvinfo : EIATTR_COOP_GROUP_INSTR_OFFSETS
	.align		4
.L_419:
        /*0184*/ 	.byte	0x04, 0x28
        /*0186*/ 	.short	(.L_421 - .L_420)


	//   ....[0]....
.L_420:
        /*0188*/ 	.word	0x00000eb0


	//   ....[1]....
        /*018c*/ 	.word	0x00000ec0


	//   ....[2]....
        /*0190*/ 	.word	0x00000ef0


	//   ....[3]....
        /*0194*/ 	.word	0x00000f00


	//   ....[4]....
        /*0198*/ 	.word	0x00000f50


	//   ....[5]....
        /*019c*/ 	.word	0x00000f80


	//   ....[6]....
        /*01a0*/ 	.word	0x00000fb0


	//   ....[7]....
        /*01a4*/ 	.word	0x00000fd0


	//   ....[8]....
        /*01a8*/ 	.word	0x00001040


	//   ....[9]....
        /*01ac*/ 	.word	0x00001080


	//   ....[10]....
        /*01b0*/ 	.word	0x00001800


	//   ....[11]....
        /*01b4*/ 	.word	0x00001810


	//   ....[12]....
        /*01b8*/ 	.word	0x00001840


	//   ....[13]....
        /*01bc*/ 	.word	0x00001850


	//   ....[14]....
        /*01c0*/ 	.word	0x00001880


	//   ....[15]....
        /*01c4*/ 	.word	0x00001890


	//   ....[16]....
        /*01c8*/ 	.word	0x000018c0


	//   ....[17]....
        /*01cc*/ 	.word	0x000018d0


	//   ....[18]....
        /*01d0*/ 	.word	0x00002140


	//   ....[19]....
        /*01d4*/ 	.word	0x00002170


	//   ....[20]....
        /*01d8*/ 	.word	0x000021d0


	//   ....[21]....
        /*01dc*/ 	.word	0x000021e0


	//   ....[22]....
        /*01e0*/ 	.word	0x00002210


	//   ....[23]....
        /*01e4*/ 	.word	0x00002220


	//   ....[24]....
        /*01e8*/ 	.word	0x00002250


	//   ....[25]....
        /*01ec*/ 	.word	0x00002260


	//   ....[26]....
        /*01f0*/ 	.word	0x000023c0


	//   ....[27]....
        /*01f4*/ 	.word	0x00002410


	//   ....[28]....
        /*01f8*/ 	.word	0x00002480


	//   ....[29]....
        /*01fc*/ 	.word	0x000024e0


	//   ....[30]....
        /*0200*/ 	.word	0x00002550


	//   ....[31]....
        /*0204*/ 	.word	0x000025b0


	//   ....[32]....
        /*0208*/ 	.word	0x00002620


	//   ....[33]....
        /*020c*/ 	.word	0x00002680


	//   ....[34]....
        /*0210*/ 	.word	0x00002720


	//   ....[35]....
        /*0214*/ 	.word	0x000027b0


	//   ....[36]....
        /*0218*/ 	.word	0x00002820


	//   ....[37]....
        /*021c*/ 	.word	0x00002880


	//   ....[38]....
        /*0220*/ 	.word	0x000028f0


	//   ....[39]....
        /*0224*/ 	.word	0x00002950


	//   ....[40]....
        /*0228*/ 	.word	0x000029c0


	//   ....[41]....
        /*022c*/ 	.word	0x00002a20


	//----- nvinfo : EIATTR_VRC_CTA_INIT_COUNT
	.align		4
.L_421:
        /*0230*/ 	.byte	0x02, 0x4a
	.zero		1
	.zero		1


	//----- nvinfo : EIATTR_EXIT_INSTR_OFFSETS
	.align		4
        /*0234*/ 	.byte	0x04, 0x1c
        /*0236*/ 	.short	(.L_423 - .L_422)


	//   ....[0]....
.L_422:
        /*0238*/ 	.word	0x00001d50


	//   ....[1]....
        /*023c*/ 	.word	0x00002360


	//----- nvinfo : EIATTR_MAX_THREADS
	.align		4
.L_423:
        /*0240*/ 	.byte	0x04, 0x05
        /*0242*/ 	.short	(.L_425 - .L_424)
.L_424:
        /*0244*/ 	.word	0x00000140
        /*0248*/ 	.word	0x00000001
        /*024c*/ 	.word	0x00000001


	//----- nvinfo : EIATTR_CRS_STACK_SIZE
	.align		4
.L_425:
        /*0250*/ 	.byte	0x04, 0x1e
        /*0252*/ 	.short	(.L_427 - .L_426)
.L_426:
        /*0254*/ 	.word	0x00000000


	//----- nvinfo : EIATTR_CBANK_PARAM_SIZE
	.align		4
.L_427:
        /*0258*/ 	.byte	0x03, 0x19
        /*025a*/ 	.short	0x0060


	//----- nvinfo : EIATTR_PARAM_CBANK
	.align		4
        /*025c*/ 	.byte	0x04, 0x0a
        /*025e*/ 	.short	(.L_429 - .L_428)
	.align		4
.L_428:
        /*0260*/ 	.word	index@(.nv.constant0._ZN13group_norm_v218gn_bwd_cuda_kernelI6__halfLi320ELi1ELi32ELi40ELi64ELb0ELb1ELi64ELi40ELi40ELi4ELb1ELi96ELb0ELb0ELNS_15WgradSyncMethodE3ENS_16CompileConditionILi1000EEEEEvPT_S6_S6_PKS5_S8_S8_S8_PKfflPfPj)
        /*0264*/ 	.short	0x0380
        /*0266*/ 	.short	0x0060


	//----- nvinfo : EIATTR_SW_WAR
	.align		4
.L_429:
        /*0268*/ 	.byte	0x04, 0x36
        /*026a*/ 	.short	(.L_431 - .L_430)
.L_430:
        /*026c*/ 	.word	0x00000008
.L_431:


//--------------------- .nv.info._ZN13group_norm_v218gn_bwd_cuda_kernelI6__halfLi320ELi1ELi32ELi40ELi64ELb0ELb1ELi64ELi40ELi40ELi4ELb1ELi128ELb0ELb0ELNS_15WgradSyncMethodE3ENS_16CompileConditionILi1000EEEEEvPT_S6_S6_PKS5_S8_S8_S8_PKfflPfPj --------------------------
	.section	.nv.info._ZN13group_norm_v218gn_bwd_cuda_kernelI6__halfLi320ELi1ELi32ELi40ELi64ELb0ELb1ELi64ELi40ELi40ELi4ELb1ELi128ELb0ELb0ELNS_15WgradSyncMethodE3ENS_16CompileConditionILi1000EEEEEvPT_S6_S6_PKS5_S8_S8_S8_PKfflPfPj,"",@"SHT_CUDA_INFO"
	.sectionflags	@""
	.align	4


	//----- nvinfo : EIATTR_CUDA_API_VERSION
	.align		4
        /*0000*/ 	.byte	0x04, 0x37
        /*0002*/ 	.short	(.L_433 - .L_432)
.L_432:
        /*0004*/ 	.word	0x00000082


	//----- nvinfo : EIATTR_KPARAM_INFO
	.align		4
.L_433:
        /*0008*/ 	.byte	0x04, 0x17
        /*000a*/ 	.short	(.L_435 - .L_434)
.L_434:
        /*000c*/ 	.word	0x00000000
        /*0010*/ 	.short	0x000b
        /*0012*/ 	.short	0x0058
        /*0014*/ 	.byte	0x00, 0xf5, 0x21, 0x00


	//----- nvinfo : EIATTR_KPARAM_INFO
	.align		4
.L_435:
        /*0018*/ 	.byte	0x04, 0x17
        /*001a*/ 	.short	(.L_437 - .L_436)
.L_436:
        /*001c*/ 	.word	0x00000000
        /*0020*/ 	.short	0x000a
        /*0022*/ 	.short	0x0050
        /*0024*/ 	.byte	0x00, 0xf5, 0x21, 0x00


	//----- nvinfo : EIATTR_KPARAM_INFO
	.align		4
.L_437:
        /*0028*/ 	.byte	0x04, 0x17
        /*002a*/ 	.short	(.L_439 - .L_438)
.L_438:
        /*002c*/ 	.word	0x00000000
        /*0030*/ 	.short	0x0009
        /*0032*/ 	.short	0x0048
        /*0034*/ 	.byte	0x00, 0xf0, 0x21, 0x00


	//----- nvinfo : EIATTR_KPARAM_INFO
	.align		4
.L_439:
        /*0038*/ 	.byte	0x04, 0x17
        /*003a*/ 	.short	(.L_441 - .L_440)
.L_440:
        /*003c*/ 	.word	0x00000000
        /*0040*/ 	.short	0x0008
        /*0042*/ 	.short	0x0040
        /*0044*/ 	.byte	0x00, 0xf0, 0x11, 0x00


	//----- nvinfo : EIATTR_KPARAM_INFO
	.align		4
.L_441:
        /*0048*/ 	.byte	0x04, 0x17
        /*004a*/ 	.short	(.L_443 - .L_442)
.L_442:
        /*004c*/ 	.word	0x00000000
        /*0050*/ 	.short	0x0007
        /*0052*/ 	.short	0x0038
        /*0054*/ 	.byte	0x00, 0xf5, 0x21, 0x00


	//----- nvinfo : EIATTR_KPARAM_INFO
	.align		4
.L_443:
        /*0058*/ 	.byte	0x04, 0x17
        /*005a*/ 	.short	(.L_445 - .L_444)
.L_444:
        /*005c*/ 	.word	0x00000000
        /*0060*/ 	.short	0x0006
        /*0062*/ 	.short	0x0030
        /*0064*/ 	.byte	0x00, 0xf5, 0x21, 0x00


	//----- nvinfo : EIATTR_KPARAM_INFO
	.align		4
.L_445:
        /*0068*/ 	.byte	0x04, 0x17
        /*006a*/ 	.short	(.L_447 - .L_446)
.L_446:
        /*006c*/ 	.word	0x00000000
        /*0070*/ 	.short	0x0005
        /*0072*/ 	.short	0x0028
        /*0074*/ 	.byte	0x00, 0xf5, 0x21, 0x00


	//----- nvinfo : EIATTR_KPARAM_INFO
	.align		4
.L_447:
        /*0078*/ 	.byte	0x04, 0x17
        /*007a*/ 	.short	(.L_449 - .L_448)
.L_448:
        /*007c*/ 	.word	0x00000000
        /*0080*/ 	.short	0x0004
        /*0082*/ 	.short	0x0020
        /*0084*/ 	.byte	0x00, 0xf5, 0x21, 0x00


	//----- nvinfo : EIATTR_KPARAM_INFO
	.align		4
.L_449:
        /*0088*/ 	.byte	0x04, 0x17
        /*008a*/ 	.short	(.L_451 - .L_450)
.L_450:
        /*008c*/ 	.word	0x00000000
        /*0090*/ 	.short	0x0003
        /*0092*/ 	.short	0x0018
        /*0094*/ 	.byte	0x00, 0xf5, 0x21, 0x00


	//----- nvinfo : EIATTR_KPARAM_INFO
	.align		4
.L_451:
        /*0098*/ 	.byte	0x04, 0x17
        /*009a*/ 	.short	(.L_453 - .L_452)
.L_452:
        /*009c*/ 	.word	0x00000000
        /*00a0*/ 	.short	0x0002
        /*00a2*/ 	.short	0x0010
        /*00a4*/ 	.byte	0x00, 0xf5, 0x21, 0x00


	//----- nvinfo : EIATTR_KPARAM_INFO
	.align		4
.L_453:
        /*00a8*/ 	.byte	0x04, 0x17
        /*00aa*/ 	.short	(.L_455 - .L_454)
.L_454:
        /*00ac*/ 	.word	0x00000000
        /*00b0*/ 	.short	0x0001
        /*00b2*/ 	.short	0x0008
        /*00b4*/ 	.byte	0x00, 0xf5, 0x21, 0x00


	//----- nvinfo : EIATTR_KPARAM_INFO
	.align		4
.L_455:
        /*00b8*/ 	.byte	0x04, 0x17
        /*00ba*/ 	.short	(.L_457 - .L_456)
.L_456:
        /*00bc*/ 	.word	0x00000000
        /*00c0*/ 	.short	0x0000
        /*00c2*/ 	.short	0x0000
        /*00c4*/ 	.byte	0x00, 0xf5, 0x21, 0x00


	//----- nvinfo : EIATTR_SPARSE_MMA_MASK
	.align		4
.L_457:
        /*00c8*/ 	.byte	0x03, 0x50
        /*00ca*/ 	.short	0x0000


	//----- nvinfo : EIATTR_MAXREG_COUNT
	.align		4
        /*00cc*/ 	.byte	0x03, 0x1b
        /*00ce*/ 	.short	0x00a8


	//----- nvinfo : EIATTR_NUM_BARRIERS
	.align		4
        /*00d0*/ 	.byte	0x02, 0x4c
        /*00d2*/ 	.byte	0x01
	.zero		1


	//----- nvinfo : EIATTR_MERCURY_ISA_VERSION
	.align		4
        /*00d4*/ 	.byte	0x03, 0x5f
        /*00d6*/ 	.short	0x0101


	//----- nvinfo : EIATTR_COOP_GROUP_MASK_REGIDS
	.align		4
        /*00d8*/ 	.byte	0x04, 0x29
        /*00da*/ 	.short	(.L_459 - .L_458)


	//   ....[0]....
.L_458:
        /*00dc*/ 	.word	0xffffffff


	//   ....[1]....
        /*00e0*/ 	.word	0xffffffff


	//   ....[2]....
        /*00e4*/ 	.word	0xffffffff


	//   ....[3]....
        /*00e8*/ 	.word	0xffffffff


	//   ....[4]....
        /*00ec*/ 	.word	0xffffffff


	//   ....[5]....
        /*00f0*/ 	.word	0xffffffff


	//   ....[6]....
        /*00f4*/ 	.word	0xffffffff


	//   ....[7]....
        /*00f8*/ 	.word	0xffffffff


	//   ....[8]....
        /*00fc*/ 	.word	0xffffffff


	//   ....[9]....
        /*0100*/ 	.word	0xffffffff


	//   ....[10]....
        /*0104*/ 	.word	0xffffffff


	//   ....[11]....
        /*0108*/ 	.word	0xffffffff


	//   ....[12]....
        /*010c*/ 	.word	0xffffffff


	//   ....[13]....
        /*0110*/ 	.word	0xffffffff


	//   ....[14]....
        /*0114*/ 	.word	0xffffffff


	//   ....[15]....
        /*0118*/ 	.word	0xffffffff


	//   ....[16]....
        /*011c*/ 	.word	0xffffffff


	//   ....[17]....
        /*0120*/ 	.word	0xffffffff


	//   ....[18]....
        /*0124*/ 	.word	0x05000018


	//   ....[19]....
        /*0128*/ 	.word	0x05000019


	//   ....[20]....
        /*012c*/ 	.word	0x05000021


	//   ....[21]....
        /*0130*/ 	.word	0x0500001a


	//   ....[22]....
        /*0134*/ 	.word	0x0500001c


	//   ....[23]....
        /*0138*/ 	.word	0x05000023


	//   ....[24]....
        /*013c*/ 	.word	0x05000025


	//   ....[25]....
        /*0140*/ 	.word	0x05000034


	//   ....[26]....
        /*0144*/ 	.word	0x05000030


	//   ....[27]....
        /*0148*/ 	.word	0x05000030


	//   ....[28]....
        /*014c*/ 	.word	0x05000030


	//   ....[29]....
        /*0150*/ 	.word	0x05000030


	//   ....[30]....
        /*0154*/ 	.word	0x05000030


	//   ....[31]....
        /*0158*/ 	.word	0x05000030


	//   ....[32]....
        /*015c*/ 	.word	0x05000030


	//   ....[33]....
        /*0160*/ 	.word	0x05000030


	//   ....[34]....
        /*0164*/ 	.word	0x05000030


	//   ....[35]....
        /*0168*/ 	.word	0x05000030


	//   ....[36]....
        /*016c*/ 	.word	0x05000030


	//   ....[37]....
        /*0170*/ 	.word	0x05000030


	//   ....[38]....
        /*0174*/ 	.word	0x05000030


	//   ....[39]....
        /*0178*/ 	.word	0x05000030


	//   ....[40]....
        /*017c*/ 	.word	0x05000030


	//   ....[41]....
        /*0180*/ 	.word	0x05000030


	//----- nvinfo : EIATTR_COOP_GROUP_INSTR_OFFSETS
	.align		4
.L_459:
        /*0184*/ 	.byte	0x04, 0x28
        /*0186*/ 	.short	(.L_461 - .L_460)


	//   ....[0]....
.L_460:
        /*0188*/ 	.word	0x00000eb0


	//   ....[1]....
        /*018c*/ 	.word	0x00000ec0


	//   ....[2]....
        /*0190*/ 	.word	0x00000ef0


	//   ....[3]....
        /*0194*/ 	.word	0x00000f00


	//   ....[4]....
        /*0198*/ 	.word	0x00000f50


	//   ....[5]....
        /*019c*/ 	.word	0x00000f80


	//   ....[6]....
        /*01a0*/ 	.word	0x00000fb0


	//   ....[7]....
        /*01a4*/ 	.word	0x00000fd0


	//   ....[8]....
        /*01a8*/ 	.word	0x00001040


	//   ....[9]....
        /*01ac*/ 	.word	0x00001080


	//   ....[10]....
        /*01b0*/ 	.word	0x00001800


	//   ....[11]....
        /*01b4*/ 	.word	0x00001810


	//   ....[12]....
        /*01b8*/ 	.word	0x00001840


	//   ....[13]....
        /*01bc*/ 	.word	0x00001850


	//   ....[14]....
        /*01c0*/ 	.word	0x00001880


	//   ....[15]....
        /*01c4*/ 	.word	0x00001890


	//   ....[16]....
        /*01c8*/ 	.word	0x000018c0


	//   ....[17]....
        /*01cc*/ 	.word	0x000018d0


	//   ....[18]....
        /*01d0*/ 	.word	0x00002140


	//   ....[19]....
        /*01d4*/ 	.word	0x00002170


	//   ....[20]....
        /*01d8*/ 	.word	0x000021d0


	//   ....[21]....
        /*01dc*/ 	.word	0x000021e0


	//   ....[22]....
        /*01e0*/ 	.word	0x00002210


	//   ....[23]....
        /*01e4*/ 	.word	0x00002220


	//   ....[24]....
        /*01e8*/ 	.word	0x00002250


	//   ....[25]....
        /*01ec*/ 	.word	0x00002260


	//   ....[26]....
        /*01f0*/ 	.word	0x000023c0


	//   ....[27]....
        /*01f4*/ 	.word	0x00002410


	//   ....[28]....
        /*01f8*/ 	.word	0x00002480


	//   ....[29]....
        /*01fc*/ 	.word	0x000024e0


	//   ....[30]....
        /*0200*/ 	.word	0x00002550


	//   ....[31]....
        /*0204*/ 	.word	0x000025b0


	//   ....[32]....
        /*0208*/ 	.word	0x00002620


	//   ....[33]....
        /*020c*/ 	.word	0x00002680


	//   ....[34]....
        /*0210*/ 	.word	0x00002720


	//   ....[35]....
        /*0214*/ 	.word	0x000027b0


	//   ....[36]....
        /*0218*/ 	.word	0x00002820


	//   ....[37]....
        /*021c*/ 	.word	0x00002880


	//   ....[38]....
        /*0220*/ 	.word	0x000028f0


	//   ....[39]....
        /*0224*/ 	.word	0x00002950


	//   ....[40]....
        /*0228*/ 	.word	0x000029c0


	//   ....[41]....
        /*022c*/ 	.word	0x00002a20


	//----- nvinfo : EIATTR_VRC_CTA_INIT_COUNT
	.align		4
.L_461:
        /*0230*/ 	.byte	0x02, 0x4a
	.zero		1
	.zero		1


	//----- nvinfo : EIATTR_EXIT_INSTR_OFFSETS
	.align		4
        /*0234*/ 	.byte	0x04, 0x1c
        /*0236*/ 	.short	(.L_463 - .L_462)


	//   ....[0]....
.L_462:
        /*0238*/ 	.word	0x00001d50


	//   ....[1]....
        /*023c*/ 	.word	0x00002360


	//----- nvinfo : EIATTR_MAX_THREADS
	.align		4
.L_463:
        /*0240*/ 	.byte	0x04, 0x05
        /*0242*/ 	.short	(.L_465 - .L_464)
.L_464:
        /*0244*/ 	.word	0x00000140
        /*0248*/ 	.word	0x00000001
        /*024c*/ 	.word	0x00000001


	//----- nvinfo : EIATTR_CRS_STACK_SIZE
	.align		4
.L_465:
        /*0250*/ 	.byte	0x04, 0x1e
        /*0252*/ 	.short	(.L_467 - .L_466)
.L_466:
        /*0254*/ 	.word	0x00000000


	//----- nvinfo : EIATTR_CBANK_PARAM_SIZE
	.align		4
.L_467:
        /*0258*/ 	.byte	0x03, 0x19
        /*025a*/ 	.short	0x0060


	//----- nvinfo : EIATTR_PARAM_CBANK
	.align		4
        /*025c*/ 	.byte	0x04, 0x0a
        /*025e*/ 	.short	(.L_469 - .L_468)
	.align		4
.L_468:
        /*0260*/ 	.word	index@(.nv.constant0._ZN13group_norm_v218gn_bwd_cuda_kernelI6__halfLi320ELi1ELi32ELi40ELi64ELb0ELb1ELi64ELi40ELi40ELi4ELb1ELi128ELb0ELb0ELNS_15WgradSyncMethodE3ENS_16CompileConditionILi1000EEEEEvPT_S6_S6_PKS5_S8_S8_S8_PKfflPfPj)
        /*0264*/ 	.short	0x0380
        /*0266*/ 	.short	0x0060


	//----- nvinfo : EIATTR_SW_WAR
	.align		4
.L_469:
        /*0268*/ 	.byte	0x04, 0x36
        /*026a*/ 	.short	(.L_471 - .L_470)
.L_470:
        /*026c*/ 	.word	0x00000008
.L_471:


//--------------------- .nv.info._ZN13group_norm_v218gn_bwd_cuda_kernelI6__halfLi320ELi1ELi16ELi80ELi64ELb1ELb1ELi64ELi80ELi80ELi4ELb1ELi112ELb0ELb0ELNS_15WgradSyncMethodE3ENS_16CompileConditionILi1000EEEEEvPT_S6_S6_PKS5_S8_S8_S8_PKfflPfPj --------------------------
	.section	.nv.info._ZN13group_norm_v218gn_bwd_cuda_kernelI6__halfLi320ELi1ELi16ELi80ELi64ELb1ELb1ELi64ELi80ELi80ELi4ELb1ELi112ELb0ELb0ELNS_15WgradSyncMethodE3ENS_16CompileConditionILi1000EEEEEvPT_S6_S6_PKS5_S8_S8_S8_PKfflPfPj,"",@"SHT_CUDA_INFO"
	.sectionflags	@""
	.align	4


	//----- nvinfo : EIATTR_CUDA_API_VERSION
	.align		4
        /*0000*/ 	.byte	0x04, 0x37
        /*0002*/ 	.short	(.L_473 - .L_472)
.L_472:
        /*0004*/ 	.word	0x00000082


	//----- nvinfo : EIATTR_KPARAM_INFO
	.align		4
.L_473:
        /*0008*/ 	.byte	0x04, 0x17
        /*000a*/ 	.short	(.L_475 - .L_474)
.L_474:
        /*000c*/ 	.word	0x00000000
        /*0010*/ 	.short	0x000b
        /*0012*/ 	.short	0x0058
        /*0014*/ 	.byte	0x00, 0xf5, 0x21, 0x00


	//----- nvinfo : EIATTR_KPARAM_INFO
	.align		4
.L_475:
        /*0018*/ 	.byte	0x04, 0x17
        /*001a*/ 	.short	(.L_477 - .L_476)
.L_476:
        /*001c*/ 	.word	0x00000000
        /*0020*/ 	.short	0x000a
        /*0022*/ 	.short	0x0050
        /*0024*/ 	.byte	0x00, 0xf5, 0x21, 0x00


	//----- nvinfo : EIATTR_KPARAM_INFO
	.align		4
.L_477:
        /*0028*/ 	.byte	0x04, 0x17
        /*002a*/ 	.short	(.L_479 - .L_478)
.L_478:
        /*002c*/ 	.word	0x00000000
        /*0030*/ 	.short	0x0009
        /*0032*/ 	.short	0x0048
        /*0034*/ 	.byte	0x00, 0xf0, 0x21, 0x00


	//----- nvinfo : EIATTR_KPARAM_INFO
	.align		4
.L_479:
        /*0038*/ 	.byte	0x04, 0x17
        /*003a*/ 	.short	(.L_481 - .L_480)
.L_480:
        /*003c*/ 	.word	0x00000000
        /*0040*/ 	.short	0x0008
        /*0042*/ 	.short	0x0040
        /*0044*/ 	.byte	0x00, 0xf0, 0x11, 0x00


	//----- nvinfo : EIATTR_KPARAM_INFO
	.align		4
.L_481:
        /*0048*/ 	.byte	0x04, 0x17
        /*004a*/ 	.short	(.L_483 - .L_482)
.L_482:
        /*004c*/ 	.word	0x00000000
        /*0050*/ 	.short	0x0007
        /*0052*/ 	.short	0x0038
        /*0054*/ 	.byte	0x00, 0xf5, 0x21, 0x00


	//----- nvinfo : EIATTR_KPARAM_INFO
	.align		4
.L_483:
        /*0058*/ 	.byte	0x04, 0x17
        /*005a*/ 	.short	(.L_485 - .L_484)
.L_484:
        /*005c*/ 	.word	0x00000000
        /*0060*/ 	.short	0x0006
        /*0062*/ 	.short	0x0030
        /*0064*/ 	.byte	0x00, 0xf5, 0x21, 0x00


	//----- nvinfo : EIATTR_KPARAM_INFO
	.align		4
.L_485:
        /*0068*/ 	.byte	0x04, 0x17
        /*006a*/ 	.short	(.L_487 - .L_486)
.L_486:
        /*006c*/ 	.word	0x00000000
        /*0070*/ 	.short	0x0005
        /*0072*/ 	.short	0x0028
        /*0074*/ 	.byte	0x00, 0xf5, 0x21, 0x00


	//----- nvinfo : EIATTR_KPARAM_INFO
	.align		4
.L_487:
        /*0078*/ 	.byte	0x04, 0x17
        /*007a*/ 	.short	(.L_489 - .L_488)
.L_488:
        /*007c*/ 	.word	0x00000000
        /*0080*/ 	.short	0x0004
        /*0082*/ 	.short	0x0020
        /*0084*/ 	.byte	0x00, 0xf5, 0x21, 0x00


	//----- nvinfo : EIATTR_KPARAM_INFO
	.align		4
.L_489:
        /*0088*/ 	.byte	0x04, 0x17
        /*008a*/ 	.short	(.L_491 - .L_490)
.L_490:
        /*008c*/ 	.word	0x00000000
        /*0090*/ 	.short	0x0003
        /*0092*/ 	.short	0x0018
        /*0094*/ 	.byte	0x00, 0xf5, 0x21, 0x00


	//----- nvinfo : EIATTR_KPARAM_INFO
	.align		4
.L_491:
        /*0098*/ 	.byte	0x04, 0x17
        /*009a*/ 	.short	(.L_493 - .L_492)
.L_492:
        /*009c*/ 	.word	0x00000000
        /*00a0*/ 	.short	0x0002
        /*00a2*/ 	.short	0x0010
        /*00a4*/ 	.byte	0x00, 0xf5, 0x21, 0x00


	//----- nvinfo : EIATTR_KPARAM_INFO
	.align		4
.L_493:
        /*00a8*/ 	.byte	0x04, 0x17
        /*00aa*/ 	.short	(.L_495 - .L_494)
.L_494:
        /*00ac*/ 	.word	0x00000000
        /*00b0*/ 	.short	0x0001
        /*00b2*/ 	.short	0x0008
        /*00b4*/ 	.byte	0x00, 0xf5, 0x21, 0x00


	//----- nvinfo : EIATTR_KPARAM_INFO
	.align		4
.L_495:
        /*00b8*/ 	.byte	0x04, 0x17
        /*00ba*/ 	.short	(.L_497 - .L_496)
.L_496:
        /*00bc*/ 	.word	0x00000000
        /*00c0*/ 	.short	0x0000
        /*00c2*/ 	.short	0x0000
        /*00c4*/ 	.byte	0x00, 0xf5, 0x21, 0x00


	//----- nvinfo : EIATTR_SPARSE_MMA_MASK
	.align		4
.L_497:
        /*00c8*/ 	.byte	0x03, 0x50
        /*00ca*/ 	.short	0x0000


	//----- nvinfo : EIATTR_MAXREG_COUNT
	.align		4
        /*00cc*/ 	.byte	0x03, 0x1b
        /*00ce*/ 	.short	0x00a8


	//----- nvinfo : EIATTR_NUM_BARRIERS
	.align		4
        /*00d0*/ 	.byte	0x02, 0x4c
        /*00d2*/ 	.byte	0x01
	.zero		1


	//----- nvinfo : EIATTR_MERCURY_ISA_VERSION
	.align		4
        /*00d4*/ 	.byte	0x03, 0x5f
        /*00d6*/ 	.short	0x0101


	//----- nvinfo : EIATTR_COOP_GROUP_MASK_REGIDS
	.align		4
        /*00d8*/ 	.byte	0x04, 0x29
        /*00da*/ 	.short	(.L_499 - .L_498)


	//   ....[0]....
.L_498:
        /*00dc*/ 	.word	0xffffffff


	//   ....[1]....
        /*00e0*/ 	.word	0xffffffff


	//   ....[2]....
        /*00e4*/ 	.word	0xffffffff


	//   ....[3]....
        /*00e8*/ 	.word	0xffffffff


	//   ....[4]....
        /*00ec*/ 	.word	0xffffffff


	//   ....[5]....
        /*00f0*/ 	.word	0xffffffff


	//   ....[6]....
        /*00f4*/ 	.word	0xffffffff


	//   ....[7]....
        /*00f8*/ 	.word	0xffffffff


	//   ....[8]....
        /*00fc*/ 	.word	0xffffffff


	//   ....[9]....
        /*0100*/ 	.word	0xffffffff


	//   ....[10]....
        /*0104*/ 	.word	0xffffffff


	//   ....[11]....
        /*0108*/ 	.word	0xffffffff


	//   ....[12]....
        /*010c*/ 	.word	0xffffffff


	//   ....[13]....
        /*0110*/ 	.word	0xffffffff


	//   ....[14]....
        /*0114*/ 	.word	0xffffffff


	//   ....[15]....
        /*0118*/ 	.word	0xffffffff


	//   ....[16]....
        /*011c*/ 	.word	0xffffffff


	//   ....[17]....
        /*0120*/ 	.word	0xffffffff


	//   ....[18]....
        /*0124*/ 	.word	0x05000013


	//   ....[19]....
        /*0128*/ 	.word	0x05000012


	//   ....[20]....
        /*012c*/ 	.word	0x05000014


	//   ....[21]....
        /*0130*/ 	.word	0x05000015


	//   ....[22]....
        /*0134*/ 	.word	0x05000025


	//   ....[23]....
        /*0138*/ 	.word	0x0500001e


	//   ....[24]....
        /*013c*/ 	.word	0x05000012


	//   ....[25]....
        /*0140*/ 	.word	0x05000011


	//   ....[26]....
        /*0144*/ 	.word	0x05000012


	//   ....[27]....
        /*0148*/ 	.word	0x05000012


	//   ....[28]....
        /*014c*/ 	.word	0x05000012


	//   ....[29]....
        /*0150*/ 	.word	0x05000012


	//   ....[30]....
        /*0154*/ 	.word	0x05000012


	//   ....[31]....
        /*0158*/ 	.word	0x05000012


	//   ....[32]....
        /*015c*/ 	.word	0x05000012


	//   ....[33]....
        /*0160*/ 	.word	0x05000012


	//   ....[34]....
        /*0164*/ 	.word	0x05000012


	//   ....[35]....
        /*0168*/ 	.word	0x05000012


	//   ....[36]....
        /*016c*/ 	.word	0x05000012


	//   ....[37]....
        /*0170*/ 	.word	0x05000012


	//   ....[38]....
        /*0174*/ 	.word	0x05000012


	//   ....[39]....
        /*0178*/ 	.word	0x05000012


	//   ....[40]....
        /*017c*/ 	.word	0x05000012


	//   ....[41]....
        /*0180*/ 	.word	0x05000012


	//----- nvinfo : EIATTR_COOP_GROUP_INSTR_OFFSETS
	.align		4
.L_499:
        /*0184*/ 	.byte	0x04, 0x28
        /*0186*/ 	.short	(.L_501 - .L_500)


	//   ....[0]....
.L_500:
        /*0188*/ 	.word	0x00001ac0


	//   ....[1]....
        /*018c*/ 	.word	0x00001ad0


	//   ....[2]....
        /*0190*/ 	.word	0x00001b00


	//   ....[3]....
        /*0194*/ 	.word	0x00001b10


	//   ....[4]....
        /*0198*/ 	.word	0x00001b40


	//   ....[5]....
        /*019c*/ 	.word	0x00001b80


	//   ....[6]....
        /*01a0*/ 	.word	0x00001c70


	//   ....[7]....
        /*01a4*/ 	.word	0x00001c80


	//   ....[8]....
        /*01a8*/ 	.word	0x00001ce0


	//   ....[9]....
        /*01ac*/ 	.word	0x00001d10


	//   ....[10]....
        /*01b0*/ 	.word	0x00002200


	//   ....[11]....
        /*01b4*/ 	.word	0x00002210


	//   ....[12]....
        /*01b8*/ 	.word	0x00002240


	//   ....[13]....
        /*01bc*/ 	.word	0x00002250


	//   ....[14]....
        /*01c0*/ 	.word	0x00002280


	//   ....[15]....
        /*01c4*/ 	.word	0x00002290


	//   ....[16]....
        /*01c8*/ 	.word	0x000022c0


	//   ....[17]....
        /*01cc*/ 	.word	0x000022d0


	//   ....[18]....
        /*01d0*/ 	.word	0x00002d00


	//   ....[19]....
        /*01d4*/ 	.word	0x00002d30


	//   ....[20]....
        /*01d8*/ 	.word	0x00002d70


	//   ....[21]....
        /*01dc*/ 	.word	0x00002d90


	//   ....[22]....
        /*01e0*/ 	.word	0x00002dc0


	//   ....[23]....
        /*01e4*/ 	.word	0x00002dd0


	//   ....[24]....
        /*01e8*/ 	.word	0x00002e00


	//   ....[25]....
        /*01ec*/ 	.word	0x00002e10


	//   ....[26]....
        /*01f0*/ 	.word	0x00002f70


	//   ....[27]....
        /*01f4*/ 	.word	0x00002fc0


	//   ....[28]....
        /*01f8*/ 	.word	0x00003030


	//   ....[29]....
        /*01fc*/ 	.word	0x00003090


	//   ....[30]....
        /*0200*/ 	.word	0x00003100


	//   ....[31]....
        /*0204*/ 	.word	0x00003160


	//   ....[32]....
        /*0208*/ 	.word	0x000031d0


	//   ....[33]....
        /*020c*/ 	.word	0x00003230


	//   ....[34]....
        /*0210*/ 	.word	0x000032d0


	//   ....[35]....
        /*0214*/ 	.word	0x00003360


	//   ....[36]....
        /*0218*/ 	.word	0x000033d0


	//   ....[37]....
        /*021c*/ 	.word	0x00003430


	//   ....[38]....
        /*0220*/ 	.word	0x000034a0


	//   ....[39]....
        /*0224*/ 	.word	0x00003500


	//   ....[40]....
        /*0228*/ 	.word	0x00003570


	//   ....[41]....
        /*022c*/ 	.word	0x000035d0


	//----- nvinfo : EIATTR_VRC_CTA_INIT_COUNT
	.align		4
.L_501:
        /*0230*/ 	.byte	0x02, 0x4a
	.zero		1
	.zero		1


	//----- nvinfo : EIATTR_EXIT_INSTR_OFFSETS
	.align		4
        /*0234*/ 	.byte	0x04, 0x1c
        /*0236*/ 	.short	(.L_503 - .L_502)


	//   ....[0]....
.L_502:
        /*0238*/ 	.word	0x00002920


	//   ....[1]....
        /*023c*/ 	.word	0x00002f10


	//----- nvinfo : EIATTR_MAX_THREADS
	.align		4
.L_503:
        /*0240*/ 	.byte	0x04, 0x05
        /*0242*/ 	.short	(.L_505 - .L_504)
.L_504:
        /*0244*/ 	.word	0x00000140
        /*0248*/ 	.word	0x00000001
        /*024c*/ 	.word	0x00000001


	//----- nvinfo : EIATTR_CRS_STACK_SIZE
	.align		4
.L_505:
        /*0250*/ 	.byte	0x04, 0x1e
        /*0252*/ 	.short	(.L_507 - .L_506)
.L_506:
        /*0254*/ 	.word	0x00000000


	//----- nvinfo : EIATTR_CBANK_PARAM_SIZE
	.align		4
.L_507:
        /*0258*/ 	.byte	0x03, 0x19
        /*025a*/ 	.short	0x0060


	//----- nvinfo : EIATTR_PARAM_CBANK
	.align		4
        /*025c*/ 	.byte	0x04, 0x0a
        /*025e*/ 	.short	(.L_509 - .L_508)
	.align		4
.L_508:
        /*0260*/ 	.word	index@(.nv.constant0._ZN13group_norm_v218gn_bwd_cuda_kernelI6__halfLi320ELi1ELi16ELi80ELi64ELb1ELb1ELi64ELi80ELi80ELi4ELb1ELi112ELb0ELb0ELNS_15WgradSyncMethodE3ENS_16CompileConditionILi1000EEEEEvPT_S6_S6_PKS5_S8_S8_S8_PKfflPfPj)
        /*0264*/ 	.short	0x0380
        /*0266*/ 	.short	0x0060


	//----- nvinfo : EIATTR_SW_WAR
	.align		4
.L_509:
        /*0268*/ 	.byte	0x04, 0x36
        /*026a*/ 	.short	(.L_511 - .L_510)
.L_510:
        /*026c*/ 	.word	0x00000008
.L_511:


//--------------------- .nv.info._ZN13group_norm_v218gn_bwd_cuda_kernelI6__halfLi320ELi1ELi16ELi80ELi64ELb1ELb1ELi64ELi80ELi80ELi4ELb1ELi144ELb0ELb0ELNS_15WgradSyncMethodE3ENS_16CompileConditionILi1000EEEEEvPT_S6_S6_PKS5_S8_S8_S8_PKfflPfPj --------------------------
	.section	.nv.info._ZN13group_norm_v218gn_bwd_cuda_kernelI6__halfLi320ELi1ELi16ELi80ELi64ELb1ELb1ELi64ELi80ELi80ELi4ELb1ELi144ELb0ELb0ELNS_15WgradSyncMethodE3ENS_16CompileConditionILi1000EEEEEvPT_S6_S6_PKS5_S8_S8_S8_PKfflPfPj,"",@"SHT_CUDA_INFO"
	.sectionflags	@""
	.align	4


	//----- nvinfo : EIATTR_CUDA_API_VERSION
	.align		4
        /*0000*/ 	.byte	0x04, 0x37
        /*0002*/ 	.short	(.L_513 - .L_512)
.L_512:
        /*0004*/ 	.word	0x00000082


	//----- nvinfo : EIATTR_KPARAM_INFO
	.align		4
.L_513:
        /*0008*/ 	.byte	0x04, 0x17
        /*000a*/ 	.short	(.L_515 - .L_514)
.L_514:
        /*000c*/ 	.word	0x00000000
        /*0010*/ 	.short	0x000b
        /*0012*/ 	.short	0x0058
        /*0014*/ 	.byte	0x00, 0xf5, 0x21, 0x00


	//----- nvinfo : EIATTR_KPARAM_INFO
	.align		4
.L_515:
        /*0018*/ 	.byte	0x04, 0x17
        /*001a*/ 	.short	(.L_517 - .L_516)
.L_516:
        /*001c*/ 	.word	0x00000000
        /*0020*/ 	.short	0x000a
        /*0022*/ 	.short	0x0050
        /*0024*/ 	.byte	0x00, 0xf5, 0x21, 0x00


	//----- nvinfo : EIATTR_KPARAM_INFO
	.align		4
.L_517:
        /*0028*/ 	.byte	0x04, 0x17
        /*002a*/ 	.short	(.L_519 - .L_518)
.L_518:
        /*002c*/ 	.word	0x00000000
        /*0030*/ 	.short	0x0009
        /*0032*/ 	.short	0x0048
        /*0034*/ 	.byte	0x00, 0xf0, 0x21, 0x00


	//----- nvinfo : EIATTR_KPARAM_INFO
	.align		4
.L_519:
        /*0038*/ 	.byte	0x04, 0x17
        /*003a*/ 	.short	(.L_521 - .L_520)
.L_520:
        /*003c*/ 	.word	0x00000000
        /*0040*/ 	.short	0x0008
        /*0042*/ 	.short	0x0040
        /*0044*/ 	.byte	0x00, 0xf0, 0x11, 0x00


	//----- nvinfo : EIATTR_KPARAM_INFO
	.align		4
.L_521:
        /*0048*/ 	.byte	0x04, 0x17
        /*004a*/ 	.short	(.L_523 - .L_522)
.L_522:
        /*004c*/ 	.word	0x00000000
        /*0050*/ 	.short	0x0007
        /*0052*/ 	.short	0x0038
        /*0054*/ 	.byte	0x00, 0xf5, 0x21, 0x00


	//----- nvinfo : EIATTR_KPARAM_INFO
	.align		4
.L_523:
        /*0058*/ 	.byte	0x04, 0x17
        /*005a*/ 	.short	(.L_525 - .L_524)
.L_524:
        /*005c*/ 	.word	0x00000000
        /*0060*/ 	.short	0x0006
        /*0062*/ 	.short	0x0030
        /*0064*/ 	.byte	0x00, 0xf5, 0x21, 0x00


	//----- nvinfo : EIATTR_KPARAM_INFO
	.align		4
.L_525:
        /*0068*/ 	.byte	0x04, 0x17
        /*006a*/ 	.short	(.L_527 - .L_526)
.L_526:
        /*006c*/ 	.word	0x00000000
        /*0070*/ 	.short	0x0005
        /*0072*/ 	.short	0x0028
        /*0074*/ 	.byte	0x00, 0xf5, 0x21, 0x00


	//----- nvinfo : EIATTR_KPARAM_INFO
	.align		4
.L_527:
        /*0078*/ 	.byte	0x04, 0x17
        /*007a*/ 	.short	(.L_529 - .L_528)
.L_528:
        /*007c*/ 	.word	0x00000000
        /*0080*/ 	.short	0x0004
        /*0082*/ 	.short	0x0020
        /*0084*/ 	.byte	0x00, 0xf5, 0x21, 0x00


	//----- nvinfo : EIATTR_KPARAM_INFO
	.align		4
.L_529:
        /*0088*/ 	.byte	0x04, 0x17
        /*008a*/ 	.short	(.L_531 - .L_530)
.L_530:
        /*008c*/ 	.word	0x00000000
        /*0090*/ 	.short	0x0003
        /*0092*/ 	.short	0x0018
        /*0094*/ 	.byte	0x00, 0xf5, 0x21, 0x00


	//----- nvinfo : EIATTR_KPARAM_INFO
	.align		4
.L_531:
        /*0098*/ 	.byte	0x04, 0x17
        /*009a*/ 	.short	(.L_533 - .L_532)
.L_532:
        /*009c*/ 	.word	0x00000000
        /*00a0*/ 	.short	0x0002
        /*00a2*/ 	.short	0x0010
        /*00a4*/ 	.byte	0x00, 0xf5, 0x21, 0x00


	//----- nvinfo : EIATTR_KPARAM_INFO
	.align		4
.L_533:
        /*00a8*/ 	.byte	0x04, 0x17
        /*00aa*/ 	.short	(.L_535 - .L_534)
.L_534:
        /*00ac*/ 	.word	0x00000000
        /*00b0*/ 	.short	0x0001
        /*00b2*/ 	.short	0x0008
        /*00b4*/ 	.byte	0x00, 0xf5, 0x21, 0x00


	//----- nvinfo : EIATTR_KPARAM_INFO
	.align		4
.L_535:
        /*00b8*/ 	.byte	0x04, 0x17
        /*00ba*/ 	.short	(.L_537 - .L_536)
.L_536:
        /*00bc*/ 	.word	0x00000000
        /*00c0*/ 	.short	0x0000
        /*00c2*/ 	.short	0x0000
        /*00c4*/ 	.byte	0x00, 0xf5, 0x21, 0x00


	//----- nvinfo : EIATTR_SPARSE_MMA_MASK
	.align		4
.L_537:
        /*00c8*/ 	.byte	0x03, 0x50
        /*00ca*/ 	.short	0x0000


	//----- nvinfo : EIATTR_MAXREG_COUNT
	.align		4
        /*00cc*/ 	.byte	0x03, 0x1b
        /*00ce*/ 	.short	0x00a8


	//----- nvinfo : EIATTR_NUM_BARRIERS
	.align		4
        /*00d0*/ 	.byte	0x02, 0x4c
        /*00d2*/ 	.byte	0x01
	.zero		1


	//----- nvinfo : EIATTR_MERCURY_ISA_VERSION
	.align		4
        /*00d4*/ 	.byte	0x03, 0x5f
        /*00d6*/ 	.short	0x0101


	//----- nvinfo : EIATTR_COOP_GROUP_MASK_REGIDS
	.align		4
        /*00d8*/ 	.byte	0x04, 0x29
        /*00da*/ 	.short	(.L_539 - .L_538)


	//   ....[0]....
.L_538:
        /*00dc*/ 	.word	0xffffffff


	//   ....[1]....
        /*00e0*/ 	.word	0xffffffff


	//   ....[2]....
        /*00e4*/ 	.word	0xffffffff


	//   ....[3]....
        /*00e8*/ 	.word	0xffffffff


	//   ....[4]....
        /*00ec*/ 	.word	0xffffffff


	//   ....[5]....
        /*00f0*/ 	.word	0xffffffff


	//   ....[6]....
        /*00f4*/ 	.word	0xffffffff


	//   ....[7]....
        /*00f8*/ 	.word	0xffffffff


	//   ....[8]....
        /*00fc*/ 	.word	0xffffffff


	//   ....[9]....
        /*0100*/ 	.word	0xffffffff


	//   ....[10]....
        /*0104*/ 	.word	0xffffffff


	//   ....[11]....
        /*0108*/ 	.word	0xffffffff


	//   ....[12]....
        /*010c*/ 	.word	0xffffffff


	//   ....[13]....
        /*0110*/ 	.word	0xffffffff


	//   ....[14]....
        /*0114*/ 	.word	0xffffffff


	//   ....[15]....
        /*0118*/ 	.word	0xffffffff


	//   ....[16]....
        /*011c*/ 	.word	0xffffffff


	//   ....[17]....
        /*0120*/ 	.word	0xffffffff


	//   ....[18]....
        /*0124*/ 	.word	0x05000013


	//   ....[19]....
        /*0128*/ 	.word	0x05000012


	//   ....[20]....
        /*012c*/ 	.word	0x05000014


	//   ....[21]....
        /*0130*/ 	.word	0x05000015


	//   ....[22]....
        /*0134*/ 	.word	0x05000025


	//   ....[23]....
        /*0138*/ 	.word	0x0500001e


	//   ....[24]....
        /*013c*/ 	.word	0x05000012


	//   ....[25]....
        /*0140*/ 	.word	0x05000011


	//   ....[26]....
        /*0144*/ 	.word	0x05000012


	//   ....[27]....
        /*0148*/ 	.word	0x05000012


	//   ....[28]....
        /*014c*/ 	.word	0x05000012


	//   ....[29]....
        /*0150*/ 	.word	0x05000012


	//   ....[30]....
        /*0154*/ 	.word	0x05000012


	//   ....[31]....
        /*0158*/ 	.word	0x05000012


	//   ....[32]....
        /*015c*/ 	.word	0x05000012


	//   ....[33]....
        /*0160*/ 	.word	0x05000012


	//   ....[34]....
        /*0164*/ 	.word	0x05000012


	//   ....[35]....
        /*0168*/ 	.word	0x05000012


	//   ....[36]....
        /*016c*/ 	.word	0x05000012


	//   ....[37]....
        /*0170*/ 	.word	0x05000012


	//   ....[38]....
        /*0174*/ 	.word	0x05000012


	//   ....[39]....
        /*0178*/ 	.word	0x05000012


	//   ....[40]....
        /*017c*/ 	.word	0x05000012


	//   ....[41]....
        /*0180*/ 	.word	0x05000012


	//----- nvinfo : EIATTR_COOP_GROUP_INSTR_OFFSETS
	.align		4
.L_539:
        /*0184*/ 	.byte	0x04, 0x28
        /*0186*/ 	.short	(.L_541 - .L_540)


	//   ....[0]....
.L_540:
        /*0188*/ 	.word	0x00001ac0


	//   ....[1]....
        /*018c*/ 	.word	0x00001ad0


	//   ....[2]....
        /*0190*/ 	.word	0x00001b00


	//   ....[3]....
        /*0194*/ 	.word	0x00001b10


	//   ....[4]....
        /*0198*/ 	.word	0x00001b40


	//   ....[5]....
        /*019c*/ 	.word	0x00001b80


	//   ....[6]....
        /*01a0*/ 	.word	0x00001c70


	//   ....[7]....
        /*01a4*/ 	.word	0x00001c80


	//   ....[8]....
        /*01a8*/ 	.word	0x00001ce0


	//   ....[9]....
        /*01ac*/ 	.word	0x00001d10


	//   ....[10]....
        /*01b0*/ 	.word	0x00002200


	//   ....[11]....
        /*01b4*/ 	.word	0x00002210


	//   ....[12]....
        /*01b8*/ 	.word	0x00002240


	//   ....[13]....
        /*01bc*/ 	.word	0x00002250


	//   ....[14]....
        /*01c0*/ 	.word	0x00002280


	//   ....[15]....
        /*01c4*/ 	.word	0x00002290


	//   ....[16]....
        /*01c8*/ 	.word	0x000022c0


	//   ....[17]....
        /*01cc*/ 	.word	0x000022d0


	//   ....[18]....
        /*01d0*/ 	.word	0x00002d00


	//   ....[19]....
        /*01d4*/ 	.word	0x00002d30


	//   ....[20]....
        /*01d8*/ 	.word	0x00002d70


	//   ....[21]....
        /*01dc*/ 	.word	0x00002d90


	//   ....[22]....
        /*01e0*/ 	.word	0x00002dc0


	//   ....[23]....
        /*01e4*/ 	.word	0x00002dd0


	//   ....[24]....
        /*01e8*/ 	.word	0x00002e00


	//   ....[25]....
        /*01ec*/ 	.word	0x00002e10


	//   ....[26]....
        /*01f0*/ 	.word	0x00002f70


	//   ....[27]....
        /*01f4*/ 	.word	0x00002fc0


	//   ....[28]....
        /*01f8*/ 	.word	0x00003030


	//   ....[29]....
        /*01fc*/ 	.word	0x00003090


	//   ....[30]....
        /*0200*/ 	.word	0x00003100


	//   ....[31]....
        /*0204*/ 	.word	0x00003160


	//   ....[32]....
        /*0208*/ 	.word	0x000031d0


	//   ....[33]....
        /*020c*/ 	.word	0x00003230


	//   ....[34]....
        /*0210*/ 	.word	0x000032d0


	//   ....[35]....
        /*0214*/ 	.word	0x00003360


	//   ....[36]....
        /*0218*/ 	.word	0x000033d0


	//   ....[37]....
        /*021c*/ 	.word	0x00003430


	//   ....[38]....
        /*0220*/ 	.word	0x000034a0


	//   ....[39]....
        /*0224*/ 	.word	0x00003500


	//   ....[40]....
        /*0228*/ 	.word	0x00003570


	//   ....[41]....
        /*022c*/ 	.word	0x000035d0


	//----- nvinfo : EIATTR_VRC_CTA_INIT_COUNT
	.align		4
.L_541:
        /*0230*/ 	.byte	0x02, 0x4a
	.zero		1
	.zero		1


	//----- nvinfo : EIATTR_EXIT_INSTR_OFFSETS
	.align		4
        /*0234*/ 	.byte	0x04, 0x1c
        /*0236*/ 	.short	(.L_543 - .L_542)


	//   ....[0]....
.L_542:
        /*0238*/ 	.word	0x00002920


	//   ....[1]....
        /*023c*/ 	.word	0x00002f10


	//----- nvinfo : EIATTR_MAX_THREADS
	.align		4
.L_543:
        /*0240*/ 	.byte	0x04, 0x05
        /*0242*/ 	.short	(.L_545 - .L_544)
.L_544:
        /*0244*/ 	.word	0x00000140
        /*0248*/ 	.word	0x00000001
        /*024c*/ 	.word	0x00000001


	//----- nvinfo : EIATTR_CRS_STACK_SIZE
	.align		4
.L_545:
        /*0250*/ 	.byte	0x04, 0x1e
        /*0252*/ 	.short	(.L_547 - .L_546)
.L_546:
        /*0254*/ 	.word	0x00000000


	//----- nvinfo : EIATTR_CBANK_PARAM_SIZE
	.align		4
.L_547:
        /*0258*/ 	.byte	0x03, 0x19
        /*025a*/ 	.short	0x0060


	//----- nvinfo : EIATTR_PARAM_CBANK
	.align		4
        /*025c*/ 	.byte	0x04, 0x0a
        /*025e*/ 	.short	(.L_549 - .L_548)
	.align		4
.L_548:
        /*0260*/ 	.word	index@(.nv.constant0._ZN13group_norm_v218gn_bwd_cuda_kernelI6__halfLi320ELi1ELi16ELi80ELi64ELb1ELb1ELi64ELi80ELi80ELi4ELb1ELi144ELb0ELb0ELNS_15WgradSyncMethodE3ENS_16CompileConditionILi1000EEEEEvPT_S6_S6_PKS5_S8_S8_S8_PKfflPfPj)
        /*0264*/ 	.short	0x0380
        /*0266*/ 	.short	0x0060


	//----- nvinfo : EIATTR_SW_WAR
	.align		4
.L_549:
        /*0268*/ 	.byte	0x04, 0x36
        /*026a*/ 	.short	(.L_551 - .L_550)
.L_550:
        /*026c*/ 	.word	0x00000008
.L_551:


//--------------------- .nv.info._ZN13group_norm_v214gn_cuda_kernelI6__halfLi320ELi1ELi32ELi40ELi64ELb0ELi64ELi40ELi40ELi4ELb0ELi116ELb0ELb0ENS_16CompileConditionILi1000EEEEEvPT_PKS4_S7_S7_flPfS8_Pj --------------------------
	.section	.nv.info._ZN13group_norm_v214gn_cuda_kernelI6__halfLi320ELi1ELi32ELi40ELi64ELb0ELi64ELi40ELi40ELi4ELb0ELi116ELb0ELb0ENS_16CompileConditionILi1000EEEEEvPT_PKS4_S7_S7_flPfS8_Pj,"",@"SHT_CUDA_INFO"
	.sectionflags	@""
	.align	4


	//----- nvinfo : EIATTR_CUDA_API_VERSION
	.align		4
        /*0000*/ 	.byte	0x04, 0x37
        /*0002*/ 	.short	(.L_553 - .L_552)
.L_552:
        /*0004*/ 	.word	0x00000082


	//----- nvinfo : EIATTR_KPARAM_INFO
	.align		4
.L_553:
        /*0008*/ 	.byte	0x04, 0x17
        /*000a*/ 	.short	(.L_555 - .L_554)
.L_554:
        /*000c*/ 	.word	0x00000000
        /*0010*/ 	.short	0x0008
        /*0012*/ 	.short	0x0040
        /*0014*/ 	.byte	0x00, 0xf5, 0x21, 0x00


	//----- nvinfo : EIATTR_KPARAM_INFO
	.align		4
.L_555:
        /*0018*/ 	.byte	0x04, 0x17
        /*001a*/ 	.short	(.L_557 - .L_556)
.L_556:
        /*001c*/ 	.word	0x00000000
        /*0020*/ 	.short	0x0007
        /*0022*/ 	.short	0x0038
        /*0024*/ 	.byte	0x00, 0xf5, 0x21, 0x00


	//----- nvinfo : EIATTR_KPARAM_INFO
	.align		4
.L_557:
        /*0028*/ 	.byte	0x04, 0x17
        /*002a*/ 	.short	(.L_559 - .L_558)
.L_558:
        /*002c*/ 	.word	0x00000000
        /*0030*/ 	.short	0x0006
        /*0032*/ 	.short	0x0030
        /*0034*/ 	.byte	0x00, 0xf5, 0x21, 0x00


	//----- nvinfo : EIATTR_KPARAM_INFO
	.align		4
.L_559:
        /*0038*/ 	.byte	0x04, 0x17
        /*003a*/ 	.short	(.L_561 - .L_560)
.L_560:
        /*003c*/ 	.word	0x00000000
        /*0040*/ 	.short	0x0005
        /*0042*/ 	.short	0x0028
        /*0044*/ 	.byte	0x00, 0xf0, 0x21, 0x00


	//----- nvinfo : EIATTR_KPARAM_INFO
	.align		4
.L_561:
        /*0048*/ 	.byte	0x04, 0x17
        /*004a*/ 	.short	(.L_563 - .L_562)
.L_562:
        /*004c*/ 	.word	0x00000000
        /*0050*/ 	.short	0x0004
        /*0052*/ 	.short	0x0020
        /*0054*/ 	.byte	0x00, 0xf0, 0x11, 0x00


	//----- nvinfo : EIATTR_KPARAM_INFO
	.align		4
.L_563:
        /*0058*/ 	.byte	0x04, 0x17
        /*005a*/ 	.short	(.L_565 - .L_564)
.L_564:
        /*005c*/ 	.word	0x00000000
        /*0060*/ 	.short	0x0003
        /*0062*/ 	.short	0x0018
        /*0064*/ 	.byte	0x00, 0xf5, 0x21, 0x00


	//----- nvinfo : EIATTR_KPARAM_INFO
	.align		4
.L_565:
        /*0068*/ 	.byte	0x04, 0x17
        /*006a*/ 	.short	(.L_567 - .L_566)
.L_566:
        /*006c*/ 	.word	0x00000000
        /*0070*/ 	.short	0x0002
        /*0072*/ 	.short	0x0010
        /*0074*/ 	.byte	0x00, 0xf5, 0x21, 0x00


	//----- nvinfo : EIATTR_KPARAM_INFO
	.align		4
.L_567:
        /*0078*/ 	.byte	0x04, 0x17
        /*007a*/ 	.short	(.L_569 - .L_568)
.L_568:
        /*007c*/ 	.word	0x00000000
        /*0080*/ 	.short	0x0001
        /*0082*/ 	.short	0x0008
        /*0084*/ 	.byte	0x00, 0xf5, 0x21, 0x00


	//----- nvinfo : EIATTR_KPARAM_INFO
	.align		4
.L_569:
        /*0088*/ 	.byte	0x04, 0x17
        /*008a*/ 	.short	(.L_571 - .L_570)
.L_570:
        /*008c*/ 	.word	0x00000000
        /*0090*/ 	.short	0x0000
        /*0092*/ 	.short	0x0000
        /*0094*/ 	.byte	0x00, 0xf5, 0x21, 0x00


	//----- nvinfo : EIATTR_SPARSE_MMA_MASK
	.align		4
.L_571:
        /*0098*/ 	.byte	0x03, 0x50
        /*009a*/ 	.short	0x0000


	//----- nvinfo : EIATTR_MAXREG_COUNT
	.align		4
        /*009c*/ 	.byte	0x03, 0x1b
        /*009e*/ 	.short	0x00a8


	//----- nvinfo : EIATTR_NUM_BARRIERS
	.align		4
        /*00a0*/ 	.byte	0x02, 0x4c
        /*00a2*/ 	.byte	0x01
	.zero		1


	//----- nvinfo : EIATTR_MERCURY_ISA_VERSION
	.align		4
        /*00a4*/ 	.byte	0x03, 0x5f
        /*00a6*/ 	.short	0x0101


	//----- nvinfo : EIATTR_COOP_GROUP_MASK_REGIDS
	.align		4
        /*00a8*/ 	.byte	0x04, 0x29
        /*00aa*/ 	.short	(.L_573 - .L_572)


	//   ....[0]....
.L_572:
        /*00ac*/ 	.word	0xffffffff


	//   ....[1]....
        /*00b0*/ 	.word	0xffffffff


	//   ....[2]....
        /*00b4*/ 	.word	0xffffffff


	//   ....[3]....
        /*00b8*/ 	.word	0xffffffff


	//   ....[4]....
        /*00bc*/ 	.word	0xffffffff


	//   ....[5]....
        /*00c0*/ 	.word	0xffffffff


	//   ....[6]....
        /*00c4*/ 	.word	0xffffffff


	//   ....[7]....
        /*00c8*/ 	.word	0xffffffff


	//   ....[8]....
        /*00cc*/ 	.word	0xffffffff


	//   ....[9]....
        /*00d0*/ 	.word	0xffffffff


	//   ....[10]....
        /*00d4*/ 	.word	0xffffffff


	//   ....[11]....
        /*00d8*/ 	.word	0xffffffff


	//   ....[12]....
        /*00dc*/ 	.word	0xffffffff


	//   ....[13]....
        /*00e0*/ 	.word	0xffffffff


	//   ....[14]....
        /*00e4*/ 	.word	0xffffffff


	//   ....[15]....
        /*00e8*/ 	.word	0xffffffff


	//   ....[16]....
        /*00ec*/ 	.word	0xffffffff


	//   ....[17]....
        /*00f0*/ 	.word	0xffffffff


	//   ....[18]....
        /*00f4*/ 	.word	0x0500000a


	//   ....[19]....
        /*00f8*/ 	.word	0x0500000a


	//   ....[20]....
        /*00fc*/ 	.word	0x0500000a


	//   ....[21]....
        /*0100*/ 	.word	0x0500000a


	//   ....[22]....
        /*0104*/ 	.word	0x0500000a


	//   ....[23]....
        /*0108*/ 	.word	0x0500000a


	//   ....[24]....
        /*010c*/ 	.word	0x0500000a


	//   ....[25]....
        /*0110*/ 	.word	0x0500000a


	//----- nvinfo : EIATTR_COOP_GROUP_INSTR_OFFSETS
	.align		4
.L_573:
        /*0114*/ 	.byte	0x04, 0x28
        /*0116*/ 	.short	(.L_575 - .L_574)


	//   ....[0]....
.L_574:
        /*0118*/ 	.word	0x000003e0


	//   ....[1]....
        /*011c*/ 	.word	0x000003f0


	//   ....[2]....
        /*0120*/ 	.word	0x00000420


	//   ....[3]....
        /*0124*/ 	.word	0x00000430


	//   ....[4]....
        /*0128*/ 	.word	0x00000460


	//   ....[5]....
        /*012c*/ 	.word	0x00000470


	//   ....[6]....
        /*0130*/ 	.word	0x000004b0


	//   ....[7]....
        /*0134*/ 	.word	0x000004d0


	//   ....[8]....
        /*0138*/ 	.word	0x00000510


	//   ....[9]....
        /*013c*/ 	.word	0x00000520


	//   ....[10]....
        /*0140*/ 	.word	0x00000620


	//   ....[11]....
        /*0144*/ 	.word	0x00000630


	//   ....[12]....
        /*0148*/ 	.word	0x00000660


	//   ....[13]....
        /*014c*/ 	.word	0x00000670


	//   ....[14]....
        /*0150*/ 	.word	0x000006a0


	//   ....[15]....
        /*0154*/ 	.word	0x000006b0


	//   ....[16]....
        /*0158*/ 	.word	0x000006e0


	//   ....[17]....
        /*015c*/ 	.word	0x000006f0


	//   ....[18]....
        /*0160*/ 	.word	0x00000c90


	//   ....[19]....
        /*0164*/ 	.word	0x00000d00


	//   ....[20]....
        /*0168*/ 	.word	0x00000d80


	//   ....[21]....
        /*016c*/ 	.word	0x00000df0


	//   ....[22]....
        /*0170*/ 	.word	0x00000e70


	//   ....[23]....
        /*0174*/ 	.word	0x00000ee0


	//   ....[24]....
        /*0178*/ 	.word	0x00000f60


	//   ....[25]....
        /*017c*/ 	.word	0x00000fd0


	//----- nvinfo : EIATTR_VRC_CTA_INIT_COUNT
	.align		4
.L_575:
        /*0180*/ 	.byte	0x02, 0x4a
	.zero		1
	.zero		1


	//----- nvinfo : EIATTR_EXIT_INSTR_OFFSETS
	.align		4
        /*0184*/ 	.byte	0x04, 0x1c
        /*0186*/ 	.short	(.L_577 - .L_576)


	//   ....[0]....
.L_576:
        /*0188*/ 	.word	0x00000c30


	//----- nvinfo : EIATTR_MAX_THREADS
	.align		4
.L_577:
        /*018c*/ 	.byte	0x04, 0x05
        /*018e*/ 	.short	(.L_579 - .L_578)
.L_578:
        /*0190*/ 	.word	0x00000140
        /*0194*/ 	.word	0x00000001
        /*0198*/ 	.word	0x00000001


	//----- nvinfo : EIATTR_CRS_STACK_SIZE
	.align		4
.L_579:
        /*019c*/ 	.byte	0x04, 0x1e
        /*019e*/ 	.short	(.L_581 - .L_580)
.L_580:
        /*01a0*/ 	.word	0x00000000


	//----- nvinfo : EIATTR_CBANK_PARAM_SIZE
	.align		4
.L_581:
        /*01a4*/ 	.byte	0x03, 0x19
        /*01a6*/ 	.short	0x0048


	//----- nvinfo : EIATTR_PARAM_CBANK
	.align		4
        /*01a8*/ 	.byte	0x04, 0x0a
        /*01aa*/ 	.short	(.L_583 - .L_582)
	.align		4
.L_582:
        /*01ac*/ 	.word	index@(.nv.constant0._ZN13group_norm_v214gn_cuda_kernelI6__halfLi320ELi1ELi32ELi40ELi64ELb0ELi64ELi40ELi40ELi4ELb0ELi116ELb0ELb0ENS_16CompileConditionILi1000EEEEEvPT_PKS4_S7_S7_flPfS8_Pj)
        /*01b0*/ 	.short	0x0380
        /*01b2*/ 	.short	0x0048


	//----- nvinfo : EIATTR_SW_WAR
	.align		4
.L_583:
        /*01b4*/ 	.byte	0x04, 0x36
        /*01b6*/ 	.short	(.L_585 - .L_584)
.L_584:
        /*01b8*/ 	.word	0x00000008
.L_585:


//--------------------- .nv.info._ZN13group_norm_v214gn_cuda_kernelI6__halfLi320ELi1ELi32ELi40ELi64ELb0ELi64ELi40ELi40ELi4ELb0ELi148ELb0ELb0ENS_16CompileConditionILi1000EEEEEvPT_PKS4_S7_S7_flPfS8_Pj --------------------------
	.section	.nv.info._ZN13group_norm_v214gn_cuda_kernelI6__halfLi320ELi1ELi32ELi40ELi64ELb0ELi64ELi40ELi40ELi4ELb0ELi148ELb0ELb0ENS_16CompileConditionILi1000EEEEEvPT_PKS4_S7_S7_flPfS8_Pj,"",@"SHT_CUDA_INFO"
	.sectionflags	@""
	.align	4


	//----- nvinfo : EIATTR_CUDA_API_VERSION
	.align		4
        /*0000*/ 	.byte	0x04, 0x37
        /*0002*/ 	.short	(.L_587 - .L_586)
.L_586:
        /*0004*/ 	.word	0x00000082


	//----- nvinfo : EIATTR_KPARAM_INFO
	.align		4
.L_587:
        /*0008*/ 	.byte	0x04, 0x17
        /*000a*/ 	.short	(.L_589 - .L_588)
.L_588:
        /*000c*/ 	.word	0x00000000
        /*0010*/ 	.short	0x0008
        /*0012*/ 	.short	0x0040
        /*0014*/ 	.byte	0x00, 0xf5, 0x21, 0x00


	//----- nvinfo : EIATTR_KPARAM_INFO
	.align		4
.L_589:
        /*0018*/ 	.byte	0x04, 0x17
        /*001a*/ 	.short	(.L_591 - .L_590)
.L_590:
        /*001c*/ 	.word	0x00000000
        /*0020*/ 	.short	0x0007
        /*0022*/ 	.short	0x0038
        /*0024*/ 	.byte	0x00, 0xf5, 0x21, 0x00


	//----- nvinfo : EIATTR_KPARAM_INFO
	.align		4
.L_591:
        /*0028*/ 	.byte	0x04, 0x17
        /*002a*/ 	.short	(.L_593 - .L_592)
.L_592:
        /*002c*/ 	.word	0x00000000
        /*0030*/ 	.short	0x0006
        /*0032*/ 	.short	0x0030
        /*0034*/ 	.byte	0x00, 0xf5, 0x21, 0x00


	//----- nvinfo : EIATTR_KPARAM_INFO
	.align		4
.L_593:
        /*0038*/ 	.byte	0x04, 0x17
        /*003a*/ 	.short	(.L_595 - .L_594)
.L_594:
        /*003c*/ 	.word	0x00000000
        /*0040*/ 	.short	0x0005
        /*0042*/ 	.short	0x0028
        /*0044*/ 	.byte	0x00, 0xf0, 0x21, 0x00


	//----- nvinfo : EIATTR_KPARAM_INFO
	.align		4
.L_595:
        /*0048*/ 	.byte	0x04, 0x17
        /*004a*/ 	.short	(.L_597 - .L_596)
.L_596:
        /*004c*/ 	.word	0x00000000
        /*0050*/ 	.short	0x0004
        /*0052*/ 	.short	0x0020
        /*0054*/ 	.byte	0x00, 0xf0, 0x11, 0x00


	//----- nvinfo : EIATTR_KPARAM_INFO
	.align		4
.L_597:
        /*0058*/ 	.byte	0x04, 0x17
        /*005a*/ 	.short	(.L_599 - .L_598)
.L_598:
        /*005c*/ 	.word	0x00000000
        /*0060*/ 	.short	0x0003
        /*0062*/ 	.short	0x0018
        /*0064*/ 	.byte	0x00, 0xf5, 0x21, 0x00


	//----- nvinfo : EIATTR_KPARAM_INFO
	.align		4
.L_599:
        /*0068*/ 	.byte	0x04, 0x17
        /*006a*/ 	.short	(.L_601 - .L_600)
.L_600:
        /*006c*/ 	.word	0x00000000
        /*0070*/ 	.short	0x0002
        /*0072*/ 	.short	0x0010
        /*0074*/ 	.byte	0x00, 0xf5, 0x21, 0x00


	//----- nvinfo : EIATTR_KPARAM_INFO
	.align		4
.L_601:
        /*0078*/ 	.byte	0x04, 0x17
        /*007a*/ 	.short	(.L_603 - .L_602)
.L_602:
        /*007c*/ 	.word	0x00000000
        /*0080*/ 	.short	0x0001
        /*0082*/ 	.short	0x0008
        /*0084*/ 	.byte	0x00, 0xf5, 0x21, 0x00


	//----- nvinfo : EIATTR_KPARAM_INFO
	.align		4
.L_603:
        /*0088*/ 	.byte	0x04, 0x17
        /*008a*/ 	.short	(.L_605 - .L_604)
.L_604:
        /*008c*/ 	.word	0x00000000
        /*0090*/ 	.short	0x0000
        /*0092*/ 	.short	0x0000
        /*0094*/ 	.byte	0x00, 0xf5, 0x21, 0x00


	//----- nvinfo : EIATTR_SPARSE_MMA_MASK
	.align		4
.L_605:
        /*0098*/ 	.byte	0x03, 0x50
        /*009a*/ 	.short	0x0000


	//----- nvinfo : EIATTR_MAXREG_COUNT
	.align		4
        /*009c*/ 	.byte	0x03, 0x1b
        /*009e*/ 	.short	0x00a8


	//----- nvinfo : EIATTR_NUM_BARRIERS
	.align		4
        /*00a0*/ 	.byte	0x02, 0x4c
        /*00a2*/ 	.byte	0x01
	.zero		1


	//----- nvinfo : EIATTR_MERCURY_ISA_VERSION
	.align		4
        /*00a4*/ 	.byte	0x03, 0x5f
        /*00a6*/ 	.short	0x0101


	//----- nvinfo : EIATTR_COOP_GROUP_MASK_REGIDS
	.align		4
        /*00a8*/ 	.byte	0x04, 0x29
        /*00aa*/ 	.short	(.L_607 - .L_606)


	//   ....[0]....
.L_606:
        /*00ac*/ 	.word	0xffffffff


	//   ....[1]....
        /*00b0*/ 	.word	0xffffffff


	//   ....[2]....
        /*00b4*/ 	.word	0xffffffff


	//   ....[3]....
        /*00b8*/ 	.word	0xffffffff


	//   ....[4]....
        /*00bc*/ 	.word	0xffffffff


	//   ....[5]....
        /*00c0*/ 	.word	0xffffffff


	//   ....[6]....
        /*00c4*/ 	.word	0xffffffff


	//   ....[7]....
        /*00c8*/ 	.word	0xffffffff


	//   ....[8]....
        /*00cc*/ 	.word	0xffffffff


	//   ....[9]....
        /*00d0*/ 	.word	0xffffffff


	//   ....[10]....
        /*00d4*/ 	.word	0xffffffff


	//   ....[11]....
        /*00d8*/ 	.word	0xffffffff


	//   ....[12]....
        /*00dc*/ 	.word	0xffffffff


	//   ....[13]....
        /*00e0*/ 	.word	0xffffffff


	//   ....[14]....
        /*00e4*/ 	.word	0xffffffff


	//   ....[15]....
        /*00e8*/ 	.word	0xffffffff


	//   ....[16]....
        /*00ec*/ 	.word	0xffffffff


	//   ....[17]....
        /*00f0*/ 	.word	0xffffffff


	//   ....[18]....
        /*00f4*/ 	.word	0x0500000a


	//   ....[19]....
        /*00f8*/ 	.word	0x0500000a


	//   ....[20]....
        /*00fc*/ 	.word	0x0500000a


	//   ....[21]....
        /*0100*/ 	.word	0x0500000a


	//   ....[22]....
        /*0104*/ 	.word	0x0500000a


	//   ....[23]....
        /*0108*/ 	.word	0x0500000a


	//   ....[24]....
        /*010c*/ 	.word	0x0500000a


	//   ....[25]....
        /*0110*/ 	.word	0x0500000a


	//----- nvinfo : EIATTR_COOP_GROUP_INSTR_OFFSETS
	.align		4
.L_607:
        /*0114*/ 	.byte	0x04, 0x28
        /*0116*/ 	.short	(.L_609 - .L_608)


	//   ....[0]....
.L_608:
        /*0118*/ 	.word	0x000003e0


	//   ....[1]....
        /*011c*/ 	.word	0x000003f0


	//   ....[2]....
        /*0120*/ 	.word	0x00000420


	//   ....[3]....
        /*0124*/ 	.word	0x00000430


	//   ....[4]....
        /*0128*/ 	.word	0x00000460


	//   ....[5]....
        /*012c*/ 	.word	0x00000470


	//   ....[6]....
        /*0130*/ 	.word	0x000004b0


	//   ....[7]....
        /*0134*/ 	.word	0x000004d0


	//   ....[8]....
        /*0138*/ 	.word	0x00000510


	//   ....[9]....
        /*013c*/ 	.word	0x00000520


	//   ....[10]....
        /*0140*/ 	.word	0x00000620


	//   ....[11]....
        /*0144*/ 	.word	0x00000630


	//   ....[12]....
        /*0148*/ 	.word	0x00000660


	//   ....[13]....
        /*014c*/ 	.word	0x00000670


	//   ....[14]....
        /*0150*/ 	.word	0x000006a0


	//   ....[15]....
        /*0154*/ 	.word	0x000006b0


	//   ....[16]....
        /*0158*/ 	.word	0x000006e0


	//   ....[17]....
        /*015c*/ 	.word	0x000006f0


	//   ....[18]....
        /*0160*/ 	.word	0x00000c90


	//   ....[19]....
        /*0164*/ 	.word	0x00000d00


	//   ....[20]....
        /*0168*/ 	.word	0x00000d80


	//   ....[21]....
        /*016c*/ 	.word	0x00000df0


	//   ....[22]....
        /*0170*/ 	.word	0x00000e70


	//   ....[23]....
        /*0174*/ 	.word	0x00000ee0


	//   ....[24]....
        /*0178*/ 	.word	0x00000f60


	//   ....[25]....
        /*017c*/ 	.word	0x00000fd0


	//----- nvinfo : EIATTR_VRC_CTA_INIT_COUNT
	.align		4
.L_609:
        /*0180*/ 	.byte	0x02, 0x4a
	.zero		1
	.zero		1


	//----- nvinfo : EIATTR_EXIT_INSTR_OFFSETS
	.align		4
        /*0184*/ 	.byte	0x04, 0x1c
        /*0186*/ 	.short	(.L_611 - .L_610)


	//   ....[0]....
.L_610:
        /*0188*/ 	.word	0x00000c30


	//----- nvinfo : EIATTR_MAX_THREADS
	.align		4
.L_611:
        /*018c*/ 	.byte	0x04, 0x05
        /*018e*/ 	.short	(.L_613 - .L_612)
.L_612:
        /*0190*/ 	.word	0x00000140
        /*0194*/ 	.word	0x00000001
        /*0198*/ 	.word	0x00000001


	//----- nvinfo : EIATTR_CRS_STACK_SIZE
	.align		4
.L_613:
        /*019c*/ 	.byte	0x04, 0x1e
        /*019e*/ 	.short	(.L_615 - .L_614)
.L_614:
        /*01a0*/ 	.word	0x00000000


	//----- nvinfo : EIATTR_CBANK_PARAM_SIZE
	.align		4
.L_615:
        /*01a4*/ 	.byte	0x03, 0x19
        /*01a6*/ 	.short	0x0048


	//----- nvinfo : EIATTR_PARAM_CBANK
	.align		4
        /*01a8*/ 	.byte	0x04, 0x0a
        /*01aa*/ 	.short	(.L_617 - .L_616)
	.align		4
.L_616:
        /*01ac*/ 	.word	index@(.nv.constant0._ZN13group_norm_v214gn_cuda_kernelI6__halfLi320ELi1ELi32ELi40ELi64ELb0ELi64ELi40ELi40ELi4ELb0ELi148ELb0ELb0ENS_16CompileConditionILi1000EEEEEvPT_PKS4_S7_S7_flPfS8_Pj)
        /*01b0*/ 	.short	0x0380
        /*01b2*/ 	.short	0x0048


	//----- nvinfo : EIATTR_SW_WAR
	.align		4
.L_617:
        /*01b4*/ 	.byte	0x04, 0x36
        /*01b6*/ 	.short	(.L_619 - .L_618)
.L_618:
        /*01b8*/ 	.word	0x00000008
.L_619:


//--------------------- .nv.info._ZN13group_norm_v214gn_cuda_kernelI6__halfLi320ELi1ELi16ELi80ELi64ELb1ELi64ELi80ELi80ELi4ELb0ELi116ELb0ELb0ENS_16CompileConditionILi1000EEEEEvPT_PKS4_S7_S7_flPfS8_Pj --------------------------
	.section	.nv.info._ZN13group_norm_v214gn_cuda_kernelI6__halfLi320ELi1ELi16ELi80ELi64ELb1ELi64ELi80ELi80ELi4ELb0ELi116ELb0ELb0ENS_16CompileConditionILi1000EEEEEvPT_PKS4_S7_S7_flPfS8_Pj,"",@"SHT_CUDA_INFO"
	.sectionflags	@""
	.align	4


	//----- nvinfo : EIATTR_CUDA_API_VERSION
	.align		4
        /*0000*/ 	.byte	0x04, 0x37
        /*0002*/ 	.short	(.L_621 - .L_620)
.L_620:
        /*0004*/ 	.word	0x00000082


	//----- nvinfo : EIATTR_KPARAM_INFO
	.align		4
.L_621:
        /*0008*/ 	.byte	0x04, 0x17
        /*000a*/ 	.short	(.L_623 - .L_622)
.L_622:
        /*000c*/ 	.word	0x00000000
        /*0010*/ 	.short	0x0008
        /*0012*/ 	.short	0x0040
        /*0014*/ 	.byte	0x00, 0xf5, 0x21, 0x00


	//----- nvinfo : EIATTR_KPARAM_INFO
	.align		4
.L_623:
        /*0018*/ 	.byte	0x04, 0x17
        /*001a*/ 	.short	(.L_625 - .L_624)
.L_624:
        /*001c*/ 	.word	0x00000000
        /*0020*/ 	.short	0x0007
        /*0022*/ 	.short	0x0038
        /*0024*/ 	.byte	0x00, 0xf5, 0x21, 0x00


	//----- nvinfo : EIATTR_KPARAM_INFO
	.align		4
.L_625:
        /*0028*/ 	.byte	0x04, 0x17
        /*002a*/ 	.short	(.L_627 - .L_626)
.L_626:
        /*002c*/ 	.word	0x00000000
        /*0030*/ 	.short	0x0006
        /*0032*/ 	.short	0x0030
        /*0034*/ 	.byte	0x00, 0xf5, 0x21, 0x00


	//----- nvinfo : EIATTR_KPARAM_INFO
	.align		4
.L_627:
        /*0038*/ 	.byte	0x04, 0x17
        /*003a*/ 	.short	(.L_629 - .L_628)
.L_628:
        /*003c*/ 	.word	0x00000000
        /*0040*/ 	.short	0x0005
        /*0042*/ 	.short	0x0028
        /*0044*/ 	.byte	0x00, 0xf0, 0x21, 0x00


	//----- nvinfo : EIATTR_KPARAM_INFO
	.align		4
.L_629:
        /*0048*/ 	.byte	0x04, 0x17
        /*004a*/ 	.short	(.L_631 - .L_630)
.L_630:
        /*004c*/ 	.word	0x00000000
        /*0050*/ 	.short	0x0004
        /*0052*/ 	.short	0x0020
        /*0054*/ 	.byte	0x00, 0xf0, 0x11, 0x00


	//----- nvinfo : EIATTR_KPARAM_INFO
	.align		4
.L_631:
        /*0058*/ 	.byte	0x04, 0x17
        /*005a*/ 	.short	(.L_633 - .L_632)
.L_632:
        /*005c*/ 	.word	0x00000000
        /*0060*/ 	.short	0x0003
        /*0062*/ 	.short	0x0018
        /*0064*/ 	.byte	0x00, 0xf5, 0x21, 0x00


	//----- nvinfo : EIATTR_KPARAM_INFO
	.align		4
.L_633:
        /*0068*/ 	.byte	0x04, 0x17
        /*006a*/ 	.short	(.L_635 - .L_634)
.L_634:
        /*006c*/ 	.word	0x00000000
        /*0070*/ 	.short	0x0002
        /*0072*/ 	.short	0x0010
        /*0074*/ 	.byte	0x00, 0xf5, 0x21, 0x00


	//----- nvinfo : EIATTR_KPARAM_INFO
	.align		4
.L_635:
        /*0078*/ 	.byte	0x04, 0x17
        /*007a*/ 	.short	(.L_637 - .L_636)
.L_636:
        /*007c*/ 	.word	0x00000000
        /*0080*/ 	.short	0x0001
        /*0082*/ 	.short	0x0008
        /*0084*/ 	.byte	0x00, 0xf5, 0x21, 0x00


	//----- nvinfo : EIATTR_KPARAM_INFO
	.align		4
.L_637:
        /*0088*/ 	.byte	0x04, 0x17
        /*008a*/ 	.short	(.L_639 - .L_638)
.L_638:
        /*008c*/ 	.word	0x00000000
        /*0090*/ 	.short	0x0000
        /*0092*/ 	.short	0x0000
        /*0094*/ 	.byte	0x00, 0xf5, 0x21, 0x00


	//----- nvinfo : EIATTR_SPARSE_MMA_MASK
	.align		4
.L_639:
        /*0098*/ 	.byte	0x03, 0x50
        /*009a*/ 	.short	0x0000


	//----- nvinfo : EIATTR_MAXREG_COUNT
	.align		4
        /*009c*/ 	.byte	0x03, 0x1b
        /*009e*/ 	.short	0x00a8


	//----- nvinfo : EIATTR_NUM_BARRIERS
	.align		4
        /*00a0*/ 	.byte	0x02, 0x4c
        /*00a2*/ 	.byte	0x01
	.zero		1


	//----- nvinfo : EIATTR_MERCURY_ISA_VERSION
	.align		4
        /*00a4*/ 	.byte	0x03, 0x5f
        /*00a6*/ 	.short	0x0101


	//----- nvinfo : EIATTR_COOP_GROUP_MASK_REGIDS
	.align		4
        /*00a8*/ 	.byte	0x04, 0x29
        /*00aa*/ 	.short	(.L_641 - .L_640)


	//   ....[0]....
.L_640:
        /*00ac*/ 	.word	0xffffffff


	//   ....[1]....
        /*00b0*/ 	.word	0xffffffff


	//   ....[2]....
        /*00b4*/ 	.word	0xffffffff


	//   ....[3]....
        /*00b8*/ 	.word	0xffffffff


	//   ....[4]....
        /*00bc*/ 	.word	0xffffffff


	//   ....[5]....
        /*00c0*/ 	.word	0xffffffff


	//   ....[6]....
        /*00c4*/ 	.word	0xffffffff


	//   ....[7]....
        /*00c8*/ 	.word	0xffffffff


	//   ....[8]....
        /*00cc*/ 	.word	0xffffffff


	//   ....[9]....
        /*00d0*/ 	.word	0xffffffff


	//   ....[10]....
        /*00d4*/ 	.word	0xffffffff


	//   ....[11]....
        /*00d8*/ 	.word	0xffffffff


	//   ....[12]....
        /*00dc*/ 	.word	0xffffffff


	//   ....[13]....
        /*00e0*/ 	.word	0xffffffff


	//   ....[14]....
        /*00e4*/ 	.word	0xffffffff


	//   ....[15]....
        /*00e8*/ 	.word	0xffffffff


	//   ....[16]....
        /*00ec*/ 	.word	0xffffffff


	//   ....[17]....
        /*00f0*/ 	.word	0xffffffff


	//   ....[18]....
        /*00f4*/ 	.word	0x05000010


	//   ....[19]....
        /*00f8*/ 	.word	0x05000010


	//   ....[20]....
        /*00fc*/ 	.word	0x05000010


	//   ....[21]....
        /*0100*/ 	.word	0x05000010


	//   ....[22]....
        /*0104*/ 	.word	0x05000010


	//   ....[23]....
        /*0108*/ 	.word	0x05000010


	//   ....[24]....
        /*010c*/ 	.word	0x05000010


	//   ....[25]....
        /*0110*/ 	.word	0x05000010


	//----- nvinfo : EIATTR_COOP_GROUP_INSTR_OFFSETS
	.align		4
.L_641:
        /*0114*/ 	.byte	0x04, 0x28
        /*0116*/ 	.short	(.L_643 - .L_642)


	//   ....[0]....
.L_642:
        /*0118*/ 	.word	0x000005b0


	//   ....[1]....
        /*011c*/ 	.word	0x000005c0


	//   ....[2]....
        /*0120*/ 	.word	0x000005f0


	//   ....[3]....
        /*0124*/ 	.word	0x00000600


	//   ....[4]....
        /*0128*/ 	.word	0x00000630


	//   ....[5]....
        /*012c*/ 	.word	0x00000640


	//   ....[6]....
        /*0130*/ 	.word	0x00000680


	//   ....[7]....
        /*0134*/ 	.word	0x000006a0


	//   ....[8]....
        /*0138*/ 	.word	0x000006e0


	//   ....[9]....
        /*013c*/ 	.word	0x000006f0


	//   ....[10]....
        /*0140*/ 	.word	0x000007f0


	//   ....[11]....
        /*0144*/ 	.word	0x00000800


	//   ....[12]....
        /*0148*/ 	.word	0x00000830


	//   ....[13]....
        /*014c*/ 	.word	0x00000840


	//   ....[14]....
        /*0150*/ 	.word	0x00000870


	//   ....[15]....
        /*0154*/ 	.word	0x00000880


	//   ....[16]....
        /*0158*/ 	.word	0x000008b0


	//   ....[17]....
        /*015c*/ 	.word	0x000008c0


	//   ....[18]....
        /*0160*/ 	.word	0x00001540


	//   ....[19]....
        /*0164*/ 	.word	0x00001590


	//   ....[20]....
        /*0168*/ 	.word	0x00001600


	//   ....[21]....
        /*016c*/ 	.word	0x00001660


	//   ....[22]....
        /*0170*/ 	.word	0x000016d0


	//   ....[23]....
        /*0174*/ 	.word	0x00001730


	//   ....[24]....
        /*0178*/ 	.word	0x000017a0


	//   ....[25]....
        /*017c*/ 	.word	0x00001800


	//----- nvinfo : EIATTR_VRC_CTA_INIT_COUNT
	.align		4
.L_643:
        /*0180*/ 	.byte	0x02, 0x4a
	.zero		1
	.zero		1


	//----- nvinfo : EIATTR_EXIT_INSTR_OFFSETS
	.align		4
        /*0184*/ 	.byte	0x04, 0x1c
        /*0186*/ 	.short	(.L_645 - .L_644)


	//   ....[0]....
.L_644:
        /*0188*/ 	.word	0x000014e0


	//----- nvinfo : EIATTR_MAX_THREADS
	.align		4
.L_645:
        /*018c*/ 	.byte	0x04, 0x05
        /*018e*/ 	.short	(.L_647 - .L_646)
.L_646:
        /*0190*/ 	.word	0x00000140
        /*0194*/ 	.word	0x00000001
        /*0198*/ 	.word	0x00000001


	//----- nvinfo : EIATTR_CRS_STACK_SIZE
	.align		4
.L_647:
        /*019c*/ 	.byte	0x04, 0x1e
        /*019e*/ 	.short	(.L_649 - .L_648)
.L_648:
        /*01a0*/ 	.word	0x00000000


	//----- nvinfo : EIATTR_CBANK_PARAM_SIZE
	.align		4
.L_649:
        /*01a4*/ 	.byte	0x03, 0x19
        /*01a6*/ 	.short	0x0048


	//----- nvinfo : EIATTR_PARAM_CBANK
	.align		4
        /*01a8*/ 	.byte	0x04, 0x0a
        /*01aa*/ 	.short	(.L_651 - .L_650)
	.align		4
.L_650:
        /*01ac*/ 	.word	index@(.nv.constant0._ZN13group_norm_v214gn_cuda_kernelI6__halfLi320ELi1ELi16ELi80ELi64ELb1ELi64ELi80ELi80ELi4ELb0ELi116ELb0ELb0ENS_16CompileConditionILi1000EEEEEvPT_PKS4_S7_S7_flPfS8_Pj)
        /*01b0*/ 	.short	0x0380
        /*01b2*/ 	.short	0x0048


	//----- nvinfo : EIATTR_SW_WAR
	.align		4
.L_651:
        /*01b4*/ 	.byte	0x04, 0x36
        /*01b6*/ 	.short	(.L_653 - .L_652)
.L_652:
        /*01b8*/ 	.word	0x00000008
.L_653:


//--------------------- .nv.info._ZN13group_norm_v214gn_cuda_kernelI6__halfLi320ELi1ELi16ELi80ELi64ELb1ELi64ELi80ELi80ELi4ELb0ELi148ELb0ELb0ENS_16CompileConditionILi1000EEEEEvPT_PKS4_S7_S7_flPfS8_Pj --------------------------
	.section	.nv.info._ZN13group_norm_v214gn_cuda_kernelI6__halfLi320ELi1ELi16ELi80ELi64ELb1ELi64ELi80ELi80ELi4ELb0ELi148ELb0ELb0ENS_16CompileConditionILi1000EEEEEvPT_PKS4_S7_S7_flPfS8_Pj,"",@"SHT_CUDA_INFO"
	.sectionflags	@""
	.align	4


	//----- nvinfo : EIATTR_CUDA_API_VERSION
	.align		4
        /*0000*/ 	.byte	0x04, 0x37
        /*0002*/ 	.short	(.L_655 - .L_654)
.L_654:
        /*0004*/ 	.word	0x00000082


	//----- nvinfo : EIATTR_KPARAM_INFO
	.align		4
.L_655:
        /*0008*/ 	.byte	0x04, 0x17
        /*000a*/ 	.short	(.L_657 - .L_656)
.L_656:
        /*000c*/ 	.word	0x00000000
        /*0010*/ 	.short	0x0008
        /*0012*/ 	.short	0x0040
        /*0014*/ 	.byte	0x00, 0xf5, 0x21, 0x00


	//----- nvinfo : EIATTR_KPARAM_INFO
	.align		4
.L_657:
        /*0018*/ 	.byte	0x04, 0x17
        /*001a*/ 	.short	(.L_659 - .L_658)
.L_658:
        /*001c*/ 	.word	0x00000000
        /*0020*/ 	.short	0x0007
        /*0022*/ 	.short	0x0038
        /*0024*/ 	.byte	0x00, 0xf5, 0x21, 0x00


	//----- nvinfo : EIATTR_KPARAM_INFO
	.align		4
.L_659:
        /*0028*/ 	.byte	0x04, 0x17
        /*002a*/ 	.short	(.L_661 - .L_660)
.L_660:
        /*002c*/ 	.word	0x00000000
        /*0030*/ 	.short	0x0006
        /*0032*/ 	.short	0x0030
        /*0034*/ 	.byte	0x00, 0xf5, 0x21, 0x00


	//----- nvinfo : EIATTR_KPARAM_INFO
	.align		4
.L_661:
        /*0038*/ 	.byte	0x04, 0x17
        /*003a*/ 	.short	(.L_663 - .L_662)
.L_662:
        /*003c*/ 	.word	0x00000000
        /*0040*/ 	.short	0x0005
        /*0042*/ 	.short	0x0028
        /*0044*/ 	.byte	0x00, 0xf0, 0x21, 0x00


	//----- nvinfo : EIATTR_KPARAM_INFO
	.align		4
.L_663:
        /*0048*/ 	.byte	0x04, 0x17
        /*004a*/ 	.short	(.L_665 - .L_664)
.L_664:
        /*004c*/ 	.word	0x00000000
        /*0050*/ 	.short	0x0004
        /*0052*/ 	.short	0x0020
        /*0054*/ 	.byte	0x00, 0xf0, 0x11, 0x00


	//----- nvinfo : EIATTR_KPARAM_INFO
	.align		4
.L_665:
        /*0058*/ 	.byte	0x04, 0x17
        /*005a*/ 	.short	(.L_667 - .L_666)
.L_666:
        /*005c*/ 	.word	0x00000000
        /*0060*/ 	.short	0x0003
        /*0062*/ 	.short	0x0018
        /*0064*/ 	.byte	0x00, 0xf5, 0x21, 0x00


	//----- nvinfo : EIATTR_KPARAM_INFO
	.align		4
.L_667:
        /*0068*/ 	.byte	0x04, 0x17
        /*006a*/ 	.short	(.L_669 - .L_668)
.L_668:
        /*006c*/ 	.word	0x00000000
        /*0070*/ 	.short	0x0002
        /*0072*/ 	.short	0x0010
        /*0074*/ 	.byte	0x00, 0xf5, 0x21, 0x00


	//----- nvinfo : EIATTR_KPARAM_INFO
	.align		4
.L_669:
        /*0078*/ 	.byte	0x04, 0x17
        /*007a*/ 	.short	(.L_671 - .L_670)
.L_670:
        /*007c*/ 	.word	0x00000000
        /*0080*/ 	.short	0x0001
        /*0082*/ 	.short	0x0008
        /*0084*/ 	.byte	0x00, 0xf5, 0x21, 0x00


	//----- nvinfo : EIATTR_KPARAM_INFO
	.align		4
.L_671:
        /*0088*/ 	.byte	0x04, 0x17
        /*008a*/ 	.short	(.L_673 - .L_672)
.L_672:
        /*008c*/ 	.word	0x00000000
        /*0090*/ 	.short	0x0000
        /*0092*/ 	.short	0x0000
        /*0094*/ 	.byte	0x00, 0xf5, 0x21, 0x00


	//----- nvinfo : EIATTR_SPARSE_MMA_MASK
	.align		4
.L_673:
        /*0098*/ 	.byte	0x03, 0x50
        /*009a*/ 	.short	0x0000


	//----- nvinfo : EIATTR_MAXREG_COUNT
	.align		4
        /*009c*/ 	.byte	0x03, 0x1b
        /*009e*/ 	.short	0x00a8


	//----- nvinfo : EIATTR_NUM_BARRIERS
	.align		4
        /*00a0*/ 	.byte	0x02, 0x4c
        /*00a2*/ 	.byte	0x01
	.zero		1


	//----- nvinfo : EIATTR_MERCURY_ISA_VERSION
	.align		4
        /*00a4*/ 	.byte	0x03, 0x5f
        /*00a6*/ 	.short	0x0101


	//----- nvinfo : EIATTR_COOP_GROUP_MASK_REGIDS
	.align		4
        /*00a8*/ 	.byte	0x04, 0x29
        /*00aa*/ 	.short	(.L_675 - .L_674)


	//   ....[0]....
.L_674:
        /*00ac*/ 	.word	0xffffffff


	//   ....[1]....
        /*00b0*/ 	.word	0xffffffff


	//   ....[2]....
        /*00b4*/ 	.word	0xffffffff


	//   ....[3]....
        /*00b8*/ 	.word	0xffffffff


	//   ....[4]....
        /*00bc*/ 	.word	0xffffffff


	//   ....[5]....
        /*00c0*/ 	.word	0xffffffff


	//   ....[6]....
        /*00c4*/ 	.word	0xffffffff


	//   ....[7]....
        /*00c8*/ 	.word	0xffffffff


	//   ....[8]....
        /*00cc*/ 	.word	0xffffffff


	//   ....[9]....
        /*00d0*/ 	.word	0xffffffff


	//   ....[10]....
        /*00d4*/ 	.word	0xffffffff


	//   ....[11]....
        /*00d8*/ 	.word	0xffffffff


	//   ....[12]....
        /*00dc*/ 	.word	0xffffffff


	//   ....[13]....
        /*00e0*/ 	.word	0xffffffff


	//   ....[14]....
        /*00e4*/ 	.word	0xffffffff


	//   ....[15]....
        /*00e8*/ 	.word	0xffffffff


	//   ....[16]....
        /*00ec*/ 	.word	0xffffffff


	//   ....[17]....
        /*00f0*/ 	.word	0xffffffff


	//   ....[18]....
        /*00f4*/ 	.word	0x05000010


	//   ....[19]....
        /*00f8*/ 	.word	0x05000010


	//   ....[20]....
        /*00fc*/ 	.word	0x05000010


	//   ....[21]....
        /*0100*/ 	.word	0x05000010


	//   ....[22]....
        /*0104*/ 	.word	0x05000010


	//   ....[23]....
        /*0108*/ 	.word	0x05000010


	//   ....[24]....
        /*010c*/ 	.word	0x05000010


	//   ....[25]....
        /*0110*/ 	.word	0x05000010


	//----- nvinfo : EIATTR_COOP_GROUP_INSTR_OFFSETS
	.align		4
.L_675:
        /*0114*/ 	.byte	0x04, 0x28
        /*0116*/ 	.short	(.L_677 - .L_676)


	//   ....[0]....
.L_676:
        /*0118*/ 	.word	0x000005b0


	//   ....[1]....
        /*011c*/ 	.word	0x000005c0


	//   ....[2]....
        /*0120*/ 	.word	0x000005f0


	//   ....[3]....
        /*0124*/ 	.word	0x00000600


	//   ....[4]....
        /*0128*/ 	.word	0x00000630


	//   ....[5]....
        /*012c*/ 	.word	0x00000640


	//   ....[6]....
        /*0130*/ 	.word	0x00000680


	//   ....[7]....
        /*0134*/ 	.word	0x000006a0


	//   ....[8]....
        /*0138*/ 	.word	0x000006e0


	//   ....[9]....
        /*013c*/ 	.word	0x000006f0


	//   ....[10]....
        /*0140*/ 	.word	0x000007f0


	//   ....[11]....
        /*0144*/ 	.word	0x00000800


	//   ....[12]....
        /*0148*/ 	.word	0x00000830


	//   ....[13]....
        /*014c*/ 	.word	0x00000840


	//   ....[14]....
        /*0150*/ 	.word	0x00000870


	//   ....[15]....
        /*0154*/ 	.word	0x00000880


	//   ....[16]....
        /*0158*/ 	.word	0x000008b0


	//   ....[17]....
        /*015c*/ 	.word	0x000008c0


	//   ....[18]....
        /*0160*/ 	.word	0x00001540


	//   ....[19]....
        /*0164*/ 	.word	0x00001590


	//   ....[20]....
        /*0168*/ 	.word	0x00001600


	//   ....[21]....
        /*016c*/ 	.word	0x00001660


	//   ....[22]....
        /*0170*/ 	.word	0x000016d0


	//   ....[23]....
        /*0174*/ 	.word	0x00001730


	//   ....[24]....
        /*0178*/ 	.word	0x000017a0


	//   ....[25]....
        /*017c*/ 	.word	0x00001800


	//----- nvinfo : EIATTR_VRC_CTA_INIT_COUNT
	.align		4
.L_677:
        /*0180*/ 	.byte	0x02, 0x4a
	.zero		1
	.zero		1


	//----- nvinfo : EIATTR_EXIT_INSTR_OFFSETS
	.align		4
        /*0184*/ 	.byte	0x04, 0x1c
        /*0186*/ 	.short	(.L_679 - .L_678)


	//   ....[0]....
.L_678:
        /*0188*/ 	.word	0x000014e0


	//----- nvinfo : EIATTR_MAX_THREADS
	.align		4
.L_679:
        /*018c*/ 	.byte	0x04, 0x05
        /*018e*/ 	.short	(.L_681 - .L_680)
.L_680:
        /*0190*/ 	.word	0x00000140
        /*0194*/ 	.word	0x00000001
        /*0198*/ 	.word	0x00000001


	//----- nvinfo : EIATTR_CRS_STACK_SIZE
	.align		4
.L_681:
        /*019c*/ 	.byte	0x04, 0x1e
        /*019e*/ 	.short	(.L_683 - .L_682)
.L_682:
        /*01a0*/ 	.word	0x00000000


	//----- nvinfo : EIATTR_CBANK_PARAM_SIZE
	.align		4
.L_683:
        /*01a4*/ 	.byte	0x03, 0x19
        /*01a6*/ 	.short	0x0048


	//----- nvinfo : EIATTR_PARAM_CBANK
	.align		4
        /*01a8*/ 	.byte	0x04, 0x0a
        /*01aa*/ 	.short	(.L_685 - .L_684)
	.align		4
.L_684:
        /*01ac*/ 	.word	index@(.nv.constant0._ZN13group_norm_v214gn_cuda_kernelI6__halfLi320ELi1ELi16ELi80ELi64ELb1ELi64ELi80ELi80ELi4ELb0ELi148ELb0ELb0ENS_16CompileConditionILi1000EEEEEvPT_PKS4_S7_S7_flPfS8_Pj)
        /*01b0*/ 	.short	0x0380
        /*01b2*/ 	.short	0x0048


	//----- nvinfo : EIATTR_SW_WAR
	.align		4
.L_685:
        /*01b4*/ 	.byte	0x04, 0x36
        /*01b6*/ 	.short	(.L_687 - .L_686)
.L_686:
        /*01b8*/ 	.word	0x00000008
.L_687:


//--------------------- .nv.callgraph             --------------------------
	.section	.nv.callgraph,"",@"SHT_CUDA_CALLGRAPH"
	.align	4
	.sectionentsize	8
	.align		4
        /*0000*/ 	.word	0x00000000
	.align		4
        /*0004*/ 	.word	0xffffffff
	.align		4
        /*0008*/ 	.word	0x00000000
	.align		4
        /*000c*/ 	.word	0xfffffffe
	.align		4
        /*0010*/ 	.word	0x00000000
	.align		4
        /*0014*/ 	.word	0xfffffffd
	.align		4
        /*0018*/ 	.word	0x00000000
	.align		4
        /*001c*/ 	.word	0xfffffffc


//--------------------- .text._ZN13group_norm_v218gn_bwd_cuda_kernelI13__nv_bfloat16Li320ELi1ELi32ELi40ELi64ELb0ELb1ELi64ELi40ELi40ELi4ELb1ELi96ELb0ELb0ELNS_15WgradSyncMethodE3ENS_16CompileConditionILi1000EEEEEvPT_S6_S6_PKS5_S8_S8_S8_PKfflPfPj --------------------------
	.section	.text._ZN13group_norm_v218gn_bwd_cuda_kernelI13__nv_bfloat16Li320ELi1ELi32ELi40ELi64ELb0ELb1ELi64ELi40ELi40ELi4ELb1ELi96ELb0ELb0ELNS_15WgradSyncMethodE3ENS_16CompileConditionILi1000EEEEEvPT_S6_S6_PKS5_S8_S8_S8_PKfflPfPj,"ax",@progbits
	.align	128
        .global         _ZN13group_norm_v218gn_bwd_cuda_kernelI13__nv_bfloat16Li320ELi1ELi32ELi40ELi64ELb0ELb1ELi64ELi40ELi40ELi4ELb1ELi96ELb0ELb0ELNS_15WgradSyncMethodE3ENS_16CompileConditionILi1000EEEEEvPT_S6_S6_PKS5_S8_S8_S8_PKfflPfPj
        .type           _ZN13group_norm_v218gn_bwd_cuda_kernelI13__nv_bfloat16Li320ELi1ELi32ELi40ELi64ELb0ELb1ELi64ELi40ELi40ELi4ELb1ELi96ELb0ELb0ELNS_15WgradSyncMethodE3ENS_16CompileConditionILi1000EEEEEvPT_S6_S6_PKS5_S8_S8_S8_PKfflPfPj,@function
        .size           _ZN13group_norm_v218gn_bwd_cuda_kernelI13__nv_bfloat16Li320ELi1ELi32ELi40ELi64ELb0ELb1ELi64ELi40ELi40ELi4ELb1ELi96ELb0ELb0ELNS_15WgradSyncMethodE3ENS_16CompileConditionILi1000EEEEEvPT_S6_S6_PKS5_S8_S8_S8_PKfflPfPj,(.L_x_408 - _ZN13group_norm_v218gn_bwd_cuda_kernelI13__nv_bfloat16Li320ELi1ELi32ELi40ELi64ELb0ELb1ELi64ELi40ELi40ELi4ELb1ELi96ELb0ELb0ELNS_15WgradSyncMethodE3ENS_16CompileConditionILi1000EEEEEvPT_S6_S6_PKS5_S8_S8_S8_PKfflPfPj)
        .other          _ZN13group_norm_v218gn_bwd_cuda_kernelI13__nv_bfloat16Li320ELi1ELi32ELi40ELi64ELb0ELb1ELi64ELi40ELi40ELi4ELb1ELi96ELb0ELb0ELNS_15WgradSyncMethodE3ENS_16CompileConditionILi1000EEEEEvPT_S6_S6_PKS5_S8_S8_S8_PKfflPfPj,@"STO_CUDA_ENTRY STV_DEFAULT"
_ZN13group_norm_v218gn_bwd_cuda_kernelI13__nv_bfloat16Li320ELi1ELi32ELi40ELi64ELb0ELb1ELi64ELi40ELi40ELi4ELb1ELi96ELb0ELb0ELNS_15WgradSyncMethodE3ENS_16CompileConditionILi1000EEEEEvPT_S6_S6_PKS5_S8_S8_S8_PKfflPfPj:
.text._ZN13group_norm_v218gn_bwd_cuda_kernelI13__nv_bfloat16Li320ELi1ELi32ELi40ELi64ELb0ELb1ELi64ELi40ELi40ELi4ELb1ELi96ELb0ELb0ELNS_15WgradSyncMethodE3ENS_16CompileConditionILi1000EEEEEvPT_S6_S6_PKS5_S8_S8_S8_PKfflPfPj:
[----:B------:R-:W-:Y:S01]  /*0000*/  LDC R1, c[0x0][0x37c] ;  /* 0x0000df00ff017b82 */ /* 0x000fe20000000800 */
[----:B------:R-:W0:Y:S01]  /*0010*/  S2R R0, SR_CTAID.Y ;  /* 0x0000000000007919 */ /* 0x000e220000002600 */
[----:B------:R-:W1:Y:S01]  /*0020*/  LDCU.64 UR6, c[0x0][0x3c8] ;  /* 0x00007900ff0677ac */ /* 0x000e620008000a00 */
[----:B------:R-:W2:Y:S01]  /*0030*/  LDCU.64 UR8, c[0x0][0x358] ;  /* 0x00006b00ff0877ac */ /* 0x000ea20008000a00 */
[----:B-1----:R-:W-:Y:S02]  /*0040*/  USHF.L.U32 UR10, UR6, 0x5, URZ ;  /* 0x00000005060a7899 */ /* 0x002fe400080006ff */
[----:B------:R-:W-:-:S06]  /*0050*/  USHF.L.U64.HI UR7, UR6, 0x5, UR7 ;  /* 0x0000000506077899 */ /* 0x000fcc0008010207 */
[----:B------:R-:W-:Y:S02]  /*0060*/  MOV R2, UR7 ;  /* 0x0000000700027c02 */ /* 0x000fe40008000f00 */
[C---:B0-----:R-:W-:Y:S02]  /*0070*/  ISETP.LT.U32.AND P0, PT, R0.reuse, UR10, PT ;  /* 0x0000000a00007c0c */ /* 0x041fe4000bf01070 */
[----:B------:R-:W-:Y:S02]  /*0080*/  LOP3.LUT R77, R0, 0x1f, RZ, 0xc0, !PT ;  /* 0x0000001f004d7812 */ /* 0x000fe400078ec0ff */
[----:B------:R-:W-:-:S13]  /*0090*/  ISETP.GT.AND.EX P0, PT, R2, RZ, PT, P0 ;  /* 0x000000ff0200720c */ /* 0x000fda0003f04300 */
[----:B--2---:R-:W-:Y:S05]  /*00a0*/  @P0 BRA `(.L_x_0) ;  /* 0x0000000000600947 */ /* 0x004fea0003800000 */
[----:B------:R-:W0:Y:S01]  /*00b0*/  S2R R2, SR_TID.X ;  /* 0x0000000000027919 */ /* 0x000e220000002100 */
[----:B------:R-:W-:Y:S01]  /*00c0*/  BAR.SYNC.DEFER_BLOCKING 0x0 ;  /* 0x0000000000007b1d */ /* 0x000fe20000010000 */
[----:B0-----:R-:W-:-:S13]  /*00d0*/  ISETP.NE.AND P0, PT, R2, RZ, PT ;  /* 0x000000ff0200720c */ /* 0x001fda0003f05270 */
[----:B------:R-:W-:Y:S05]  /*00e0*/  @P0 BRA `(.L_x_1) ;  /* 0x0000000000440947 */ /* 0x000fea0003800000 */
[----:B------:R-:W0:Y:S01]  /*00f0*/  S2UR UR4, SR_CTAID.X ;  /* 0x00000000000479c3 */ /* 0x000e220000002500 */
[----:B------:R-:W-:Y:S02]  /*0100*/  SHF.R.U32.HI R4, RZ, 0x5, R0 ;  /* 0x00000005ff047819 */ /* 0x000fe40000011600 */
[----:B------:R-:W-:-:S05]  /*0110*/  MOV R5, 0x7ffffffe ;  /* 0x7ffffffe00057802 */ /* 0x000fca0000000f00 */
[----:B------:R-:W1:Y:S01]  /*0120*/  LDC.64 R2, c[0x0][0x3d8] ;  /* 0x0000f600ff027b82 */ /* 0x000e620000000a00 */
[----:B0-----:R-:W-:-:S04]  /*0130*/  LOP3.LUT P0, RZ, R4, UR4, RZ, 0xfc, !PT ;  /* 0x0000000404ff7c12 */ /* 0x001fc8000f80fcff */
[----:B------:R-:W-:Y:S01]  /*0140*/  SEL R5, R5, 0x1, !P0 ;  /* 0x0000000105057807 */ /* 0x000fe20004000000 */
[----:B-1----:R-:W-:Y:S01]  /*0150*/  IMAD.WIDE.U32 R2, R77, 0x4, R2 ;  /* 0x000000044d027825 */ /* 0x002fe200078e0002 */
[----:B------:R-:W-:Y:S06]  /*0160*/  MEMBAR.ALL.GPU ;  /* 0x0000000000007992 */ /* 0x000fec000000a000 */
[----:B------:R-:W-:-:S00]  /*0170*/  ERRBAR ;  /* 0x00000000000079ab */ /* 0x000fc00000000000 */
[----:B------:R-:W-:Y:S06]  /*0180*/  CGAERRBAR ;  /* 0x00000000000075ab */ /* 0x000fec0000000000 */
[----:B------:R0:W5:Y:S02]  /*0190*/  ATOM.E.ADD.STRONG.GPU PT, R5, desc[UR8][R2.64+0x180], R5 ;  /* 0x800180050205798a */ /* 0x00016400081ef108 */
.L_x_2:
[----:B------:R-:W2:Y:S04]  /*01a0*/  LD.E.STRONG.GPU R4, desc[UR8][R2.64+0x180] ;  /* 0x0001800802047980 */ /* 0x000ea8000c10f900 */
[----:B--2---:R-:W-:Y:S01]  /*01b0*/  CCTL.IVALL ;  /* 0x00000000ff00798f */ /* 0x004fe20002000000 */
[----:B------:R-:W-:Y:S05]  /*01c0*/  YIELD ;  /* 0x0000000000007946 */ /* 0x000fea0003800000 */
[----:B-----5:R-:W-:-:S04]  /*01d0*/  LOP3.LUT R4, R4, R5, RZ, 0x3c, !PT ;  /* 0x0000000504047212 */ /* 0x020fc800078e3cff */
[----:B------:R-:W-:-:S13]  /*01e0*/  ISETP.GT.AND P0, PT, R4, -0x1, PT ;  /* 0xffffffff0400780c */ /* 0x000fda0003f04270 */
[----:B------:R-:W-:Y:S05]  /*01f0*/  @P0 BRA `(.L_x_2) ;  /* 0xfffffffc00e80947 */ /* 0x000fea000383ffff */
.L_x_1:
[----:B------:R-:W-:Y:S05]  /*0200*/  WARPSYNC.ALL ;  /* 0x0000000000007948 */ /* 0x000fea0003800000 */
[----:B------:R-:W-:Y:S06]  /*0210*/  BAR.SYNC.DEFER_BLOCKING 0x0 ;  /* 0x0000000000007b1d */ /* 0x000fec0000010000 */
[----:B------:R-:W-:Y:S05]  /*0220*/  BRA `(.L_x_3) ;  /* 0x0000001800d47947 */ /* 0x000fea0003800000 */
.L_x_0:
[----:B------:R-:W0:Y:S01]  /*0230*/  S2R R2, SR_TID.X ;  /* 0x0000000000027919 */ /* 0x000e220000002100 */
[----:B------:R-:W1:Y:S08]  /*0240*/  LDC.64 R68, c[0x0][0x3a8] ;  /* 0x0000ea00ff447b82 */ /* 0x000e700000000a00 */
[----:B------:R-:W2:Y:S01]  /*0250*/  S2UR UR6, SR_CgaCtaId ;  /* 0x00000000000679c3 */ /* 0x000ea20000008800 */
[----:B------:R-:W-:Y:S01]  /*0260*/  UMOV UR4, 0x400 ;  /* 0x0000040000047882 */ /* 0x000fe20000000000 */
[----:B------:R-:W-:-:S06]  /*0270*/  SHF.R.U32.HI R11, RZ, 0x5, R0 ;  /* 0x00000005ff0b7819 */ /* 0x000fcc0000011600 */
[----:B------:R-:W3:Y:S08]  /*0280*/  S2UR UR11, SR_CTAID.X ;  /* 0x00000000000b79c3 */ /* 0x000ef00000002500 */
[----:B------:R-:W4:Y:S01]  /*0290*/  LDC.64 R80, c[0x0][0x3d0] ;  /* 0x0000f400ff507b82 */ /* 0x000f220000000a00 */
[----:B0-----:R-:W-:-:S07]  /*02a0*/  LOP3.LUT R3, R2, 0xffff, RZ, 0xc0, !PT ;  /* 0x0000ffff02037812 */ /* 0x001fce00078ec0ff */
[----:B------:R-:W0:Y:S01]  /*02b0*/  LDC.64 R78, c[0x0][0x3d8] ;  /* 0x0000f600ff4e7b82 */ /* 0x000e220000000a00 */
[----:B------:R-:W-:-:S05]  /*02c0*/  IMAD R3, R3, 0x199a, RZ ;  /* 0x0000199a03037824 */ /* 0x000fca00078e02ff */
[----:B------:R-:W-:-:S04]  /*02d0*/  SHF.R.U32.HI R76, RZ, 0x10, R3 ;  /* 0x00000010ff4c7819 */ /* 0x000fc80000011603 */
[----:B------:R-:W-:-:S05]  /*02e0*/  PRMT R3, R76, 0x9910, RZ ;  /* 0x000099104c037816 */ /* 0x000fca00000000ff */
[----:B------:R-:W-:-:S05]  /*02f0*/  IMAD R3, R3, 0xa, RZ ;  /* 0x0000000a03037824 */ /* 0x000fca00078e02ff */
[----:B------:R-:W-:-:S04]  /*0300*/  IADD3 R3, PT, PT, RZ, -R3, RZ ;  /* 0x80000003ff037210 */ /* 0x000fc80007ffe0ff */
[----:B------:R-:W-:-:S04]  /*0310*/  PRMT R3, R3, 0x7710, RZ ;  /* 0x0000771003037816 */ /* 0x000fc800000000ff */
[----:B------:R-:W-:-:S05]  /*0320*/  IADD3 R3, PT, PT, R3, R2, RZ ;  /* 0x0000000203037210 */ /* 0x000fca0007ffe0ff */
[----:B------:R-:W-:-:S05]  /*0330*/  IMAD.SHL.U32 R3, R3, 0x4, RZ ;  /* 0x0000000403037824 */ /* 0x000fca00078e00ff */
[----:B------:R-:W-:-:S05]  /*0340*/  LOP3.LUT R74, R3, 0xffff, RZ, 0xc0, !PT ;  /* 0x0000ffff034a7812 */ /* 0x000fca00078ec0ff */
[----:B------:R-:W-:-:S04]  /*0350*/  IMAD R74, R77, 0x28, R74 ;  /* 0x000000284d4a7824 */ /* 0x000fc800078e024a */
[----:B-1----:R-:W-:-:S06]  /*0360*/  IMAD.WIDE.U32 R68, R74, 0x2, R68 ;  /* 0x000000024a447825 */ /* 0x002fcc00078e0044 */
[----:B------:R-:W5:Y:S01]  /*0370*/  LDG.E.64.CONSTANT R68, desc[UR8][R68.64] ;  /* 0x0000000844447981 */ /* 0x000f62000c1e9b00 */
[----:B--2---:R-:W-:Y:S01]  /*0380*/  ULEA UR5, UR6, UR4, 0x18 ;  /* 0x0000000406057291 */ /* 0x004fe2000f8ec0ff */
[----:B------:R-:W-:Y:S01]  /*0390*/  SHF.L.U32 R3, R2, 0x1, RZ ;  /* 0x0000000102037819 */ /* 0x000fe200000006ff */
[--C-:B------:R-:W-:Y:S01]  /*03a0*/  IMAD R4, R11, 0x500, R2.reuse ;  /* 0x000005000b047824 */ /* 0x100fe200078e0202 */
[----:B------:R-:W-:Y:S02]  /*03b0*/  SHF.R.U32.HI R75, RZ, 0x2, R2 ;  /* 0x00000002ff4b7819 */ /* 0x000fe40000011602 */
[----:B------:R-:W-:Y:S02]  /*03c0*/  CS2R R40, SRZ ;  /* 0x0000000000287805 */ /* 0x000fe4000001ff00 */
[----:B------:R-:W-:Y:S02]  /*03d0*/  LOP3.LUT R3, R3, 0x18, RZ, 0xc0, !PT ;  /* 0x0000001803037812 */ /* 0x000fe400078ec0ff */
[----:B------:R-:W-:-:S02]  /*03e0*/  CS2R R42, SRZ ;  /* 0x00000000002a7805 */ /* 0x000fc4000001ff00 */
[----:B------:R-:W-:Y:S01]  /*03f0*/  LEA R30, R2, UR5, 0x5 ;  /* 0x00000005021e7c11 */ /* 0x000fe2000f8e28ff */
[----:B------:R-:W-:Y:S01]  /*0400*/  VIADD R12, R75, 0xc ;  /* 0x0000000c4b0c7836 */ /* 0x000fe20000000000 */
[C---:B------:R-:W-:Y:S02]  /*0410*/  LOP3.LUT R5, R3.reuse, 0x8, RZ, 0x3c, !PT ;  /* 0x0000000803057812 */ /* 0x040fe400078e3cff */
[----:B------:R-:W-:Y:S02]  /*0420*/  CS2R R44, SRZ ;  /* 0x00000000002c7805 */ /* 0x000fe4000001ff00 */
[C---:B------:R-:W-:Y:S02]  /*0430*/  LOP3.LUT R7, R3.reuse, 0x10, RZ, 0x3c, !PT ;  /* 0x0000001003077812 */ /* 0x040fe400078e3cff */
[----:B------:R-:W-:Y:S02]  /*0440*/  CS2R R46, SRZ ;  /* 0x00000000002e7805 */ /* 0x000fe4000001ff00 */
[----:B------:R-:W-:Y:S01]  /*0450*/  LOP3.LUT R9, R3, 0x18, RZ, 0x3c, !PT ;  /* 0x0000001803097812 */ /* 0x000fe200078e3cff */
[----:B0-----:R-:W-:Y:S01]  /*0460*/  IMAD.WIDE.U32 R78, R77, 0x4, R78 ;  /* 0x000000044d4e7825 */ /* 0x001fe200078e004e */
[----:B------:R-:W-:-:S02]  /*0470*/  IADD3 R36, PT, PT, R30, R3, RZ ;  /* 0x000000031e247210 */ /* 0x000fc40007ffe0ff */
[--C-:B------:R-:W-:Y:S02]  /*0480*/  SHF.R.U32.HI R3, RZ, 0x4, R2.reuse ;  /* 0x00000004ff037819 */ /* 0x100fe40000011602 */
[C---:B------:R-:W-:Y:S02]  /*0490*/  IADD3 R34, PT, PT, R30.reuse, R5, RZ ;  /* 0x000000051e227210 */ /* 0x040fe40007ffe0ff */
[C---:B------:R-:W-:Y:S02]  /*04a0*/  LOP3.LUT R28, R3.reuse, 0x3, R2, 0x78, !PT ;  /* 0x00000003031c7812 */ /* 0x040fe400078e7802 */
[----:B------:R-:W-:Y:S02]  /*04b0*/  LOP3.LUT R5, R3, R2, RZ, 0x3c, !PT ;  /* 0x0000000203057212 */ /* 0x000fe400078e3cff */
[----:B------:R-:W-:Y:S02]  /*04c0*/  IADD3 R3, PT, PT, R75, 0xa, RZ ;  /* 0x0000000a4b037810 */ /* 0x000fe40007ffe0ff */
[C---:B------:R-:W-:Y:S01]  /*04d0*/  IADD3 R32, PT, PT, R30.reuse, R7, RZ ;  /* 0x000000071e207210 */ /* 0x040fe20007ffe0ff */
[----:B------:R-:W-:Y:S01]  /*04e0*/  IMAD R7, R77, 0x28, R4 ;  /* 0x000000284d077824 */ /* 0x000fe200078e0204 */
[----:B------:R-:W-:Y:S01]  /*04f0*/  SHF.R.U32.HI R3, RZ, 0x2, R3 ;  /* 0x00000002ff037819 */ /* 0x000fe20000011603 */
[----:B------:R-:W-:Y:S01]  /*0500*/  IMAD.IADD R30, R30, 0x1, R9 ;  /* 0x000000011e1e7824 */ /* 0x000fe200078e0209 */
[----:B------:R-:W-:-:S02]  /*0510*/  IADD3 R4, PT, PT, R75, 0x4, RZ ;  /* 0x000000044b047810 */ /* 0x000fc40007ffe0ff */
[----:B------:R-:W-:Y:S02]  /*0520*/  LOP3.LUT R3, R3, R2, RZ, 0x3c, !PT ;  /* 0x0000000203037212 */ /* 0x000fe400078e3cff */
[----:B------:R-:W-:Y:S02]  /*0530*/  IADD3 R6, PT, PT, R75, 0xe, RZ ;  /* 0x0000000e4b067810 */ /* 0x000fe40007ffe0ff */
[----:B------:R-:W-:Y:S01]  /*0540*/  SHF.L.U32 R8, R5, 0x3, RZ ;  /* 0x0000000305087819 */ /* 0x000fe200000006ff */
[----:B------:R-:W-:Y:S01]  /*0550*/  IMAD.SHL.U32 R3, R3, 0x8, RZ ;  /* 0x0000000803037824 */ /* 0x000fe200078e00ff */
[----:B------:R-:W-:Y:S02]  /*0560*/  SHF.L.U32 R17, R7, 0x1, RZ ;  /* 0x0000000107117819 */ /* 0x000fe400000006ff */
[----:B------:R-:W-:Y:S02]  /*0570*/  SHF.R.U32.HI R5, RZ, 0x2, R4 ;  /* 0x00000002ff057819 */ /* 0x000fe40000011604 */
[----:B------:R-:W-:Y:S01]  /*0580*/  SHF.R.U32.HI R7, RZ, 0x2, R6 ;  /* 0x00000002ff077819 */ /* 0x000fe20000011606 */
[----:B----4-:R-:W-:Y:S01]  /*0590*/  IMAD.WIDE.U32 R80, R17, 0x4, R80 ;  /* 0x0000000411507825 */ /* 0x010fe200078e0050 */
[----:B------:R-:W-:-:S02]  /*05a0*/  IADD3 R10, PT, PT, R75, 0x2, RZ ;  /* 0x000000024b0a7810 */ /* 0x000fc40007ffe0ff */
[----:B------:R-:W-:Y:S02]  /*05b0*/  IADD3 R14, PT, PT, R75, 0x6, RZ ;  /* 0x000000064b0e7810 */ /* 0x000fe40007ffe0ff */
[----:B------:R-:W-:Y:S02]  /*05c0*/  SHF.R.U32.HI R13, RZ, 0x2, R12 ;  /* 0x00000002ff0d7819 */ /* 0x000fe4000001160c */
[-C--:B------:R-:W-:Y:S02]  /*05d0*/  LOP3.LUT R5, R5, R2.reuse, RZ, 0x3c, !PT ;  /* 0x0000000205057212 */ /* 0x080fe400078e3cff */
[----:B---3--:R-:W-:Y:S02]  /*05e0*/  LOP3.LUT P0, RZ, R11, UR11, RZ, 0xfc, !PT ;  /* 0x0000000b0bff7c12 */ /* 0x008fe4000f80fcff */
[----:B------:R-:W-:Y:S02]  /*05f0*/  LOP3.LUT R7, R7, R2, RZ, 0x3c, !PT ;  /* 0x0000000207077212 */ /* 0x000fe400078e3cff */
[----:B------:R-:W-:-:S02]  /*0600*/  LOP3.LUT R26, R3, 0x18, RZ, 0xc0, !PT ;  /* 0x00000018031a7812 */ /* 0x000fc400078ec0ff */
[----:B------:R-:W-:Y:S02]  /*0610*/  SHF.R.U32.HI R11, RZ, 0x2, R10 ;  /* 0x00000002ff0b7819 */ /* 0x000fe4000001160a */
[----:B------:R-:W-:Y:S02]  /*0620*/  SHF.R.U32.HI R15, RZ, 0x2, R14 ;  /* 0x00000002ff0f7819 */ /* 0x000fe4000001160e */
[----:B------:R-:W-:Y:S02]  /*0630*/  LOP3.LUT R13, R13, R2, RZ, 0x3c, !PT ;  /* 0x000000020d0d7212 */ /* 0x000fe400078e3cff */
[----:B------:R-:W-:Y:S02]  /*0640*/  LOP3.LUT R3, R74, 0xffff, RZ, 0xc0, !PT ;  /* 0x0000ffff4a037812 */ /* 0x000fe400078ec0ff */
[----:B------:R-:W-:Y:S02]  /*0650*/  LOP3.LUT R8, R8, 0x18, RZ, 0xc0, !PT ;  /* 0x0000001808087812 */ /* 0x000fe400078ec0ff */
[----:B------:R-:W-:Y:S01]  /*0660*/  SHF.L.U32 R5, R5, 0x3, RZ ;  /* 0x0000000305057819 */ /* 0x000fe200000006ff */
[----:B------:R-:W-:Y:S01]  /*0670*/  IMAD R3, R3, 0xccd, RZ ;  /* 0x00000ccd03037824 */ /* 0x000fe200078e02ff */
[----:B------:R-:W-:-:S02]  /*0680*/  SHF.L.U32 R7, R7, 0x3, RZ ;  /* 0x0000000307077819 */ /* 0x000fc400000006ff */
[-C--:B------:R-:W-:Y:S02]  /*0690*/  LOP3.LUT R11, R11, R2.reuse, RZ, 0x3c, !PT ;  /* 0x000000020b0b7212 */ /* 0x080fe400078e3cff */
[----:B------:R-:W-:Y:S02]  /*06a0*/  LOP3.LUT R15, R15, R2, RZ, 0x3c, !PT ;  /* 0x000000020f0f7212 */ /* 0x000fe400078e3cff */
[----:B------:R-:W-:Y:S02]  /*06b0*/  SHF.L.U32 R13, R13, 0x3, RZ ;  /* 0x000000030d0d7819 */ /* 0x000fe400000006ff */
[----:B------:R-:W-:Y:S01]  /*06c0*/  LEA R9, R75, UR5, 0x5 ;  /* 0x000000054b097c11 */ /* 0x000fe2000f8e28ff */
[----:B------:R-:W-:Y:S01]  /*06d0*/  UIADD3 UR5, UPT, UPT, UR4, 0x2800, URZ ;  /* 0x0000280004057890 */ /* 0x000fe2000fffe0ff */
[----:B------:R-:W-:Y:S01]  /*06e0*/  LOP3.LUT R4, R8, 0x10, RZ, 0x3c, !PT ;  /* 0x0000001008047812 */ /* 0x000fe200078e3cff */
[----:B------:R-:W-:Y:S01]  /*06f0*/  UIADD3 UR4, UPT, UPT, UR4, 0x2850, URZ ;  /* 0x0000285004047890 */ /* 0x000fe2000fffe0ff */
[----:B------:R-:W-:Y:S01]  /*0700*/  LOP3.LUT R6, R5, 0x18, RZ, 0xc0, !PT ;  /* 0x0000001805067812 */ /* 0x000fe200078ec0ff */
[----:B------:R-:W-:Y:S01]  /*0710*/  IMAD.SHL.U32 R15, R15, 0x8, RZ ;  /* 0x000000080f0f7824 */ /* 0x000fe200078e00ff */
[----:B------:R-:W-:Y:S01]  /*0720*/  LOP3.LUT R8, R7, 0x18, RZ, 0xc0, !PT ;  /* 0x0000001807087812 */ /* 0x000fe200078ec0ff */
[----:B------:R-:W-:Y:S01]  /*0730*/  ULEA UR5, UR6, UR5, 0x18 ;  /* 0x0000000506057291 */ /* 0x000fe2000f8ec0ff */
[----:B------:R-:W-:Y:S01]  /*0740*/  SHF.L.U32 R11, R11, 0x3, RZ ;  /* 0x000000030b0b7819 */ /* 0x000fe200000006ff */
[----:B------:R-:W-:Y:S01]  /*0750*/  ULEA UR4, UR6, UR4, 0x18 ;  /* 0x0000000406047291 */ /* 0x000fe2000f8ec0ff */
[----:B------:R-:W-:-:S02]  /*0760*/  LOP3.LUT R12, R13, 0x18, RZ, 0xc0, !PT ;  /* 0x000000180d0c7812 */ /* 0x000fc400078ec0ff */
[C---:B------:R-:W-:Y:S02]  /*0770*/  IADD3 R5, PT, PT, R9.reuse, R6, RZ ;  /* 0x0000000609057210 */ /* 0x040fe40007ffe0ff */
[----:B------:R-:W-:Y:S02]  /*0780*/  SHF.R.U32.HI R72, RZ, 0x11, R3 ;  /* 0x00000011ff487819 */ /* 0x000fe40000011603 */
[----:B------:R-:W-:Y:S02]  /*0790*/  IADD3 R6, PT, PT, R9, R8, RZ ;  /* 0x0000000809067210 */ /* 0x000fe40007ffe0ff */
[----:B------:R-:W-:Y:S01]  /*07a0*/  LOP3.LUT R10, R11, 0x18, RZ, 0xc0, !PT ;  /* 0x000000180b0a7812 */ /* 0x000fe200078ec0ff */
[----:B------:R-:W-:Y:S01]  /*07b0*/  HFMA2 R11, -RZ, RZ, 0, 0 ;  /* 0x00000000ff0b7431 */ /* 0x000fe200000001ff */
[----:B------:R-:W-:Y:S01]  /*07c0*/  IADD3 R8, PT, PT, R9, R12, RZ ;  /* 0x0000000c09087210 */ /* 0x000fe20007ffe0ff */
[----:B------:R-:W-:Y:S01]  /*07d0*/  IMAD.MOV.U32 R12, RZ, RZ, 0x7ffffffe ;  /* 0x7ffffffeff0c7424 */ /* 0x000fe200078e00ff */
[----:B------:R-:W-:Y:S01]  /*07e0*/  LOP3.LUT R14, R15, 0x18, RZ, 0xc0, !PT ;  /* 0x000000180f0e7812 */ /* 0x000fe200078ec0ff */
[----:B------:R-:W-:Y:S01]  /*07f0*/  IMAD.IADD R7, R9, 0x1, R10 ;  /* 0x0000000109077824 */ /* 0x000fe200078e020a */
[----:B------:R-:W-:-:S02]  /*0800*/  IADD3 R13, PT, PT, -R77, R72, RZ ;  /* 0x000000484d0d7210 */ /* 0x000fc40007ffe1ff */
[----:B------:R-:W-:Y:S02]  /*0810*/  LEA R28, R28, R9, 0x3 ;  /* 0x000000091c1c7211 */ /* 0x000fe400078e18ff */
[C---:B------:R-:W-:Y:S02]  /*0820*/  IADD3 R4, PT, PT, R9.reuse, R4, RZ ;  /* 0x0000000409047210 */ /* 0x040fe40007ffe0ff */
[C---:B------:R-:W-:Y:S02]  /*0830*/  IADD3 R26, PT, PT, R9.reuse, R26, RZ ;  /* 0x0000001a091a7210 */ /* 0x040fe40007ffe0ff */
[----:B------:R-:W-:Y:S02]  /*0840*/  IADD3 R9, PT, PT, R9, R14, RZ ;  /* 0x0000000e09097210 */ /* 0x000fe40007ffe0ff */
[----:B------:R-:W-:Y:S02]  /*0850*/  MOV R10, R0 ;  /* 0x00000000000a7202 */ /* 0x000fe40000000f00 */
[----:B------:R-:W-:-:S02]  /*0860*/  SEL R12, R12, 0x1, !P0 ;  /* 0x000000010c0c7807 */ /* 0x000fc40004000000 */
[----:B------:R-:W-:Y:S02]  /*0870*/  LEA R73, R2, UR5, 0x3 ;  /* 0x0000000502497c11 */ /* 0x000fe4000f8e18ff */
[----:B------:R-:W-:Y:S02]  /*0880*/  LEA R13, R13, UR4, 0x3 ;  /* 0x000000040d0d7c11 */ /* 0x000fe4000f8e18ff */
[C---:B-----5:R-:W-:Y:S02]  /*0890*/  PRMT R70, R68.reuse, 0x7632, R70 ;  /* 0x0000763244467816 */ /* 0x060fe40000000046 */
[----:B------:R-:W-:Y:S02]  /*08a0*/  SHF.L.U32 R71, R68, 0x10, RZ ;  /* 0x0000001044477819 */ /* 0x000fe400000006ff */
[C---:B------:R-:W-:Y:S02]  /*08b0*/  PRMT R68, R69.reuse, 0x7632, R68 ;  /* 0x0000763245447816 */ /* 0x040fe40000000044 */
[----:B------:R-:W-:-:S02]  /*08c0*/  SHF.L.U32 R69, R69, 0x10, RZ ;  /* 0x0000001045457819 */ /* 0x000fc400000006ff */
[----:B------:R-:W-:Y:S01]  /*08d0*/  SHF.L.U32 R70, R70, 0x10, RZ ;  /* 0x0000001046467819 */ /* 0x000fe200000006ff */
[----:B------:R-:W-:-:S07]  /*08e0*/  IMAD.U32 R68, R68, 0x10000, RZ ;  /* 0x0001000044447824 */ /* 0x000fce00078e00ff */
.L_x_12:
[--C-:B------:R-:W-:Y:S01]  /*08f0*/  SHF.R.U64 R3, R10, 0x5, R11.reuse ;  /* 0x000000050a037819 */ /* 0x100fe2000000120b */
[----:B------:R-:W0:Y:S01]  /*0900*/  LDCU.64 UR12, c[0x0][0x3b8] ;  /* 0x00007700ff0c77ac */ /* 0x000e220008000a00 */
[----:B------:R-:W-:Y:S02]  /*0910*/  SHF.R.U32.HI R16, RZ, 0x5, R11 ;  /* 0x00000005ff107819 */ /* 0x000fe4000001160b */
[----:B--2---:R-:W-:Y:S01]  /*0920*/  MOV R14, R74 ;  /* 0x0000004a000e7202 */ /* 0x004fe20000000f00 */
[----:B-1----:R-:W1:Y:S01]  /*0930*/  LDCU.64 UR14, c[0x0][0x3a0] ;  /* 0x00007400ff0e77ac */ /* 0x002e620008000a00 */
[----:B------:R-:W-:Y:S01]  /*0940*/  MOV R15, RZ ;  /* 0x000000ff000f7202 */ /* 0x000fe20000000f00 */
[----:B------:R-:W-:Y:S01]  /*0950*/  IMAD R17, R16, 0x14000, RZ ;  /* 0x0001400010117824 */ /* 0x000fe200078e02ff */
[----:B------:R-:W2:Y:S01]  /*0960*/  LDCU.64 UR16, c[0x0][0x398] ;  /* 0x00007300ff1077ac */ /* 0x000ea20008000a00 */
[----:B------:R-:W-:Y:S01]  /*0970*/  IMAD.WIDE.U32 R14, R3, 0x14000, R14 ;  /* 0x00014000030e7825 */ /* 0x000fe200078e000e */
[----:B------:R-:W3:Y:S04]  /*0980*/  LDCU UR4, c[0x0][0x3c0] ;  /* 0x00007800ff0477ac */ /* 0x000ee80008000800 */
[----:B------:R-:W-:-:S02]  /*0990*/  IADD3 R15, PT, PT, R15, R17, RZ ;  /* 0x000000110f0f7210 */ /* 0x000fc40007ffe0ff */
[C---:B------:R-:W-:Y:S02]  /*09a0*/  SHF.L.U64.HI R17, R3.reuse, 0x6, R16 ;  /* 0x0000000603117819 */ /* 0x040fe40000010210 */
[----:B------:R-:W-:Y:S01]  /*09b0*/  SHF.L.U32 R16, R3, 0x6, RZ ;  /* 0x0000000603107819 */ /* 0x000fe200000006ff */
[----:B------:R-:W-:-:S04]  /*09c0*/  IMAD.WIDE.U32 R18, R76, 0x500, R14 ;  /* 0x000005004c127825 */ /* 0x000fc800078e000e */
[----:B------:R-:W-:Y:S01]  /*09d0*/  IMAD.WIDE.U32 R16, R72, 0x2, R16 ;  /* 0x0000000248107825 */ /* 0x000fe200078e0010 */
[----:B------:R-:W-:-:S03]  /*09e0*/  SHF.L.U64.HI R15, R18, 0x1, R19 ;  /* 0x00000001120f7819 */ /* 0x000fc60000010213 */
[----:B------:R-:W-:Y:S01]  /*09f0*/  IMAD.SHL.U32 R14, R18, 0x2, RZ ;  /* 0x00000002120e7824 */ /* 0x000fe200078e00ff */
[----:B0-----:R-:W-:-:S04]  /*0a00*/  LEA R22, P0, R16, UR12, 0x2 ;  /* 0x0000000c10167c11 */ /* 0x001fc8000f8010ff */
[----:B-1----:R-:W-:Y:S02]  /*0a10*/  IADD3 R38, P1, PT, R14, UR14, RZ ;  /* 0x0000000e0e267c10 */ /* 0x002fe4000ff3e0ff */
[----:B------:R-:W-:Y:S02]  /*0a20*/  LEA.HI.X R23, R16, UR13, R17, 0x2, P0 ;  /* 0x0000000d10177c11 */ /* 0x000fe400080f1411 */
[----:B------:R-:W-:-:S04]  /*0a30*/  IADD3.X R39, PT, PT, R15, UR15, RZ, P1, !PT ;  /* 0x0000000f0f277c10 */ /* 0x000fc80008ffe4ff */
[----:B------:R-:W3:Y:S01]  /*0a40*/  LDG.E.64.CONSTANT R22, desc[UR8][R22.64] ;  /* 0x0000000816167981 */ /* 0x000ee2000c1e9b00 */
[----:B--2---:R-:W-:-:S03]  /*0a50*/  IADD3 R48, P0, PT, R14, UR16, RZ ;  /* 0x000000100e307c10 */ /* 0x004fc6000ff1e0ff */
[----:B------:R-:W2:Y:S01]  /*0a60*/  LDG.E.64.CONSTANT R16, desc[UR8][R38.64+0x14000] ;  /* 0x0140000826107981 */ /* 0x000ea2000c1e9b00 */
[----:B------:R-:W-:-:S03]  /*0a70*/  IADD3.X R49, PT, PT, R15, UR17, RZ, P0, !PT ;  /* 0x000000110f317c10 */ /* 0x000fc600087fe4ff */
[----:B------:R-:W4:Y:S04]  /*0a80*/  LDG.E.64.CONSTANT R24, desc[UR8][R38.64] ;  /* 0x0000000826187981 */ /* 0x000f28000c1e9b00 */
[----:B------:R-:W5:Y:S04]  /*0a90*/  LDG.E.64.CONSTANT R20, desc[UR8][R48.64] ;  /* 0x0000000830147981 */ /* 0x000f68000c1e9b00 */
[----:B------:R-:W5:Y:S01]  /*0aa0*/  LDG.E.64.CONSTANT R18, desc[UR8][R48.64+0x14000] ;  /* 0x0140000830127981 */ /* 0x000f62000c1e9b00 */
[----:B------:R-:W-:Y:S02]  /*0ab0*/  LOP3.LUT P0, RZ, R2, 0x1f, RZ, 0xc0, !PT ;  /* 0x0000001f02ff7812 */ /* 0x000fe4000780c0ff */
[----:B------:R-:W-:-:S05]  /*0ac0*/  IADD3 R10, P1, PT, R10, 0x60, RZ ;  /* 0x000000600a0a7810 */ /* 0x000fca0007f3e0ff */
[----:B------:R-:W-:Y:S01]  /*0ad0*/  IMAD.X R11, RZ, RZ, R11, P1 ;  /* 0x000000ffff0b7224 */ /* 0x000fe200008e060b */
[----:B------:R-:W-:Y:S01]  /*0ae0*/  BSSY B0, `(.L_x_4) ;  /* 0x00000f2000007945 */ /* 0x000fe20003800000 */
[----:B---3--:R-:W-:Y:S01]  /*0af0*/  FADD.FTZ R27, R23, UR4 ;  /* 0x00000004171b7e21 */ /* 0x008fe20008010000 */
[C---:B--2---:R-:W-:Y:S02]  /*0b00*/  PRMT R23, R16.reuse, 0x7632, R23 ;  /* 0x0000763210177816 */ /* 0x044fe40000000017 */
[----:B------:R-:W-:Y:S02]  /*0b10*/  SHF.L.U32 R33, R16, 0x10, RZ ;  /* 0x0000001010217819 */ /* 0x000fe400000006ff */
[----:B------:R-:W0:Y:S01]  /*0b20*/  MUFU.RSQ R16, R27 ;  /* 0x0000001b00107308 */ /* 0x000e220000001400 */
[C---:B----4-:R-:W-:Y:S02]  /*0b30*/  PRMT R3, R24.reuse, 0x7632, R3 ;  /* 0x0000763218037816 */ /* 0x050fe40000000003 */
[----:B------:R-:W-:-:S02]  /*0b40*/  SHF.L.U32 R29, R24, 0x10, RZ ;  /* 0x00000010181d7819 */ /* 0x000fc400000006ff */
[C---:B------:R-:W-:Y:S02]  /*0b50*/  PRMT R24, R25.reuse, 0x7632, R24 ;  /* 0x0000763219187816 */ /* 0x040fe40000000018 */
[----:B------:R-:W-:Y:S02]  /*0b60*/  SHF.L.U32 R31, R25, 0x10, RZ ;  /* 0x00000010191f7819 */ /* 0x000fe400000006ff */
[C---:B------:R-:W-:Y:S02]  /*0b70*/  PRMT R25, R17.reuse, 0x7632, R25 ;  /* 0x0000763211197816 */ /* 0x040fe40000000019 */
[----:B------:R-:W-:Y:S02]  /*0b80*/  SHF.L.U32 R37, R17, 0x10, RZ ;  /* 0x0000001011257819 */ /* 0x000fe400000006ff */
[----:B------:R-:W-:Y:S01]  /*0b90*/  SHF.L.U32 R17, R24, 0x10, RZ ;  /* 0x0000001018117819 */ /* 0x000fe200000006ff */
[----:B------:R-:W-:Y:S01]  /*0ba0*/  IMAD.U32 R3, R3, 0x10000, RZ ;  /* 0x0001000003037824 */ /* 0x000fe200078e00ff */
[----:B-----5:R-:W-:-:S02]  /*0bb0*/  PRMT R53, R20, 0x7632, R53 ;  /* 0x0000763214357816 */ /* 0x020fc40000000035 */
[----:B------:R-:W-:Y:S01]  /*0bc0*/  SHF.L.U32 R54, R20, 0x10, RZ ;  /* 0x0000001014367819 */ /* 0x000fe200000006ff */
[C---:B------:R-:W-:Y:S01]  /*0bd0*/  FADD.FTZ R29, -R22.reuse, R29 ;  /* 0x0000001d161d7221 */ /* 0x040fe20000010100 */
[C---:B------:R-:W-:Y:S01]  /*0be0*/  FADD.FTZ R35, -R22.reuse, R33 ;  /* 0x0000002116237221 */ /* 0x040fe20000010100 */
[----:B------:R-:W-:Y:S01]  /*0bf0*/  SHF.L.U32 R39, R23, 0x10, RZ ;  /* 0x0000001017277819 */ /* 0x000fe200000006ff */
[C---:B------:R-:W-:Y:S01]  /*0c00*/  FADD.FTZ R33, -R22.reuse, R17 ;  /* 0x0000001116217221 */ /* 0x040fe20000010100 */
[----:B------:R-:W-:Y:S01]  /*0c10*/  SHF.L.U32 R53, R53, 0x10, RZ ;  /* 0x0000001035357819 */ /* 0x000fe200000006ff */
[----:B------:R-:W-:Y:S01]  /*0c20*/  FADD.FTZ R23, -R22, R3 ;  /* 0x0000000316177221 */ /* 0x000fe20000010100 */
[----:B------:R-:W-:Y:S01]  /*0c30*/  FMUL.FTZ R17, R71, R54 ;  /* 0x0000003647117220 */ /* 0x000fe20000410000 */
[----:B0-----:R-:W-:Y:S01]  /*0c40*/  FMUL.FTZ R3, R16, R29 ;  /* 0x0000001d10037220 */ /* 0x001fe20000410000 */
[----:B------:R-:W-:Y:S01]  /*0c50*/  SHF.L.U32 R25, R25, 0x10, RZ ;  /* 0x0000001019197819 */ /* 0x000fe200000006ff */
[----:B------:R-:W-:Y:S01]  /*0c60*/  IMAD.U32 R48, R18, 0x10000, RZ ;  /* 0x0001000012307824 */ /* 0x000fe200078e00ff */
[----:B------:R-:W-:-:S02]  /*0c70*/  PRMT R50, R21, 0x7632, R50 ;  /* 0x0000763215327816 */ /* 0x000fc40000000032 */
[----:B------:R-:W-:Y:S01]  /*0c80*/  SHF.L.U32 R52, R21, 0x10, RZ ;  /* 0x0000001015347819 */ /* 0x000fe200000006ff */
[----:B------:R-:W-:Y:S01]  /*0c90*/  FMUL.FTZ R21, R70, R53 ;  /* 0x0000003546157220 */ /* 0x000fe20000410000 */
[----:B------:R-:W-:Y:S01]  /*0ca0*/  PRMT R51, R18, 0x7632, R51 ;  /* 0x0000763212337816 */ /* 0x000fe20000000033 */
[----:B------:R-:W-:Y:S01]  /*0cb0*/  FADD.FTZ R18, RZ, R17 ;  /* 0x00000011ff127221 */ /* 0x000fe20000010000 */
[----:B------:R-:W-:Y:S01]  /*0cc0*/  FADD.FTZ R31, -R22, R31 ;  /* 0x0000001f161f7221 */ /* 0x000fe20000010100 */
[----:B------:R-:W-:Y:S01]  /*0cd0*/  FMUL.FTZ R23, R16, R23 ;  /* 0x0000001710177220 */ /* 0x000fe20000410000 */
[----:B------:R-:W-:Y:S01]  /*0ce0*/  FFMA.FTZ R20, R3, R17, RZ ;  /* 0x0000001103147223 */ /* 0x000fe200000100ff */
[C---:B------:R-:W-:Y:S01]  /*0cf0*/  FADD.FTZ R57, -R22.reuse, R39 ;  /* 0x0000002716397221 */ /* 0x040fe20000010100 */
[C---:B------:R-:W-:Y:S01]  /*0d00*/  PRMT R55, R19.reuse, 0x7632, R55 ;  /* 0x0000763213377816 */ /* 0x040fe20000000037 */
[----:B------:R-:W-:Y:S01]  /*0d10*/  FADD.FTZ R39, -R22, R25 ;  /* 0x0000001916277221 */ /* 0x000fe20000010100 */
[----:B------:R-:W-:Y:S01]  /*0d20*/  SHF.L.U32 R49, R19, 0x10, RZ ;  /* 0x0000001013317819 */ /* 0x000fe200000006ff */
[----:B------:R-:W-:Y:S01]  /*0d30*/  FMUL.FTZ R19, R69, R52 ;  /* 0x0000003445137220 */ /* 0x000fe20000410000 */
[----:B------:R-:W-:Y:S01]  /*0d40*/  SHF.L.U32 R50, R50, 0x10, RZ ;  /* 0x0000001032327819 */ /* 0x000fe200000006ff */
[----:B------:R-:W-:Y:S01]  /*0d50*/  FADD.FTZ R18, R18, R21 ;  /* 0x0000001512127221 */ /* 0x000fe20000010000 */
[----:B------:R-:W-:Y:S01]  /*0d60*/  FMUL.FTZ R25, R16, R31 ;  /* 0x0000001f10197220 */ /* 0x000fe20000410000 */
[----:B------:R-:W-:Y:S01]  /*0d70*/  FFMA.FTZ R20, R23, R21, R20 ;  /* 0x0000001517147223 */ /* 0x000fe20000010014 */
[----:B------:R-:W-:Y:S01]  /*0d80*/  FADD.FTZ R37, -R22, R37 ;  /* 0x0000002516257221 */ /* 0x000fe20000010100 */
[----:B------:R-:W-:Y:S01]  /*0d90*/  FMUL.FTZ R27, R68, R50 ;  /* 0x00000032441b7220 */ /* 0x000fe20000410000 */
[----:B------:R-:W-:Y:S01]  /*0da0*/  FADD.FTZ R22, R18, R19 ;  /* 0x0000001312167221 */ /* 0x000fe20000010000 */
[C---:B------:R-:W-:Y:S01]  /*0db0*/  FMUL.FTZ R29, R16.reuse, R33 ;  /* 0x00000021101d7220 */ /* 0x040fe20000410000 */
[----:B------:R-:W-:Y:S01]  /*0dc0*/  FFMA.FTZ R20, R25, R19, R20 ;  /* 0x0000001319147223 */ /* 0x000fe20000010014 */
[----:B------:R-:W-:Y:S01]  /*0dd0*/  SHF.L.U32 R51, R51, 0x10, RZ ;  /* 0x0000001033337819 */ /* 0x000fe200000006ff */
[----:B------:R-:W-:Y:S01]  /*0de0*/  FMUL.FTZ R31, R71, R48 ;  /* 0x00000030471f7220 */ /* 0x000fe20000410000 */
[----:B------:R-:W-:Y:S01]  /*0df0*/  FMUL.FTZ R18, R16, R35 ;  /* 0x0000002310127220 */ /* 0x000fe20000410000 */
[----:B------:R-:W-:Y:S01]  /*0e00*/  FADD.FTZ R22, R22, R27 ;  /* 0x0000001b16167221 */ /* 0x000fe20000010000 */
[----:B------:R-:W-:Y:S01]  /*0e10*/  FFMA.FTZ R35, R29, R27, R20 ;  /* 0x0000001b1d237223 */ /* 0x000fe20000010014 */
[----:B------:R-:W-:Y:S01]  /*0e20*/  FMUL.FTZ R33, R70, R51 ;  /* 0x0000003346217220 */ /* 0x000fe20000410000 */
[----:B------:R-:W-:Y:S01]  /*0e30*/  FMUL.FTZ R20, R16, R57 ;  /* 0x0000003910147220 */ /* 0x000fe20000410000 */
[----:B------:R-:W-:Y:S01]  /*0e40*/  FADD.FTZ R24, R22, R31 ;  /* 0x0000001f16187221 */ /* 0x000fe20000010000 */
[----:B------:R-:W-:Y:S01]  /*0e50*/  FFMA.FTZ R57, R18, R31, R35 ;  /* 0x0000001f12397223 */ /* 0x000fe20000010023 */
[----:B------:R-:W-:Y:S01]  /*0e60*/  SHF.L.U32 R55, R55, 0x10, RZ ;  /* 0x0000001037377819 */ /* 0x000fe200000006ff */
[----:B------:R-:W-:Y:S01]  /*0e70*/  FMUL.FTZ R35, R69, R49 ;  /* 0x0000003145237220 */ /* 0x000fe20000410000 */
[----:B------:R-:W-:Y:S01]  /*0e80*/  FADD.FTZ R38, R24, R33 ;  /* 0x0000002118267221 */ /* 0x000fe20000010000 */
[----:B------:R-:W-:Y:S01]  /*0e90*/  FMUL.FTZ R22, R16, R37 ;  /* 0x0000002510167220 */ /* 0x000fe20000410000 */
[----:B------:R-:W-:Y:S01]  /*0ea0*/  FFMA.FTZ R57, R20, R33, R57 ;  /* 0x0000002114397223 */ /* 0x000fe20000010039 */
[----:B------:R-:W-:Y:S01]  /*0eb0*/  FMUL.FTZ R37, R68, R55 ;  /* 0x0000003744257220 */ /* 0x000fe20000410000 */
[----:B------:R-:W-:Y:S01]  /*0ec0*/  FADD.FTZ R38, R38, R35 ;  /* 0x0000002326267221 */ /* 0x000fe20000010000 */
[----:B------:R-:W-:Y:S01]  /*0ed0*/  FMUL.FTZ R24, R16, R39 ;  /* 0x0000002710187220 */ /* 0x000fe20000410000 */
[----:B------:R-:W-:-:S02]  /*0ee0*/  FFMA.FTZ R57, R22, R35, R57 ;  /* 0x0000002316397223 */ /* 0x000fc40000010039 */
[----:B------:R-:W-:Y:S02]  /*0ef0*/  FADD.FTZ R38, R38, R37 ;  /* 0x0000002526267221 */ /* 0x000fe40000010000 */
[----:B------:R-:W-:-:S03]  /*0f00*/  FFMA.FTZ R57, R24, R37, R57 ;  /* 0x0000002518397223 */ /* 0x000fc60000010039 */
[----:B------:R-:W0:Y:S04]  /*0f10*/  SHFL.BFLY PT, R39, R38, 0x10, 0x1f ;  /* 0x0e001f0026277f89 */ /* 0x000e2800000e0000 */
[----:B------:R-:W1:Y:S01]  /*0f20*/  SHFL.BFLY PT, R56, R57, 0x10, 0x1f ;  /* 0x0e001f0039387f89 */ /* 0x000e6200000e0000 */
[----:B0-----:R-:W-:Y:S01]  /*0f30*/  FADD.FTZ R39, R38, R39 ;  /* 0x0000002726277221 */ /* 0x001fe20000010000 */
[----:B-1----:R-:W-:-:S04]  /*0f40*/  FADD.FTZ R56, R57, R56 ;  /* 0x0000003839387221 */ /* 0x002fc80000010000 */
        /* <DEDUP_REMOVED lines=14> */
[----:B------:R-:W-:Y:S01]  /*1030*/  FADD.FTZ R41, R54, R41 ;  /* 0x0000002936297221 */ /* 0x000fe20000010000 */
[----:B0-----:R-:W-:Y:S01]  /*1040*/  FADD.FTZ R38, R62, R39 ;  /* 0x000000273e267221 */ /* 0x001fe20000010000 */
[----:B-1----:R-:W-:-:S05]  /*1050*/  FADD.FTZ R39, R63, R56 ;  /* 0x000000383f277221 */ /* 0x002fca0000010000 */
[----:B------:R0:W-:Y:S01]  /*1060*/  @!P0 STS.64 [R75+UR5], R38 ;  /* 0x000000264b008988 */ /* 0x0001e20008000a05 */
[----:B------:R-:W-:Y:S01]  /*1070*/  BAR.SYNC.DEFER_BLOCKING 0x0 ;  /* 0x0000000000007b1d */ /* 0x000fe20000010000 */
[----:B------:R-:W-:-:S04]  /*1080*/  ISETP.GE.U32.AND P0, PT, R10, UR10, PT ;  /* 0x0000000a0a007c0c */ /* 0x000fc8000bf06070 */
[----:B------:R-:W-:Y:S01]  /*1090*/  ISETP.GE.AND.EX P0, PT, R11, UR7, PT, P0 ;  /* 0x000000070b007c0c */ /* 0x000fe2000bf06300 */
[----:B------:R-:W-:Y:S01]  /*10a0*/  FFMA.FTZ R57, R3, R54, R40 ;  /* 0x0000003603397223 */ /* 0x000fe20000010028 */
[----:B------:R-:W-:Y:S01]  /*10b0*/  FADD.FTZ R54, R52, R45 ;  /* 0x0000002d34367221 */ /* 0x000fe20000010000 */
        /* <DEDUP_REMOVED lines=13> */
[----:B0-----:R-:W-:Y:S06]  /*1190*/  @!P0 BRA `(.L_x_5) ;  /* 0x0000000400a08947 */ /* 0x001fec0003800000 */
[----:B------:R-:W-:Y:S01]  /*11a0*/  ISETP.GT.U32.AND P1, PT, R2, 0x27, PT ;  /* 0x000000270200780c */ /* 0x000fe20003f24070 */
[----:B------:R0:W-:Y:S04]  /*11b0*/  STS.64 [R36], R40 ;  /* 0x0000002824007388 */ /* 0x0001e80000000a00 */
[----:B------:R0:W-:Y:S04]  /*11c0*/  STS.64 [R34], R42 ;  /* 0x0000002a22007388 */ /* 0x0001e80000000a00 */
[----:B------:R0:W-:Y:S04]  /*11d0*/  STS.64 [R32], R44 ;  /* 0x0000002c20007388 */ /* 0x0001e80000000a00 */
[----:B------:R0:W-:Y:S01]  /*11e0*/  STS.64 [R30], R46 ;  /* 0x0000002e1e007388 */ /* 0x0001e20000000a00 */
[----:B------:R-:W-:Y:S06]  /*11f0*/  BAR.SYNC.DEFER_BLOCKING 0x0 ;  /* 0x0000000000007b1d */ /* 0x000fec0000010000 */
[----:B------:R-:W-:Y:S05]  /*1200*/  @P1 BRA `(.L_x_6) ;  /* 0x0000000400fc1947 */ /* 0x000fea0003800000 */
[----:B------:R-:W1:Y:S04]  /*1210*/  LDS.64 R38, [R28] ;  /* 0x000000001c267984 */ /* 0x000e680000000a00 */
[----:B------:R-:W2:Y:S04]  /*1220*/  LDS.64 R64, [R26+0x140] ;  /* 0x000140001a407984 */ /* 0x000ea80000000a00 */
[----:B------:R-:W3:Y:S04]  /*1230*/  LDS.64 R62, [R5+0x280] ;  /* 0x00028000053e7984 */ /* 0x000ee80000000a00 */
[----:B------:R-:W4:Y:S04]  /*1240*/  LDS.64 R60, [R6+0x3c0] ;  /* 0x0003c000063c7984 */ /* 0x000f280000000a00 */
[----:B------:R-:W5:Y:S04]  /*1250*/  LDS.64 R58, [R4+0x500] ;  /* 0x00050000043a7984 */ /* 0x000f680000000a00 */
[----:B------:R-:W0:Y:S04]  /*1260*/  LDS.64 R56, [R7+0x640] ;  /* 0x0006400007387984 */ /* 0x000e280000000a00 */
[----:B------:R-:W0:Y:S04]  /*1270*/  LDS.64 R54, [R8+0x780] ;  /* 0x0007800008367984 */ /* 0x000e280000000a00 */
[----:B------:R-:W0:Y:S04]  /*1280*/  LDS.64 R52, [R9+0x8c0] ;  /* 0x0008c00009347984 */ /* 0x000e280000000a00 */
[----:B------:R-:W0:Y:S04]  /*1290*/  LDS.64 R50, [R28+0xa00] ;  /* 0x000a00001c327984 */ /* 0x000e280000000a00 */
[----:B------:R-:W0:Y:S01]  /*12a0*/  LDS.64 R48, [R26+0xb40] ;  /* 0x000b40001a307984 */ /* 0x000e220000000a00 */
[----:B-1----:R-:W-:-:S03]  /*12b0*/  FADD.FTZ R83, RZ, R38 ;  /* 0x00000026ff537221 */ /* 0x002fc60000010000 */
[----:B------:R-:W1:Y:S01]  /*12c0*/  LDS.64 R66, [R5+0xc80] ;  /* 0x000c800005427984 */ /* 0x000e620000000a00 */
[----:B--2---:R-:W-:Y:S01]  /*12d0*/  FADD.FTZ R83, R83, R64 ;  /* 0x0000004053537221 */ /* 0x004fe20000010000 */
[----:B------:R-:W-:Y:S02]  /*12e0*/  FADD.FTZ R64, RZ, R39 ;  /* 0x00000027ff407221 */ /* 0x000fe40000010000 */
[----:B------:R-:W2:Y:S01]  /*12f0*/  LDS.64 R38, [R6+0xdc0] ;  /* 0x000dc00006267984 */ /* 0x000ea20000000a00 */
[----:B---3--:R-:W-:Y:S01]  /*1300*/  FADD.FTZ R83, R83, R62 ;  /* 0x0000003e53537221 */ /* 0x008fe20000010000 */
[----:B------:R-:W-:Y:S02]  /*1310*/  FADD.FTZ R82, R64, R65 ;  /* 0x0000004140527221 */ /* 0x000fe40000010000 */
[----:B------:R-:W3:Y:S01]  /*1320*/  LDS.64 R64, [R4+0xf00] ;  /* 0x000f000004407984 */ /* 0x000ee20000000a00 */
[----:B----4-:R-:W-:Y:S01]  /*1330*/  FADD.FTZ R83, R83, R60 ;  /* 0x0000003c53537221 */ /* 0x010fe20000010000 */
[----:B------:R-:W-:-:S02]  /*1340*/  FADD.FTZ R82, R82, R63 ;  /* 0x0000003f52527221 */ /* 0x000fc40000010000 */
[----:B------:R-:W4:Y:S01]  /*1350*/  LDS.64 R62, [R7+0x1040] ;  /* 0x00104000073e7984 */ /* 0x000f220000000a00 */
[----:B-----5:R-:W-:Y:S01]  /*1360*/  FADD.FTZ R83, R83, R58 ;  /* 0x0000003a53537221 */ /* 0x020fe20000010000 */
[----:B------:R-:W-:Y:S02]  /*1370*/  FADD.FTZ R82, R82, R61 ;  /* 0x0000003d52527221 */ /* 0x000fe40000010000 */
[----:B------:R-:W5:Y:S01]  /*1380*/  LDS.64 R60, [R8+0x1180] ;  /* 0x00118000083c7984 */ /* 0x000f620000000a00 */
[----:B0-----:R-:W-:Y:S01]  /*1390*/  FADD.FTZ R83, R83, R56 ;  /* 0x0000003853537221 */ /* 0x001fe20000010000 */
[----:B------:R-:W-:Y:S02]  /*13a0*/  FADD.FTZ R82, R82, R59 ;  /* 0x0000003b52527221 */ /* 0x000fe40000010000 */
[----:B------:R-:W0:Y:S01]  /*13b0*/  LDS.64 R58, [R9+0x12c0] ;  /* 0x0012c000093a7984 */ /* 0x000e220000000a00 */
[----:B------:R-:W-:Y:S01]  /*13c0*/  FADD.FTZ R83, R83, R54 ;  /* 0x0000003653537221 */ /* 0x000fe20000010000 */
[----:B------:R-:W-:-:S02]  /*13d0*/  FADD.FTZ R82, R82, R57 ;  /* 0x0000003952527221 */ /* 0x000fc40000010000 */
[----:B------:R-:W0:Y:S01]  /*13e0*/  LDS.64 R56, [R28+0x1400] ;  /* 0x001400001c387984 */ /* 0x000e220000000a00 */
[----:B------:R-:W-:Y:S01]  /*13f0*/  FADD.FTZ R83, R83, R52 ;  /* 0x0000003453537221 */ /* 0x000fe20000010000 */
[----:B------:R-:W-:Y:S02]  /*1400*/  FADD.FTZ R82, R82, R55 ;  /* 0x0000003752527221 */ /* 0x000fe40000010000 */
[----:B------:R-:W0:Y:S01]  /*1410*/  LDS.64 R54, [R26+0x1540] ;  /* 0x001540001a367984 */ /* 0x000e220000000a00 */
[----:B------:R-:W-:Y:S01]  /*1420*/  FADD.FTZ R83, R83, R50 ;  /* 0x0000003253537221 */ /* 0x000fe20000010000 */
[----:B------:R-:W-:Y:S02]  /*1430*/  FADD.FTZ R82, R82, R53 ;  /* 0x0000003552527221 */ /* 0x000fe40000010000 */
[----:B------:R-:W0:Y:S01]  /*1440*/  LDS.64 R52, [R5+0x1680] ;  /* 0x0016800005347984 */ /* 0x000e220000000a00 */
[----:B------:R-:W-:Y:S01]  /*1450*/  FADD.FTZ R83, R83, R48 ;  /* 0x0000003053537221 */ /* 0x000fe20000010000 */
[----:B------:R-:W-:-:S02]  /*1460*/  FADD.FTZ R82, R82, R51 ;  /* 0x0000003352527221 */ /* 0x000fc40000010000 */
[----:B------:R-:W0:Y:S02]  /*1470*/  LDS.64 R50, [R6+0x17c0] ;  /* 0x0017c00006327984 */ /* 0x000e240000000a00 */
[----:B------:R-:W-:Y:S01]  /*1480*/  FADD.FTZ R82, R82, R49 ;  /* 0x0000003152527221 */ /* 0x000fe20000010000 */
[----:B-1----:R-:W-:Y:S01]  /*1490*/  FADD.FTZ R83, R83, R66 ;  /* 0x0000004253537221 */ /* 0x002fe20000010000 */
[----:B------:R-:W1:Y:S02]  /*14a0*/  LDS.64 R48, [R4+0x1900] ;  /* 0x0019000004307984 */ /* 0x000e640000000a00 */
[----:B------:R-:W-:Y:S01]  /*14b0*/  FADD.FTZ R82, R82, R67 ;  /* 0x0000004352527221 */ /* 0x000fe20000010000 */
[----:B--2---:R-:W-:Y:S01]  /*14c0*/  FADD.FTZ R83, R83, R38 ;  /* 0x0000002653537221 */ /* 0x004fe20000010000 */
[----:B------:R-:W2:Y:S02]  /*14d0*/  LDS.64 R66, [R7+0x1a40] ;  /* 0x001a400007427984 */ /* 0x000ea40000000a00 */
[----:B------:R-:W-:Y:S01]  /*14e0*/  FADD.FTZ R82, R82, R39 ;  /* 0x0000002752527221 */ /* 0x000fe20000010000 */
[----:B---3--:R-:W-:Y:S01]  /*14f0*/  FADD.FTZ R83, R83, R64 ;  /* 0x0000004053537221 */ /* 0x008fe20000010000 */
[----:B------:R-:W3:Y:S02]  /*1500*/  LDS.64 R38, [R8+0x1b80] ;  /* 0x001b800008267984 */ /* 0x000ee40000000a00 */
[----:B------:R-:W-:Y:S01]  /*1510*/  FADD.FTZ R82, R82, R65 ;  /* 0x0000004152527221 */ /* 0x000fe20000010000 */
[----:B----4-:R-:W-:Y:S01]  /*1520*/  FADD.FTZ R83, R83, R62 ;  /* 0x0000003e53537221 */ /* 0x010fe20000010000 */
[----:B------:R-:W4:Y:S02]  /*1530*/  LDS.64 R64, [R9+0x1cc0] ;  /* 0x001cc00009407984 */ /* 0x000f240000000a00 */
[----:B------:R-:W-:Y:S01]  /*1540*/  FADD.FTZ R82, R82, R63 ;  /* 0x0000003f52527221 */ /* 0x000fe20000010000 */
[----:B-----5:R-:W-:Y:S01]  /*1550*/  FADD.FTZ R83, R83, R60 ;  /* 0x0000003c53537221 */ /* 0x020fe20000010000 */
[----:B------:R-:W5:Y:S02]  /*1560*/  LDS.64 R62, [R28+0x1e00] ;  /* 0x001e00001c3e7984 */ /* 0x000f640000000a00 */
[----:B------:R-:W-:Y:S01]  /*1570*/  FADD.FTZ R82, R82, R61 ;  /* 0x0000003d52527221 */ /* 0x000fe20000010000 */
[----:B0-----:R-:W-:Y:S01]  /*1580*/  FADD.FTZ R83, R83, R58 ;  /* 0x0000003a53537221 */ /* 0x001fe20000010000 */
[----:B------:R-:W0:Y:S02]  /*1590*/  LDS.64 R60, [R26+0x1f40] ;  /* 0x001f40001a3c7984 */ /* 0x000e240000000a00 */
[----:B------:R-:W-:Y:S01]  /*15a0*/  FADD.FTZ R82, R82, R59 ;  /* 0x0000003b52527221 */ /* 0x000fe20000010000 */
[----:B------:R-:W-:Y:S01]  /*15b0*/  FADD.FTZ R83, R83, R56 ;  /* 0x0000003853537221 */ /* 0x000fe20000010000 */
        /* <DEDUP_REMOVED lines=17> */
[----:B---3--:R-:W-:-:S03]  /*16d0*/  FADD.FTZ R83, R83, R38 ;  /* 0x0000002653537221 */ /* 0x008fc60000010000 */
[----:B------:R-:W-:Y:S01]  /*16e0*/  FADD.FTZ R82, R82, R39 ;  /* 0x0000002752527221 */ /* 0x000fe20000010000 */
[----:B----4-:R-:W-:-:S03]  /*16f0*/  FADD.FTZ R83, R83, R64 ;  /* 0x0000004053537221 */ /* 0x010fc60000010000 */
[----:B------:R-:W-:Y:S01]  /*1700*/  FADD.FTZ R82, R82, R65 ;  /* 0x0000004152527221 */ /* 0x000fe20000010000 */
[----:B-----5:R-:W-:-:S03]  /*1710*/  FADD.FTZ R83, R83, R62 ;  /* 0x0000003e53537221 */ /* 0x020fc60000010000 */
[----:B------:R-:W-:Y:S01]  /*1720*/  FADD.FTZ R82, R82, R63 ;  /* 0x0000003f52527221 */ /* 0x000fe20000010000 */
[----:B0-----:R-:W-:-:S03]  /*1730*/  FADD.FTZ R83, R83, R60 ;  /* 0x0000003c53537221 */ /* 0x001fc60000010000 */
[----:B------:R-:W-:Y:S01]  /*1740*/  FADD.FTZ R82, R82, R61 ;  /* 0x0000003d52527221 */ /* 0x000fe20000010000 */
[----:B------:R-:W-:-:S03]  /*1750*/  FADD.FTZ R83, R83, R58 ;  /* 0x0000003a53537221 */ /* 0x000fc60000010000 */
[----:B------:R-:W-:Y:S01]  /*1760*/  FADD.FTZ R82, R82, R59 ;  /* 0x0000003b52527221 */ /* 0x000fe20000010000 */
[----:B------:R-:W-:-:S03]  /*1770*/  FADD.FTZ R83, R83, R56 ;  /* 0x0000003853537221 */ /* 0x000fc60000010000 */
[----:B------:R-:W-:Y:S01]  /*1780*/  FADD.FTZ R82, R82, R57 ;  /* 0x0000003952527221 */ /* 0x000fe20000010000 */
[----:B------:R-:W-:-:S03]  /*1790*/  FADD.FTZ R83, R83, R54 ;  /* 0x0000003653537221 */ /* 0x000fc60000010000 */
[----:B------:R-:W-:Y:S01]  /*17a0*/  FADD.FTZ R82, R82, R55 ;  /* 0x0000003752527221 */ /* 0x000fe20000010000 */
[----:B------:R-:W-:-:S03]  /*17b0*/  FADD.FTZ R83, R83, R52 ;  /* 0x0000003453537221 */ /* 0x000fc60000010000 */
[----:B------:R-:W-:Y:S01]  /*17c0*/  FADD.FTZ R82, R82, R53 ;  /* 0x0000003552527221 */ /* 0x000fe20000010000 */
[----:B-1----:R-:W-:-:S03]  /*17d0*/  FADD.FTZ R83, R83, R50 ;  /* 0x0000003253537221 */ /* 0x002fc60000010000 */
[----:B------:R-:W-:Y:S01]  /*17e0*/  FADD.FTZ R82, R82, R51 ;  /* 0x0000003352527221 */ /* 0x000fe20000010000 */
[----:B--2---:R-:W-:-:S03]  /*17f0*/  FADD.FTZ R48, R83, R48 ;  /* 0x0000003053307221 */ /* 0x004fc60000010000 */
[----:B------:R-:W-:-:S05]  /*1800*/  FADD.FTZ R49, R82, R49 ;  /* 0x0000003152317221 */ /* 0x000fca0000010000 */
[----:B------:R0:W-:Y:S02]  /*1810*/  STG.E.64 desc[UR8][R80.64+0x600], R48 ;  /* 0x0006003050007986 */ /* 0x0001e4000c101b08 */
.L_x_5:
[----:B------:R-:W-:-:S13]  /*1820*/  ISETP.GT.U32.AND P1, PT, R2, 0x1f, PT ;  /* 0x0000001f0200780c */ /* 0x000fda0003f24070 */
[----:B------:R-:W-:Y:S05]  /*1830*/  @P1 BRA `(.L_x_6) ;  /* 0x0000000000701947 */ /* 0x000fea0003800000 */
[C---:B------:R-:W-:Y:S02]  /*1840*/  ISETP.GT.U32.AND P1, PT, R2.reuse, 0x9, PT ;  /* 0x000000090200780c */ /* 0x040fe40003f24070 */
[----:B------:R-:W-:Y:S01]  /*1850*/  CS2R R38, SRZ ;  /* 0x0000000000267805 */ /* 0x000fe2000001ff00 */
[----:B------:R-:W-:Y:S01]  /*1860*/  UMOV UR4, 0xffffffff ;  /* 0xffffffff00047882 */ /* 0x000fe20000000000 */
[----:B------:R-:W-:-:S09]  /*1870*/  ISETP.NE.AND P2, PT, R2, RZ, PT ;  /* 0x000000ff0200720c */ /* 0x000fd20003f45270 */
[----:B------:R1:W2:Y:S01]  /*1880*/  @!P1 LDS.64 R38, [R73] ;  /* 0x0000000049269984 */ /* 0x0002a20000000a00 */
[----:B------:R-:W-:Y:S05]  /*1890*/  BRA.DIV UR4, `(.L_x_7) ;  /* 0x0000000a04dc7947 */ /* 0x000fea000b800000 */
[----:B--2---:R-:W2:Y:S04]  /*18a0*/  SHFL.BFLY PT, R53, R38, 0x8, 0x1f ;  /* 0x0d001f0026357f89 */ /* 0x004ea800000e0000 */
[----:B------:R-:W3:Y:S01]  /*18b0*/  SHFL.BFLY PT, R54, R39, 0x8, 0x1f ;  /* 0x0d001f0027367f89 */ /* 0x000ee200000e0000 */
[----:B--2---:R-:W-:Y:S01]  /*18c0*/  FADD.FTZ R53, R53, R38 ;  /* 0x0000002635357221 */ /* 0x004fe20000010000 */
[----:B---3--:R-:W-:-:S04]  /*18d0*/  FADD.FTZ R54, R54, R39 ;  /* 0x0000002736367221 */ /* 0x008fc80000010000 */
[----:B------:R-:W2:Y:S04]  /*18e0*/  SHFL.BFLY PT, R56, R53, 0x4, 0x1f ;  /* 0x0c801f0035387f89 */ /* 0x000ea800000e0000 */
        /* <DEDUP_REMOVED lines=8> */
[----:B------:R3:W4:Y:S02]  /*1970*/  SHFL.BFLY PT, R52, R58, 0x1, 0x1f ;  /* 0x0c201f003a347f89 */ /* 0x00072400000e0000 */
[----:B--23--:R-:W-:-:S07]  /*1980*/  FADD.FTZ R38, R57, R38 ;  /* 0x0000002639267221 */ /* 0x00cfce0000010000 */
.L_x_25:
[----:B0-----:R-:W0:Y:S01]  /*1990*/  @!P2 S2R R49, SR_CgaCtaId ;  /* 0x000000000031a919 */ /* 0x001e220000008800 */
[----:B------:R-:W-:Y:S01]  /*19a0*/  @!P2 MOV R48, 0x400 ;  /* 0x000004000030a802 */ /* 0x000fe20000000f00 */
[----:B----4-:R-:W-:Y:S01]  /*19b0*/  FADD.FTZ R39, R58, R52 ;  /* 0x000000343a277221 */ /* 0x010fe20000010000 */
[----:B------:R-:W-:-:S03]  /*19c0*/  @!P2 FMUL.FTZ R38, R38, 0.00039062500582076609135 ;  /* 0x39cccccd2626a820 */ /* 0x000fc60000410000 */
[----:B------:R-:W-:Y:S01]  /*19d0*/  @!P2 FMUL.FTZ R39, R39, 0.00039062500582076609135 ;  /* 0x39cccccd2727a820 */ /* 0x000fe20000410000 */
[----:B0-----:R-:W-:-:S05]  /*19e0*/  @!P2 LEA R48, R49, R48, 0x18 ;  /* 0x000000303130a211 */ /* 0x001fca00078ec0ff */
[----:B------:R2:W-:Y:S02]  /*19f0*/  @!P2 STS.64 [R48+0x2850], R38 ;  /* 0x002850263000a388 */ /* 0x0005e40000000a00 */
.L_x_6:
[----:B------:R-:W-:Y:S05]  /*1a00*/  BSYNC B0 ;  /* 0x0000000000007941 */ /* 0x000fea0003800000 */
.L_x_4:
[----:B------:R-:W-:Y:S05]  /*1a10*/  @!P0 BRA `(.L_x_8) ;  /* 0x0000000000448947 */ /* 0x000fea0003800000 */
[----:B------:R-:W-:Y:S01]  /*1a20*/  ISETP.NE.AND P1, PT, R2, RZ, PT ;  /* 0x000000ff0200720c */ /* 0x000fe20003f25270 */
[----:B------:R-:W-:Y:S05]  /*1a30*/  WARPSYNC.ALL ;  /* 0x0000000000007948 */ /* 0x000fea0003800000 */
[----:B------:R-:W-:Y:S07]  /*1a40*/  BAR.SYNC.DEFER_BLOCKING 0x0 ;  /* 0x0000000000007b1d */ /* 0x000fee0000010000 */
[----:B------:R-:W-:Y:S05]  /*1a50*/  @P1 BRA `(.L_x_9) ;  /* 0x0000000000281947 */ /* 0x000fea0003800000 */
[----:B------:R-:W-:Y:S06]  /*1a60*/  MEMBAR.ALL.GPU ;  /* 0x0000000000007992 */ /* 0x000fec000000a000 */
[----:B------:R-:W-:-:S00]  /*1a70*/  ERRBAR ;  /* 0x00000000000079ab */ /* 0x000fc00000000000 */
[----:B------:R-:W-:Y:S06]  /*1a80*/  CGAERRBAR ;  /* 0x00000000000075ab */ /* 0x000fec0000000000 */
[----:B--2---:R2:W5:Y:S02]  /*1a90*/  ATOM.E.ADD.STRONG.GPU PT, R38, desc[UR8][R78.64+0x180], R12 ;  /* 0x8001800c4e26798a */ /* 0x00456400081ef108 */
.L_x_10:
[----:B------:R-:W3:Y:S04]  /*1aa0*/  LD.E.STRONG.GPU R39, desc[UR8][R78.64+0x180] ;  /* 0x000180084e277980 */ /* 0x000ee8000c10f900 */
[----:B---3--:R-:W-:Y:S01]  /*1ab0*/  CCTL.IVALL ;  /* 0x00000000ff00798f */ /* 0x008fe20002000000 */
[----:B------:R-:W-:Y:S05]  /*1ac0*/  YIELD ;  /* 0x0000000000007946 */ /* 0x000fea0003800000 */
[----:B-----5:R-:W-:-:S04]  /*1ad0*/  LOP3.LUT R39, R39, R38, RZ, 0x3c, !PT ;  /* 0x0000002627277212 */ /* 0x020fc800078e3cff */
[----:B------:R-:W-:-:S13]  /*1ae0*/  ISETP.GT.AND P1, PT, R39, -0x1, PT ;  /* 0xffffffff2700780c */ /* 0x000fda0003f24270 */
[----:B------:R-:W-:Y:S05]  /*1af0*/  @P1 BRA `(.L_x_10) ;  /* 0xfffffffc00e81947 */ /* 0x000fea000383ffff */
.L_x_9:
[----:B------:R-:W-:Y:S05]  /*1b00*/  WARPSYNC.ALL ;  /* 0x0000000000007948 */ /* 0x000fea0003800000 */
[----:B------:R-:W-:Y:S06]  /*1b10*/  BAR.SYNC.DEFER_BLOCKING 0x0 ;  /* 0x0000000000007b1d */ /* 0x000fec0000010000 */
[----:B------:R-:W-:Y:S05]  /*1b20*/  BRA `(.L_x_11) ;  /* 0x0000000000087947 */ /* 0x000fea0003800000 */
.L_x_8:
[----:B------:R-:W-:Y:S05]  /*1b30*/  WARPSYNC.ALL ;  /* 0x0000000000007948 */ /* 0x000fea0003800000 */
[----:B------:R-:W-:Y:S06]  /*1b40*/  BAR.SYNC.DEFER_BLOCKING 0x0 ;  /* 0x0000000000007b1d */ /* 0x000fec0000010000 */
.L_x_11:
[----:B--2---:R-:W0:Y:S01]  /*1b50*/  LDS.64 R38, [R13] ;  /* 0x000000000d267984 */ /* 0x004e220000000a00 */
[----:B------:R-:W2:Y:S02]  /*1b60*/  LDCU.64 UR12, c[0x0][0x380] ;  /* 0x00007000ff0c77ac */ /* 0x000ea40008000a00 */
[----:B--2---:R-:W-:-:S04]  /*1b70*/  IADD3 R14, P1, PT, R14, UR12, RZ ;  /* 0x0000000c0e0e7c10 */ /* 0x004fc8000ff3e0ff */
[----:B------:R-:W-:Y:S01]  /*1b80*/  IADD3.X R15, PT, PT, R15, UR13, RZ, P1, !PT ;  /* 0x0000000d0f0f7c10 */ /* 0x000fe20008ffe4ff */
[--C-:B0-----:R-:W-:Y:S01]  /*1b90*/  FADD.FTZ R48, R17, -R38.reuse ;  /* 0x8000002611307221 */ /* 0x101fe20000010000 */
[--C-:B------:R-:W-:Y:S01]  /*1ba0*/  FADD.FTZ R50, R21, -R38.reuse ;  /* 0x8000002615327221 */ /* 0x100fe20000010000 */
[--C-:B------:R-:W-:Y:S01]  /*1bb0*/  FADD.FTZ R52, R19, -R38.reuse ;  /* 0x8000002613347221 */ /* 0x100fe20000010000 */
[--C-:B------:R-:W-:Y:S01]  /*1bc0*/  FADD.FTZ R54, R27, -R38.reuse ;  /* 0x800000261b367221 */ /* 0x100fe20000010000 */
[--C-:B------:R-:W-:Y:S01]  /*1bd0*/  FADD.FTZ R31, R31, -R38.reuse ;  /* 0x800000261f1f7221 */ /* 0x100fe20000010000 */
[--C-:B------:R-:W-:Y:S01]  /*1be0*/  FADD.FTZ R33, R33, -R38.reuse ;  /* 0x8000002621217221 */ /* 0x100fe20000010000 */
[--C-:B------:R-:W-:Y:S01]  /*1bf0*/  FADD.FTZ R35, R35, -R38.reuse ;  /* 0x8000002623237221 */ /* 0x100fe20000010000 */
[----:B------:R-:W-:Y:S01]  /*1c00*/  FADD.FTZ R37, R37, -R38 ;  /* 0x8000002625257221 */ /* 0x000fe20000010000 */
[-C--:B------:R-:W-:Y:S01]  /*1c10*/  FFMA.FTZ R3, R3, -R39.reuse, R48 ;  /* 0x8000002703037223 */ /* 0x080fe20000010030 */
[-C--:B------:R-:W-:Y:S01]  /*1c20*/  FFMA.FTZ R23, R23, -R39.reuse, R50 ;  /* 0x8000002717177223 */ /* 0x080fe20000010032 */
[-C--:B------:R-:W-:Y:S01]  /*1c30*/  FFMA.FTZ R25, R25, -R39.reuse, R52 ;  /* 0x8000002719197223 */ /* 0x080fe20000010034 */
[-C--:B------:R-:W-:Y:S01]  /*1c40*/  FFMA.FTZ R29, R29, -R39.reuse, R54 ;  /* 0x800000271d1d7223 */ /* 0x080fe20000010036 */
[-C--:B------:R-:W-:Y:S01]  /*1c50*/  FFMA.FTZ R31, R18, -R39.reuse, R31 ;  /* 0x80000027121f7223 */ /* 0x080fe2000001001f */
[-C--:B------:R-:W-:Y:S01]  /*1c60*/  FFMA.FTZ R33, R20, -R39.reuse, R33 ;  /* 0x8000002714217223 */ /* 0x080fe20000010021 */
[-C--:B------:R-:W-:Y:S01]  /*1c70*/  FFMA.FTZ R35, R22, -R39.reuse, R35 ;  /* 0x8000002716237223 */ /* 0x080fe20000010023 */
[----:B------:R-:W-:Y:S01]  /*1c80*/  FFMA.FTZ R37, R24, -R39, R37 ;  /* 0x8000002718257223 */ /* 0x000fe20000010025 */
[C---:B------:R-:W-:Y:S01]  /*1c90*/  FMUL.FTZ R3, R16.reuse, R3 ;  /* 0x0000000310037220 */ /* 0x040fe20000410000 */
[C---:B------:R-:W-:Y:S01]  /*1ca0*/  FMUL.FTZ R18, R16.reuse, R23 ;  /* 0x0000001710127220 */ /* 0x040fe20000410000 */
[C---:B------:R-:W-:Y:S01]  /*1cb0*/  FMUL.FTZ R25, R16.reuse, R25 ;  /* 0x0000001910197220 */ /* 0x040fe20000410000 */
[C---:B------:R-:W-:Y:S01]  /*1cc0*/  FMUL.FTZ R20, R16.reuse, R29 ;  /* 0x0000001d10147220 */ /* 0x040fe20000410000 */
[C---:B------:R-:W-:Y:S01]  /*1cd0*/  FMUL.FTZ R31, R16.reuse, R31 ;  /* 0x0000001f101f7220 */ /* 0x040fe20000410000 */
[C---:B------:R-:W-:Y:S01]  /*1ce0*/  FMUL.FTZ R22, R16.reuse, R33 ;  /* 0x0000002110167220 */ /* 0x040fe20000410000 */
[C---:B------:R-:W-:Y:S01]  /*1cf0*/  FMUL.FTZ R35, R16.reuse, R35 ;  /* 0x0000002310237220 */ /* 0x040fe20000410000 */
[----:B------:R-:W-:Y:S01]  /*1d00*/  FMUL.FTZ R16, R16, R37 ;  /* 0x0000002510107220 */ /* 0x000fe20000410000 */
[----:B------:R-:W-:-:S02]  /*1d10*/  F2FP.BF16.F32.PACK_AB R18, R18, R3 ;  /* 0x000000031212723e */ /* 0x000fc400000010ff */
[----:B------:R-:W-:Y:S02]  /*1d20*/  F2FP.BF16.F32.PACK_AB R19, R20, R25 ;  /* 0x000000191413723e */ /* 0x000fe400000010ff */
[----:B------:R-:W-:Y:S02]  /*1d30*/  F2FP.BF16.F32.PACK_AB R22, R22, R31 ;  /* 0x0000001f1616723e */ /* 0x000fe400000010ff */
[----:B------:R-:W-:Y:S01]  /*1d40*/  F2FP.BF16.F32.PACK_AB R23, R16, R35 ;  /* 0x000000231017723e */ /* 0x000fe200000010ff */
[----:B------:R2:W-:Y:S04]  /*1d50*/  STG.E.64 desc[UR8][R14.64], R18 ;  /* 0x000000120e007986 */ /* 0x0005e8000c101b08 */
[----:B------:R2:W-:Y:S01]  /*1d60*/  STG.E.64 desc[UR8][R14.64+0x14000], R22 ;  /* 0x014000160e007986 */ /* 0x0005e2000c101b08 */
[----:B------:R-:W-:Y:S05]  /*1d70*/  @!P0 BRA `(.L_x_12) ;  /* 0xffffffe800dc8947 */ /* 0x000fea000383ffff */
.L_x_3:
[----:B0-----:R-:W0:Y:S01]  /*1d80*/  S2R R3, SR_CTAID.X ;  /* 0x0000000000037919 */ /* 0x001e220000002500 */
[----:B------:R-:W-:-:S05]  /*1d90*/  HFMA2 R2, -RZ, RZ, 0, 2.384185791015625e-06 ;  /* 0x00000028ff027431 */ /* 0x000fca00000001ff */
[----:B------:R-:W-:Y:S01]  /*1da0*/  IMAD R13, R77, R2, 0x28 ;  /* 0x000000284d0d7424 */ /* 0x000fe200078e0202 */
[----:B0-----:R-:W-:-:S04]  /*1db0*/  LEA R0, R3, R0, 0x5 ;  /* 0x0000000003007211 */ /* 0x001fc800078e28ff */
[----:B------:R-:W-:-:S05]  /*1dc0*/  LOP3.LUT R0, R0, 0xffffffe0, RZ, 0xc0, !PT ;  /* 0xffffffe000007812 */ /* 0x000fca00078ec0ff */
[----:B------:R-:W-:-:S05]  /*1dd0*/  IMAD R0, R77, 0x28, R0 ;  /* 0x000000284d007824 */ /* 0x000fca00078e0200 */
[----:B------:R-:W-:-:S13]  /*1de0*/  ISETP.GE.AND P0, PT, R0, R13, PT ;  /* 0x0000000d0000720c */ /* 0x000fda0003f06270 */
[----:B------:R-:W-:Y:S05]  /*1df0*/  @P0 EXIT ;  /* 0x000000000000094d */ /* 0x000fea0003800000 */
[----:B------:R-:W0:Y:S01]  /*1e00*/  S2R R27, SR_TID.X ;  /* 0x00000000001b7919 */ /* 0x000e220000002100 */
[----:B------:R-:W3:Y:S01]  /*1e10*/  S2UR UR7, SR_CgaCtaId ;  /* 0x00000000000779c3 */ /* 0x000ee20000008800 */
[----:B------:R-:W4:Y:S01]  /*1e20*/  LDCU.64 UR4, c[0x0][0x3c8] ;  /* 0x00007900ff0477ac */ /* 0x000f220008000a00 */
[----:B------:R-:W-:Y:S01]  /*1e30*/  UMOV UR6, 0x400 ;  /* 0x0000040000067882 */ /* 0x000fe20000000000 */
[----:B----4-:R-:W-:-:S04]  /*1e40*/  UISETP.LT.U32.AND UP0, UPT, UR4, 0x3, UPT ;  /* 0x000000030400788c */ /* 0x010fc8000bf01070 */
[----:B------:R-:W-:Y:S02]  /*1e50*/  UISETP.LT.AND.EX UP0, UPT, UR5, URZ, UPT, UP0 ;  /* 0x000000ff0500728c */ /* 0x000fe4000bf01300 */
[----:B---3--:R-:W-:Y:S02]  /*1e60*/  ULEA UR6, UR7, UR6, 0x18 ;  /* 0x0000000607067291 */ /* 0x008fe4000f8ec0ff */
[----:B------:R-:W-:Y:S02]  /*1e70*/  USEL UR4, UR4, 0x3, UP0 ;  /* 0x0000000304047887 */ /* 0x000fe40008000000 */
[----:B------:R-:W-:Y:S01]  /*1e80*/  USEL UR5, UR5, URZ, UP0 ;  /* 0x000000ff05057287 */ /* 0x000fe20008000000 */
[--C-:B0-----:R-:W-:Y:S01]  /*1e90*/  SHF.R.U32.HI R29, RZ, 0x4, R27.reuse ;  /* 0x00000004ff1d7819 */ /* 0x101fe2000001161b */
[----:B------:R-:W-:Y:S01]  /*1ea0*/  IMAD.SHL.U32 R31, R27, 0x2, RZ ;  /* 0x000000021b1f7824 */ /* 0x000fe200078e00ff */
[----:B------:R-:W-:Y:S02]  /*1eb0*/  SHF.R.U32.HI R2, RZ, 0x5, R27 ;  /* 0x00000005ff027819 */ /* 0x000fe4000001161b */
[----:B------:R-:W-:-:S02]  /*1ec0*/  LOP3.LUT R4, R29, 0x1e, RZ, 0xc0, !PT ;  /* 0x0000001e1d047812 */ /* 0x000fc400078ec0ff */
[----:B------:R-:W-:Y:S02]  /*1ed0*/  LEA R3, R2, UR6, 0x7 ;  /* 0x0000000602037c11 */ /* 0x000fe4000f8e38ff */
[----:B------:R-:W-:Y:S02]  /*1ee0*/  LOP3.LUT R4, R4, 0x1f, R27, 0x78, !PT ;  /* 0x0000001f04047812 */ /* 0x000fe400078e781b */
[----:B------:R-:W-:Y:S02]  /*1ef0*/  SHF.L.U32 R5, R27, 0x7, RZ ;  /* 0x000000071b057819 */ /* 0x000fe400000006ff */
[----:B------:R-:W-:Y:S02]  /*1f00*/  ISETP.LT.U32.AND P0, PT, R2, UR4, PT ;  /* 0x0000000402007c0c */ /* 0x000fe4000bf01070 */
[----:B------:R-:W-:Y:S01]  /*1f10*/  LEA R12, R4, R3, 0x2 ;  /* 0x00000003040c7211 */ /* 0x000fe200078e10ff */
[----:B------:R-:W-:Y:S01]  /*1f20*/  IMAD.WIDE.U32 R2, R2, 0x500, RZ ;  /* 0x0000050002027825 */ /* 0x000fe200078e00ff */
[----:B------:R-:W-:-:S02]  /*1f30*/  MOV R6, UR5 ;  /* 0x0000000500067c02 */ /* 0x000fc40008000f00 */
[----:B------:R-:W-:Y:S02]  /*1f40*/  LOP3.LUT R5, R5, 0x780, RZ, 0xc0, !PT ;  /* 0x0000078005057812 */ /* 0x000fe400078ec0ff */
[C---:B--2---:R-:W-:Y:S02]  /*1f50*/  LOP3.LUT R15, R27.reuse, 0x1f, RZ, 0xc0, !PT ;  /* 0x0000001f1b0f7812 */ /* 0x044fe400078ec0ff */
[----:B------:R-:W-:Y:S02]  /*1f60*/  LOP3.LUT R30, R27, 0xf, RZ, 0xc0, !PT ;  /* 0x0000000f1b1e7812 */ /* 0x000fe400078ec0ff */
[----:B------:R-:W-:Y:S02]  /*1f70*/  ISETP.GT.AND.EX P0, PT, R6, RZ, PT, P0 ;  /* 0x000000ff0600720c */ /* 0x000fe40003f04300 */
[----:B------:R-:W-:Y:S02]  /*1f80*/  IADD3 R14, PT, PT, R5, UR6, RZ ;  /* 0x00000006050e7c10 */ /* 0x000fe4000fffe0ff */
[----:B------:R-:W-:-:S09]  /*1f90*/  LOP3.LUT R27, R2, 0x1f, R27, 0xf8, !PT ;  /* 0x0000001f021b7812 */ /* 0x000fd200078ef81b */
.L_x_16:
[----:B------:R-:W-:Y:S01]  /*1fa0*/  IADD3 R4, PT, PT, R15, R0, RZ ;  /* 0x000000000f047210 */ /* 0x000fe20007ffe0ff */
[----:B0--3--:R-:W-:Y:S01]  /*1fb0*/  HFMA2 R17, -RZ, RZ, 0, 0 ;  /* 0x00000000ff117431 */ /* 0x009fe200000001ff */
[----:B------:R-:W-:Y:S01]  /*1fc0*/  MOV R11, RZ ;  /* 0x000000ff000b7202 */ /* 0x000fe20000000f00 */
[----:B------:R-:W0:Y:S01]  /*1fd0*/  LDC.64 R6, c[0x0][0x388] ;  /* 0x0000e200ff067b82 */ /* 0x000e220000000a00 */
[----:B------:R-:W-:-:S13]  /*1fe0*/  ISETP.GE.U32.OR P1, PT, R4, R13, !P0 ;  /* 0x0000000d0400720c */ /* 0x000fda0004726470 */
[----:B------:R-:W2:Y:S01]  /*1ff0*/  @!P1 LDC.64 R8, c[0x0][0x3d0] ;  /* 0x0000f400ff089b82 */ /* 0x000ea20000000a00 */
[----:B------:R-:W-:-:S04]  /*2000*/  @!P1 IADD3 R4, P2, PT, R0, R27, RZ ;  /* 0x0000001b00049210 */ /* 0x000fc80007f5e0ff */
[----:B------:R-:W-:Y:S02]  /*2010*/  @!P1 LEA.HI.X.SX32 R5, R0, R3, 0x1, P2 ;  /* 0x0000000300059211 */ /* 0x000fe400010f0eff */
[----:B--2---:R-:W-:-:S04]  /*2020*/  @!P1 LEA R8, P2, R4, R8, 0x3 ;  /* 0x0000000804089211 */ /* 0x004fc800078418ff */
[----:B------:R-:W-:Y:S02]  /*2030*/  @!P1 LEA.HI.X R9, R4, R9, R5, 0x3, P2 ;  /* 0x0000000904099211 */ /* 0x000fe400010f1c05 */
[----:B------:R-:W2:Y:S04]  /*2040*/  LDC.64 R4, c[0x0][0x390] ;  /* 0x0000e400ff047b82 */ /* 0x000ea80000000a00 */
[----:B------:R-:W3:Y:S01]  /*2050*/  @!P1 LDG.E.64 R8, desc[UR8][R8.64+0x600] ;  /* 0x0006000808089981 */ /* 0x000ee2000c1e1b00 */
[----:B------:R-:W-:Y:S01]  /*2060*/  IADD3 R19, PT, PT, R29, R0, RZ ;  /* 0x000000001d137210 */ /* 0x000fe20007ffe0ff */
[----:B------:R-:W-:Y:S02]  /*2070*/  IMAD.MOV.U32 R16, RZ, RZ, R29 ;  /* 0x000000ffff107224 */ /* 0x000fe400078e001d */
[----:B---3--:R-:W-:Y:S01]  /*2080*/  @!P1 FADD.FTZ R11, RZ, R8 ;  /* 0x00000008ff0b9221 */ /* 0x008fe20000010000 */
[----:B------:R-:W-:-:S04]  /*2090*/  @!P1 FADD.FTZ R17, RZ, R9 ;  /* 0x00000009ff119221 */ /* 0x000fc80000010000 */
[----:B------:R3:W-:Y:S04]  /*20a0*/  STS [R12], R11 ;  /* 0x0000000b0c007388 */ /* 0x0007e80000000800 */
[----:B------:R3:W-:Y:S01]  /*20b0*/  STS [R12+0x500], R17 ;  /* 0x000500110c007388 */ /* 0x0007e20000000800 */
[----:B0-2---:R-:W-:Y:S06]  /*20c0*/  BAR.SYNC.DEFER_BLOCKING 0x0 ;  /* 0x0000000000007b1d */ /* 0x005fec0000010000 */
.L_x_15:
[----:B------:R-:W-:-:S13]  /*20d0*/  ISETP.GE.AND P1, PT, R19, R13, PT ;  /* 0x0000000d1300720c */ /* 0x000fda0003f26270 */
[----:B0-----:R-:W-:Y:S05]  /*20e0*/  @P1 BRA `(.L_x_13) ;  /* 0x0000000000b01947 */ /* 0x001fea0003800000 */
[C---:B------:R-:W-:Y:S01]  /*20f0*/  ISETP.GT.U32.AND P1, PT, R30.reuse, 0x9, PT ;  /* 0x000000091e00780c */ /* 0x040fe20003f24070 */
[----:B------:R-:W-:Y:S01]  /*2100*/  HFMA2 R18, -RZ, RZ, 0, 0 ;  /* 0x00000000ff127431 */ /* 0x000fe200000001ff */
[----:B---3--:R-:W-:Y:S01]  /*2110*/  MOV R17, RZ ;  /* 0x000000ff00117202 */ /* 0x008fe20000000f00 */
[----:B------:R-:W-:Y:S01]  /*2120*/  UMOV UR4, 0xffff ;  /* 0x0000ffff00047882 */ /* 0x000fe20000000000 */
[----:B------:R-:W-:Y:S01]  /*2130*/  ISETP.NE.AND P2, PT, R30, RZ, PT ;  /* 0x000000ff1e00720c */ /* 0x000fe20003f45270 */
[----:B------:R-:W-:-:S08]  /*2140*/  IMAD.WIDE R10, R19, 0x2, R6 ;  /* 0x00000002130a7825 */ /* 0x000fd000078e0206 */
[----:B------:R-:W-:-:S04]  /*2150*/  @!P1 LOP3.LUT R9, R16, 0x1e, R31, 0x78, !PT ;  /* 0x0000001e10099812 */ /* 0x000fc800078e781f */
[----:B------:R-:W-:Y:S01]  /*2160*/  @!P1 LEA R20, R9, R14, 0x2 ;  /* 0x0000000e09149211 */ /* 0x000fe200078e10ff */
[----:B------:R-:W-:-:S04]  /*2170*/  IMAD.WIDE R8, R19, 0x2, R4 ;  /* 0x0000000213087825 */ /* 0x000fc800078e0204 */
[----:B------:R0:W2:Y:S04]  /*2180*/  @!P1 LDS R17, [R20] ;  /* 0x0000000014119984 */ /* 0x0000a80000000800 */
[----:B------:R0:W3:Y:S01]  /*2190*/  @!P1 LDS R18, [R20+0x500] ;  /* 0x0005000014129984 */ /* 0x0000e20000000800 */
[----:B------:R-:W-:Y:S05]  /*21a0*/  BRA.DIV UR4, `(.L_x_14) ;  /* 0x00000006046c7947 */ /* 0x000fea000b800000 */
[----:B------:R-:W-:Y:S01]  /*21b0*/  MOV R24, 0xffff ;  /* 0x0000ffff00187802 */ /* 0x000fe20000000f00 */
[----:B------:R-:W-:Y:S01]  /*21c0*/  IMAD.MOV.U32 R33, RZ, RZ, 0xffff ;  /* 0x0000ffffff217424 */ /* 0x000fe200078e00ff */
[----:B------:R-:W-:Y:S02]  /*21d0*/  MOV R25, 0xffff ;  /* 0x0000ffff00197802 */ /* 0x000fe40000000f00 */
[----:B------:R-:W-:Y:S01]  /*21e0*/  MOV R26, 0xffff ;  /* 0x0000ffff001a7802 */ /* 0x000fe20000000f00 */
[----:B0-2---:R-:W0:Y:S01]  /*21f0*/  SHFL.BFLY PT, R20, R17, 0x8, 0x101f ;  /* 0x0d101f0011147f89 */ /* 0x005e2200000e0000 */
[----:B------:R-:W-:Y:S02]  /*2200*/  MOV R28, 0xffff ;  /* 0x0000ffff001c7802 */ /* 0x000fe40000000f00 */
[----:B------:R-:W-:Y:S01]  /*2210*/  MOV R35, 0xffff ;  /* 0x0000ffff00237802 */ /* 0x000fe20000000f00 */
[----:B---3--:R-:W2:Y:S01]  /*2220*/  SHFL.BFLY PT, R21, R18, 0x8, 0x101f ;  /* 0x0d101f0012157f89 */ /* 0x008ea200000e0000 */
[----:B------:R-:W-:-:S02]  /*2230*/  MOV R37, 0xffff ;  /* 0x0000ffff00257802 */ /* 0x000fc40000000f00 */
[----:B------:R-:W-:Y:S01]  /*2240*/  MOV R52, 0xffff ;  /* 0x0000ffff00347802 */ /* 0x000fe20000000f00 */
[----:B0-----:R-:W-:Y:S01]  /*2250*/  FADD.FTZ R20, R20, R17 ;  /* 0x0000001114147221 */ /* 0x001fe20000010000 */
[----:B--2---:R-:W-:-:S04]  /*2260*/  FADD.FTZ R21, R21, R18 ;  /* 0x0000001215157221 */ /* 0x004fc80000010000 */
[----:B------:R-:W0:Y:S04]  /*2270*/  SHFL.BFLY PT, R23, R20, 0x4, 0x101f ;  /* 0x0c901f0014177f89 */ /* 0x000e2800000e0000 */
[----:B------:R-:W2:Y:S01]  /*2280*/  SHFL.BFLY PT, R22, R21, 0x4, 0x101f ;  /* 0x0c901f0015167f89 */ /* 0x000ea200000e0000 */
[----:B0-----:R-:W-:Y:S01]  /*2290*/  FADD.FTZ R23, R20, R23 ;  /* 0x0000001714177221 */ /* 0x001fe20000010000 */
[----:B--2---:R-:W-:-:S04]  /*22a0*/  FADD.FTZ R22, R21, R22 ;  /* 0x0000001615167221 */ /* 0x004fc80000010000 */
[----:B------:R-:W0:Y:S04]  /*22b0*/  SHFL.BFLY PT, R24, R23, 0x2, 0x101f ;  /* 0x0c501f0017187f89 */ /* 0x000e2800000e0000 */
[----:B------:R-:W2:Y:S01]  /*22c0*/  SHFL.BFLY PT, R17, R22, 0x2, 0x101f ;  /* 0x0c501f0016117f89 */ /* 0x000ea200000e0000 */
[----:B0-----:R-:W-:Y:S01]  /*22d0*/  FADD.FTZ R24, R23, R24 ;  /* 0x0000001817187221 */ /* 0x001fe20000010000 */
[----:B--2---:R-:W-:-:S04]  /*22e0*/  FADD.FTZ R17, R22, R17 ;  /* 0x0000001116117221 */ /* 0x004fc80000010000 */
[----:B------:R-:W0:Y:S04]  /*22f0*/  SHFL.BFLY PT, R25, R24, 0x1, 0x101f ;  /* 0x0c301f0018197f89 */ /* 0x000e2800000e0000 */
[----:B------:R2:W3:Y:S02]  /*2300*/  SHFL.BFLY PT, R52, R17, 0x1, 0x101f ;  /* 0x0c301f0011347f89 */ /* 0x0004e400000e0000 */
[----:B0-2---:R-:W-:-:S07]  /*2310*/  FADD.FTZ R25, R24, R25 ;  /* 0x0000001918197221 */ /* 0x005fce0000010000 */
.L_x_35:
[----:B---3--:R-:W-:Y:S01]  /*2320*/  FADD.FTZ R18, R17, R52 ;  /* 0x0000003411127221 */ /* 0x008fe20000010000 */
[----:B------:R-:W-:Y:S02]  /*2330*/  @!P2 F2FP.BF16.F32.PACK_AB R17, RZ, R25 ;  /* 0x00000019ff11a23e */ /* 0x000fe400000010ff */
[C---:B------:R-:W-:Y:S01]  /*2340*/  ISETP.GE.U32.AND P1, PT, R16.reuse, 0xc, PT ;  /* 0x0000000c1000780c */ /* 0x040fe20003f26070 */
[----:B------:R-:W-:Y:S01]  /*2350*/  VIADD R16, R16, 0x14 ;  /* 0x0000001410107836 */ /* 0x000fe20000000000 */
[----:B------:R-:W-:Y:S01]  /*2360*/  @!P2 F2FP.BF16.F32.PACK_AB R18, RZ, R18 ;  /* 0x00000012ff12a23e */ /* 0x000fe200000010ff */
[----:B------:R0:W-:Y:S01]  /*2370*/  @!P2 STG.E.U16 desc[UR8][R10.64], R17 ;  /* 0x000000110a00a986 */ /* 0x0001e2000c101508 */
[----:B------:R-:W-:-:S03]  /*2380*/  IADD3 R19, PT, PT, R19, 0x14, RZ ;  /* 0x0000001413137810 */ /* 0x000fc60007ffe0ff */
[----:B------:R0:W-:Y:S06]  /*2390*/  @!P2 STG.E.U16 desc[UR8][R8.64], R18 ;  /* 0x000000120800a986 */ /* 0x0001ec000c101508 */
[----:B------:R-:W-:Y:S05]  /*23a0*/  @!P1 BRA `(.L_x_15) ;  /* 0xfffffffc00489947 */ /* 0x000fea000383ffff */
.L_x_13:
[----:B------:R-:W-:Y:S05]  /*23b0*/  WARPSYNC.ALL ;  /* 0x0000000000007948 */ /* 0x000fea0003800000 */
[----:B------:R-:W-:Y:S01]  /*23c0*/  IADD3 R0, PT, PT, R0, 0x60, RZ ;  /* 0x0000006000007810 */ /* 0x000fe20007ffe0ff */
[----:B------:R-:W-:Y:S03]  /*23d0*/  BAR.SYNC.DEFER_BLOCKING 0x0 ;  /* 0x0000000000007b1d */ /* 0x000fe60000010000 */
[----:B------:R-:W-:-:S13]  /*23e0*/  ISETP.GE.AND P1, PT, R0, R13, PT ;  /* 0x0000000d0000720c */ /* 0x000fda0003f26270 */
[----:B------:R-:W-:Y:S05]  /*23f0*/  @!P1 BRA `(.L_x_16) ;  /* 0xfffffff800e89947 */ /* 0x000fea000383ffff */
[----:B------:R-:W-:Y:S05]  /*2400*/  EXIT ;  /* 0x000000000000794d */ /* 0x000fea0003800000 */
.L_x_7:
[----:B------:R-:W-:Y:S01]  /*2410*/  HFMA2 R50, -RZ, RZ, 0, 4.76837158203125e-07 ;  /* 0x00000008ff327431 */ /* 0x000fe200000001ff */
[----:B--2---:R-:W-:Y:S01]  /*2420*/  MOV R51, R38 ;  /* 0x0000002600337202 */ /* 0x004fe20000000f00 */
[----:B0-----:R-:W-:Y:S01]  /*2430*/  IMAD.MOV.U32 R48, RZ, RZ, -0x1 ;  /* 0xffffffffff307424 */ /* 0x001fe200078e00ff */
[----:B------:R-:W-:-:S07]  /*2440*/  MOV R49, 0x1f ;  /* 0x0000001f00317802 */ /* 0x000fce0000000f00 */
[----:B-1----:R-:W-:Y:S05]  /*2450*/  WARPSYNC.COLLECTIVE R48, `(.L_x_17) ;  /* 0x0000000030087348 */ /* 0x002fea0003c00000 */
[----:B------:R0:W2:Y:S02]  /*2460*/  SHFL.BFLY P1, R52, R51, R50, R49 ;  /* 0x0c00003233347389 */ /* 0x0000a40000020031 */
[----:B012---:R-:W-:Y:S05]  /*2470*/  ENDCOLLECTIVE ;  /* 0x000000000000791b */ /* 0x007fea0003800000 */
.L_x_17:
[----:B------:R-:W-:Y:S02]  /*2480*/  MOV R51, R39 ;  /* 0x0000002700337202 */ /* 0x000fe40000000f00 */
[----:B------:R-:W-:-:S07]  /*2490*/  MOV R53, R52 ;  /* 0x0000003400357202 */ /* 0x000fce0000000f00 */
[----:B------:R-:W-:Y:S05]  /*24a0*/  WARPSYNC.COLLECTIVE R48, `(.L_x_18) ;  /* 0x0000000030087348 */ /* 0x000fea0003c00000 */
[----:B------:R0:W1:Y:S02]  /*24b0*/  SHFL.BFLY P1, R52, R51, R50, R49 ;  /* 0x0c00003233347389 */ /* 0x0000640000020031 */
[----:B01----:R-:W-:Y:S05]  /*24c0*/  ENDCOLLECTIVE ;  /* 0x000000000000791b */ /* 0x003fea0003800000 */
.L_x_18:
[----:B------:R-:W-:Y:S01]  /*24d0*/  FADD.FTZ R53, R53, R38 ;  /* 0x0000002635357221 */ /* 0x000fe20000010000 */
[----:B------:R-:W-:-:S04]  /*24e0*/  HFMA2 R50, -RZ, RZ, 0, 2.384185791015625e-07 ;  /* 0x00000004ff327431 */ /* 0x000fc800000001ff */
[----:B------:R-:W-:Y:S02]  /*24f0*/  MOV R51, R53 ;  /* 0x0000003500337202 */ /* 0x000fe40000000f00 */
[----:B------:R-:W-:-:S07]  /*2500*/  MOV R54, R52 ;  /* 0x0000003400367202 */ /* 0x000fce0000000f00 */
[----:B------:R-:W-:Y:S05]  /*2510*/  WARPSYNC.COLLECTIVE R48, `(.L_x_19) ;  /* 0x0000000030087348 */ /* 0x000fea0003c00000 */
[----:B------:R0:W1:Y:S02]  /*2520*/  SHFL.BFLY P1, R52, R51, R50, R49 ;  /* 0x0c00003233347389 */ /* 0x0000640000020031 */
[----:B01----:R-:W-:Y:S05]  /*2530*/  ENDCOLLECTIVE ;  /* 0x000000000000791b */ /* 0x003fea0003800000 */
.L_x_19:
[----:B------:R-:W-:-:S05]  /*2540*/  FADD.FTZ R54, R54, R39 ;  /* 0x0000002736367221 */ /* 0x000fca0000010000 */
[----:B------:R-:W-:Y:S01]  /*2550*/  MOV R51, R54 ;  /* 0x0000003600337202 */ /* 0x000fe20000000f00 */
[----:B------:R-:W-:-:S07]  /*2560*/  IMAD.MOV.U32 R56, RZ, RZ, R52 ;  /* 0x000000ffff387224 */ /* 0x000fce00078e0034 */
[----:B------:R-:W-:Y:S05]  /*2570*/  WARPSYNC.COLLECTIVE R48, `(.L_x_20) ;  /* 0x0000000030087348 */ /* 0x000fea0003c00000 */
[----:B------:R0:W1:Y:S02]  /*2580*/  SHFL.BFLY P1, R52, R51, R50, R49 ;  /* 0x0c00003233347389 */ /* 0x0000640000020031 */
[----:B01----:R-:W-:Y:S05]  /*2590*/  ENDCOLLECTIVE ;  /* 0x000000000000791b */ /* 0x003fea0003800000 */
.L_x_20:
[----:B------:R-:W-:Y:S01]  /*25a0*/  FADD.FTZ R56, R53, R56 ;  /* 0x0000003835387221 */ /* 0x000fe20000010000 */
[----:B------:R-:W-:-:S04]  /*25b0*/  HFMA2 R50, -RZ, RZ, 0, 1.1920928955078125e-07 ;  /* 0x00000002ff327431 */ /* 0x000fc800000001ff */
[----:B------:R-:W-:Y:S02]  /*25c0*/  MOV R51, R56 ;  /* 0x0000003800337202 */ /* 0x000fe40000000f00 */
[----:B------:R-:W-:-:S07]  /*25d0*/  MOV R55, R52 ;  /* 0x0000003400377202 */ /* 0x000fce0000000f00 */
[----:B------:R-:W-:Y:S05]  /*25e0*/  WARPSYNC.COLLECTIVE R48, `(.L_x_21) ;  /* 0x0000000030087348 */ /* 0x000fea0003c00000 */
[----:B------:R0:W1:Y:S02]  /*25f0*/  SHFL.BFLY P1, R52, R51, R50, R49 ;  /* 0x0c00003233347389 */ /* 0x0000640000020031 */
[----:B01----:R-:W-:Y:S05]  /*2600*/  ENDCOLLECTIVE ;  /* 0x000000000000791b */ /* 0x003fea0003800000 */
.L_x_21:
[----:B------:R-:W-:-:S04]  /*2610*/  FADD.FTZ R55, R54, R55 ;  /* 0x0000003736377221 */ /* 0x000fc80000010000 */
[----:B------:R-:W-:Y:S01]  /*2620*/  IMAD.MOV.U32 R51, RZ, RZ, R55 ;  /* 0x000000ffff337224 */ /* 0x000fe200078e0037 */
[----:B------:R-:W-:-:S07]  /*2630*/  MOV R57, R52 ;  /* 0x0000003400397202 */ /* 0x000fce0000000f00 */
[----:B------:R-:W-:Y:S05]  /*2640*/  WARPSYNC.COLLECTIVE R48, `(.L_x_22) ;  /* 0x0000000030087348 */ /* 0x000fea0003c00000 */
[----:B------:R0:W1:Y:S02]  /*2650*/  SHFL.BFLY P1, R52, R51, R50, R49 ;  /* 0x0c00003233347389 */ /* 0x0000640000020031 */
[----:B01----:R-:W-:Y:S05]  /*2660*/  ENDCOLLECTIVE ;  /* 0x000000000000791b */ /* 0x003fea0003800000 */
.L_x_22:
[----:B------:R-:W-:Y:S01]  /*2670*/  FADD.FTZ R57, R56, R57 ;  /* 0x0000003938397221 */ /* 0x000fe20000010000 */
[----:B------:R-:W-:-:S04]  /*2680*/  HFMA2 R50, -RZ, RZ, 0, 5.9604644775390625e-08 ;  /* 0x00000001ff327431 */ /* 0x000fc800000001ff */
[----:B------:R-:W-:Y:S02]  /*2690*/  MOV R51, R57 ;  /* 0x0000003900337202 */ /* 0x000fe40000000f00 */
[----:B------:R-:W-:-:S07]  /*26a0*/  MOV R58, R52 ;  /* 0x00000034003a7202 */ /* 0x000fce0000000f00 */
[----:B------:R-:W-:Y:S05]  /*26b0*/  WARPSYNC.COLLECTIVE R48, `(.L_x_23) ;  /* 0x0000000030087348 */ /* 0x000fea0003c00000 */
[----:B------:R0:W1:Y:S02]  /*26c0*/  SHFL.BFLY P1, R52, R51, R50, R49 ;  /* 0x0c00003233347389 */ /* 0x0000640000020031 */
[----:B01----:R-:W-:Y:S05]  /*26d0*/  ENDCOLLECTIVE ;  /* 0x000000000000791b */ /* 0x003fea0003800000 */
.L_x_23:
[----:B------:R-:W-:-:S05]  /*26e0*/  FADD.FTZ R58, R55, R58 ;  /* 0x0000003a373a7221 */ /* 0x000fca0000010000 */
[----:B------:R-:W-:Y:S02]  /*26f0*/  MOV R51, R58 ;  /* 0x0000003a00337202 */ /* 0x000fe40000000f00 */
[----:B------:R-:W-:-:S07]  /*2700*/  MOV R38, R52 ;  /* 0x0000003400267202 */ /* 0x000fce0000000f00 */
[----:B------:R-:W-:Y:S05]  /*2710*/  WARPSYNC.COLLECTIVE R48, `(.L_x_24) ;  /* 0x0000000030087348 */ /* 0x000fea0003c00000 */
[----:B------:R0:W1:Y:S02]  /*2720*/  SHFL.BFLY P1, R52, R51, R50, R49 ;  /* 0x0c00003233347389 */ /* 0x0000640000020031 */
[----:B01----:R-:W-:Y:S05]  /*2730*/  ENDCOLLECTIVE ;  /* 0x000000000000791b */ /* 0x003fea0003800000 */
.L_x_24:
[----:B------:R-:W-:Y:S01]  /*2740*/  FADD.FTZ R38, R57, R38 ;  /* 0x0000002639267221 */ /* 0x000fe20000010000 */
[----:B------:R-:W-:Y:S06]  /*2750*/  BRA `(.L_x_25) ;  /* 0xfffffff0008c7947 */ /* 0x000fec000383ffff */
.L_x_14:
[----:B------:R-:W-:Y:S01]  /*2760*/  BSSY B0, `(.L_x_26) ;  /* 0x0000008000007945 */ /* 0x000fe20003800000 */
[----:B--2---:R-:W-:Y:S01]  /*2770*/  IMAD.MOV.U32 R51, RZ, RZ, R17 ;  /* 0x000000ffff337224 */ /* 0x004fe200078e0011 */
[----:B------:R-:W-:Y:S02]  /*2780*/  MOV R50, 0x8 ;  /* 0x0000000800327802 */ /* 0x000fe40000000f00 */
[----:B------:R-:W-:Y:S02]  /*2790*/  MOV R49, 0x101f ;  /* 0x0000101f00317802 */ /* 0x000fe40000000f00 */
[----:B------:R-:W-:-:S07]  /*27a0*/  MOV R48, 0xffff ;  /* 0x0000ffff00307802 */ /* 0x000fce0000000f00 */
[----:B01-3--:R-:W-:Y:S05]  /*27b0*/  WARPSYNC.COLLECTIVE R48, `(.L_x_27) ;  /* 0x0000000030087348 */ /* 0x00bfea0003c00000 */
[----:B------:R2:W4:Y:S02]  /*27c0*/  SHFL.BFLY P1, R52, R51, R50, R49 ;  /* 0x0c00003233347389 */ /* 0x0005240000020031 */
[----:B01234-:R-:W-:Y:S05]  /*27d0*/  ENDCOLLECTIVE ;  /* 0x000000000000791b */ /* 0x01ffea0003800000 */
.L_x_27:
[----:B------:R-:W-:Y:S05]  /*27e0*/  BSYNC B0 ;  /* 0x0000000000007941 */ /* 0x000fea0003800000 */
.L_x_26:
[----:B------:R-:W-:Y:S01]  /*27f0*/  HFMA2 R49, -RZ, RZ, 0, 0.000503063201904296875 ;  /* 0x0000101fff317431 */ /* 0x000fe200000001ff */
[----:B------:R-:W-:Y:S01]  /*2800*/  MOV R51, R18 ;  /* 0x0000001200337202 */ /* 0x000fe20000000f00 */
[----:B------:R-:W-:Y:S01]  /*2810*/  IMAD.MOV.U32 R50, RZ, RZ, 0x8 ;  /* 0x00000008ff327424 */ /* 0x000fe200078e00ff */
[----:B------:R-:W-:Y:S02]  /*2820*/  MOV R48, 0xffff ;  /* 0x0000ffff00307802 */ /* 0x000fe40000000f00 */
[----:B------:R-:W-:-:S07]  /*2830*/  MOV R20, R52 ;  /* 0x0000003400147202 */ /* 0x000fce0000000f00 */
[----:B------:R-:W-:Y:S05]  /*2840*/  WARPSYNC.COLLECTIVE R48, `(.L_x_28) ;  /* 0x0000000030087348 */ /* 0x000fea0003c00000 */
[----:B------:R0:W1:Y:S02]  /*2850*/  SHFL.BFLY P1, R52, R51, R50, R49 ;  /* 0x0c00003233347389 */ /* 0x0000640000020031 */
[----:B01----:R-:W-:Y:S05]  /*2860*/  ENDCOLLECTIVE ;  /* 0x000000000000791b */ /* 0x003fea0003800000 */
.L_x_28:
[----:B------:R-:W-:Y:S01]  /*2870*/  FADD.FTZ R20, R20, R17 ;  /* 0x0000001114147221 */ /* 0x000fe20000010000 */
[----:B------:R-:W-:-:S04]  /*2880*/  HFMA2 R50, -RZ, RZ, 0, 2.384185791015625e-07 ;  /* 0x00000004ff327431 */ /* 0x000fc800000001ff */
[----:B------:R-:W-:Y:S02]  /*2890*/  MOV R51, R20 ;  /* 0x0000001400337202 */ /* 0x000fe40000000f00 */
[----:B------:R-:W-:-:S07]  /*28a0*/  MOV R21, R52 ;  /* 0x0000003400157202 */ /* 0x000fce0000000f00 */
[----:B------:R-:W-:Y:S05]  /*28b0*/  WARPSYNC.COLLECTIVE R48, `(.L_x_29) ;  /* 0x0000000030087348 */ /* 0x000fea0003c00000 */
[----:B------:R0:W1:Y:S02]  /*28c0*/  SHFL.BFLY P1, R52, R51, R50, R49 ;  /* 0x0c00003233347389 */ /* 0x0000640000020031 */
[----:B01----:R-:W-:Y:S05]  /*28d0*/  ENDCOLLECTIVE ;  /* 0x000000000000791b */ /* 0x003fea0003800000 */
.L_x_29:
[----:B------:R-:W-:-:S05]  /*28e0*/  FADD.FTZ R21, R21, R18 ;  /* 0x0000001215157221 */ /* 0x000fca0000010000 */
[----:B------:R-:W-:Y:S01]  /*28f0*/  MOV R51, R21 ;  /* 0x0000001500337202 */ /* 0x000fe20000000f00 */
[----:B------:R-:W-:-:S07]  /*2900*/  IMAD.MOV.U32 R23, RZ, RZ, R52 ;  /* 0x000000ffff177224 */ /* 0x000fce00078e0034 */
[----:B------:R-:W-:Y:S05]  /*2910*/  WARPSYNC.COLLECTIVE R48, `(.L_x_30) ;  /* 0x0000000030087348 */ /* 0x000fea0003c00000 */
[----:B------:R0:W1:Y:S02]  /*2920*/  SHFL.BFLY P1, R52, R51, R50, R49 ;  /* 0x0c00003233347389 */ /* 0x0000640000020031 */
[----:B01----:R-:W-:Y:S05]  /*2930*/  ENDCOLLECTIVE ;  /* 0x000000000000791b */ /* 0x003fea0003800000 */
.L_x_30:
[----:B------:R-:W-:Y:S01]  /*2940*/  FADD.FTZ R23, R20, R23 ;  /* 0x0000001714177221 */ /* 0x000fe20000010000 */
[----:B------:R-:W-:-:S04]  /*2950*/  HFMA2 R50, -RZ, RZ, 0, 1.1920928955078125e-07 ;  /* 0x00000002ff327431 */ /* 0x000fc800000001ff */
[----:B------:R-:W-:Y:S02]  /*2960*/  MOV R51, R23 ;  /* 0x0000001700337202 */ /* 0x000fe40000000f00 */
[----:B------:R-:W-:-:S07]  /*2970*/  MOV R22, R52 ;  /* 0x0000003400167202 */ /* 0x000fce0000000f00 */
[----:B------:R-:W-:Y:S05]  /*2980*/  WARPSYNC.COLLECTIVE R48, `(.L_x_31) ;  /* 0x0000000030087348 */ /* 0x000fea0003c00000 */
[----:B------:R0:W1:Y:S02]  /*2990*/  SHFL.BFLY P1, R52, R51, R50, R49 ;  /* 0x0c00003233347389 */ /* 0x0000640000020031 */
[----:B01----:R-:W-:Y:S05]  /*29a0*/  ENDCOLLECTIVE ;  /* 0x000000000000791b */ /* 0x003fea0003800000 */
.L_x_31:
[----:B------:R-:W-:-:S04]  /*29b0*/  FADD.FTZ R22, R21, R22 ;  /* 0x0000001615167221 */ /* 0x000fc80000010000 */
[----:B------:R-:W-:Y:S01]  /*29c0*/  IMAD.MOV.U32 R51, RZ, RZ, R22 ;  /* 0x000000ffff337224 */ /* 0x000fe200078e0016 */
[----:B------:R-:W-:-:S07]  /*29d0*/  MOV R24, R52 ;  /* 0x0000003400187202 */ /* 0x000fce0000000f00 */
[----:B------:R-:W-:Y:S05]  /*29e0*/  WARPSYNC.COLLECTIVE R48, `(.L_x_32) ;  /* 0x0000000030087348 */ /* 0x000fea0003c00000 */
[----:B------:R0:W1:Y:S02]  /*29f0*/  SHFL.BFLY P1, R52, R51, R50, R49 ;  /* 0x0c00003233347389 */ /* 0x0000640000020031 */
[----:B01----:R-:W-:Y:S05]  /*2a00*/  ENDCOLLECTIVE ;  /* 0x000000000000791b */ /* 0x003fea0003800000 */
.L_x_32:
[----:B------:R-:W-:Y:S01]  /*2a10*/  FADD.FTZ R24, R23, R24 ;  /* 0x0000001817187221 */ /* 0x000fe20000010000 */
[----:B------:R-:W-:-:S04]  /*2a20*/  HFMA2 R50, -RZ, RZ, 0, 5.9604644775390625e-08 ;  /* 0x00000001ff327431 */ /* 0x000fc800000001ff */
[----:B------:R-:W-:Y:S02]  /*2a30*/  MOV R51, R24 ;  /* 0x0000001800337202 */ /* 0x000fe40000000f00 */
[----:B------:R-:W-:-:S07]  /*2a40*/  MOV R17, R52 ;  /* 0x0000003400117202 */ /* 0x000fce0000000f00 */
[----:B------:R-:W-:Y:S05]  /*2a50*/  WARPSYNC.COLLECTIVE R48, `(.L_x_33) ;  /* 0x0000000030087348 */ /* 0x000fea0003c00000 */
[----:B------:R0:W1:Y:S02]  /*2a60*/  SHFL.BFLY P1, R52, R51, R50, R49 ;  /* 0x0c00003233347389 */ /* 0x0000640000020031 */
[----:B01----:R-:W-:Y:S05]  /*2a70*/  ENDCOLLECTIVE ;  /* 0x000000000000791b */ /* 0x003fea0003800000 */
.L_x_33:
[----:B------:R-:W-:-:S05]  /*2a80*/  FADD.FTZ R17, R22, R17 ;  /* 0x0000001116117221 */ /* 0x000fca0000010000 */
[----:B------:R-:W-:Y:S02]  /*2a90*/  MOV R51, R17 ;  /* 0x0000001100337202 */ /* 0x000fe40000000f00 */
[----:B------:R-:W-:-:S07]  /*2aa0*/  MOV R25, R52 ;  /* 0x0000003400197202 */ /* 0x000fce0000000f00 */
[----:B------:R-:W-:Y:S05]  /*2ab0*/  WARPSYNC.COLLECTIVE R48, `(.L_x_34) ;  /* 0x0000000030087348 */ /* 0x000fea0003c00000 */
[----:B------:R0:W1:Y:S02]  /*2ac0*/  SHFL.BFLY P1, R52, R51, R50, R49 ;  /* 0x0c00003233347389 */ /* 0x0000640000020031 */
[----:B01----:R-:W-:Y:S05]  /*2ad0*/  ENDCOLLECTIVE ;  /* 0x000000000000791b */ /* 0x003fea0003800000 */
.L_x_34:
[----:B------:R-:W-:Y:S01]  /*2ae0*/  FADD.FTZ R25, R24, R25 ;  /* 0x0000001918197221 */ /* 0x000fe20000010000 */
[----:B------:R-:W-:Y:S06]  /*2af0*/  BRA `(.L_x_35) ;  /* 0xfffffff800087947 */ /* 0x000fec000383ffff */
.L_x_36:
[----:B------:R-:W-:-:S00]  /*2b00*/  BRA `(.L_x_36) ;  /* 0xfffffffc00fc7947 */ /* 0x000fc0000383ffff */
[----:B------:R-:W-:-:S00]  /*2b10*/  NOP ;  /* 0x0000000000007918 */ /* 0x000fc00000000000 */
        /* <DEDUP_REMOVED lines=14> */
.L_x_408:


//--------------------- .text._ZN13group_norm_v218gn_bwd_cuda_kernelI13__nv_bfloat16Li320ELi1ELi32ELi40ELi64ELb0ELb1ELi64ELi40ELi40ELi4ELb1ELi128ELb0ELb0ELNS_15WgradSyncMethodE3ENS_16CompileConditionILi1000EEEEEvPT_S6_S6_PKS5_S8_S8_S8_PKfflPfPj --------------------------
	.section	.text._ZN13group_norm_v218gn_bwd_cuda_kernelI13__nv_bfloat16Li320ELi1ELi32ELi40ELi64ELb0ELb1ELi64ELi40ELi40ELi4ELb1ELi128ELb0ELb0ELNS_15WgradSyncMethodE3ENS_16CompileConditionILi1000EEEEEvPT_S6_S6_PKS5_S8_S8_S8_PKfflPfPj,"ax",@progbits
	.align	128
        .global         _ZN13group_norm_v218gn_bwd_cuda_kernelI13__nv_bfloat16Li320ELi1ELi32ELi40ELi64ELb0ELb1ELi64ELi40ELi40ELi4ELb1ELi128ELb0ELb0ELNS_15WgradSyncMethodE3ENS_16CompileConditionILi1000EEEEEvPT_S6_S6_PKS5_S8_S8_S8_PKfflPfPj
        .type           _ZN13group_norm_v218gn_bwd_cuda_kernelI13__nv_bfloat16Li320ELi1ELi32ELi40ELi64ELb0ELb1ELi64ELi40ELi40ELi4ELb1ELi128ELb0ELb0ELNS_15WgradSyncMethodE3ENS_16CompileConditionILi1000EEEEEvPT_S6_S6_PKS5_S8_S8_S8_PKfflPfPj,@function
        .size           _ZN13group_norm_v218gn_bwd_cuda_kernelI13__nv_bfloat16Li320ELi1ELi32ELi40ELi64ELb0ELb1ELi64ELi40ELi40ELi4ELb1ELi128ELb0ELb0ELNS_15WgradSyncMethodE3ENS_16CompileConditionILi1000EEEEEvPT_S6_S6_PKS5_S8_S8_S8_PKfflPfPj,(.L_x_409 - _ZN13group_norm_v218gn_bwd_cuda_kernelI13__nv_bfloat16Li320ELi1ELi32ELi40ELi64ELb0ELb1ELi64ELi40ELi40ELi4ELb1ELi128ELb0ELb0ELNS_15WgradSyncMethodE3ENS_16CompileConditionILi1000EEEEEvPT_S6_S6_PKS5_S8_S8_S8_PKfflPfPj)
        .other          _ZN13group_norm_v218gn_bwd_cuda_kernelI13__nv_bfloat16Li320ELi1ELi32ELi40ELi64ELb0ELb1ELi64ELi40ELi40ELi4ELb1ELi128ELb0ELb0ELNS_15WgradSyncMethodE3ENS_16CompileConditionILi1000EEEEEvPT_S6_S6_PKS5_S8_S8_S8_PKfflPfPj,@"STO_CUDA_ENTRY STV_DEFAULT"
_ZN13group_norm_v218gn_bwd_cuda_kernelI13__nv_bfloat16Li320ELi1ELi32ELi40ELi64ELb0ELb1ELi64ELi40ELi40ELi4ELb1ELi128ELb0ELb0ELNS_15WgradSyncMethodE3ENS_16CompileConditionILi1000EEEEEvPT_S6_S6_PKS5_S8_S8_S8_PKfflPfPj:
.text._ZN13group_norm_v218gn_bwd_cuda_kernelI13__nv_bfloat16Li320ELi1ELi32ELi40ELi64ELb0ELb1ELi64ELi40ELi40ELi4ELb1ELi128ELb0ELb0ELNS_15WgradSyncMethodE3ENS_16CompileConditionILi1000EEEEEvPT_S6_S6_PKS5_S8_S8_S8_PKfflPfPj:
        /* <DEDUP_REMOVED lines=26> */
.L_x_39:
[----:B------:R-:W2:Y:S04]  /*01a0*/  LD.E.STRONG.GPU R4, desc[UR8][R2.64+0x200] ;  /* 0x0002000802047980 */ /* 0x000ea8000c10f900 */
[----:B--2---:R-:W-:Y:S01]  /*01b0*/  CCTL.IVALL ;  /* 0x00000000ff00798f */ /* 0x004fe20002000000 */
[----:B------:R-:W-:Y:S05]  /*01c0*/  YIELD ;  /* 0x0000000000007946 */ /* 0x000fea0003800000 */
[----:B-----5:R-:W-:-:S04]  /*01d0*/  LOP3.LUT R4, R4, R5, RZ, 0x3c, !PT ;  /* 0x0000000504047212 */ /* 0x020fc800078e3cff */
[----:B------:R-:W-:-:S13]  /*01e0*/  ISETP.GT.AND P0, PT, R4, -0x1, PT ;  /* 0xffffffff0400780c */ /* 0x000fda0003f04270 */
[----:B------:R-:W-:Y:S05]  /*01f0*/  @P0 BRA `(.L_x_39) ;  /* 0xfffffffc00e80947 */ /* 0x000fea000383ffff */
.L_x_38:
[----:B------:R-:W-:Y:S05]  /*0200*/  WARPSYNC.ALL ;  /* 0x0000000000007948 */ /* 0x000fea0003800000 */
[----:B------:R-:W-:Y:S06]  /*0210*/  BAR.SYNC.DEFER_BLOCKING 0x0 ;  /* 0x0000000000007b1d */ /* 0x000fec0000010000 */
[----:B------:R-:W-:Y:S05]  /*0220*/  BRA `(.L_x_40) ;  /* 0x0000001800d47947 */ /* 0x000fea0003800000 */
.L_x_37:
        /* <DEDUP_REMOVED lines=108> */
.L_x_49:
        /* <DEDUP_REMOVED lines=243> */
.L_x_42:
        /* <DEDUP_REMOVED lines=23> */
.L_x_62:
[----:B0-----:R-:W0:Y:S01]  /*1990*/  @!P2 S2R R49, SR_CgaCtaId ;  /* 0x000000000031a919 */ /* 0x001e220000008800 */
[----:B------:R-:W-:Y:S01]  /*19a0*/  @!P2 MOV R48, 0x400 ;  /* 0x000004000030a802 */ /* 0x000fe20000000f00 */
[----:B----4-:R-:W-:Y:S01]  /*19b0*/  FADD.FTZ R39, R58, R52 ;  /* 0x000000343a277221 */ /* 0x010fe20000010000 */
[----:B------:R-:W-:-:S03]  /*19c0*/  @!P2 FMUL.FTZ R38, R38, 0.00039062500582076609135 ;  /* 0x39cccccd2626a820 */ /* 0x000fc60000410000 */
[----:B------:R-:W-:Y:S01]  /*19d0*/  @!P2 FMUL.FTZ R39, R39, 0.00039062500582076609135 ;  /* 0x39cccccd2727a820 */ /* 0x000fe20000410000 */
[----:B0-----:R-:W-:-:S05]  /*19e0*/  @!P2 LEA R48, R49, R48, 0x18 ;  /* 0x000000303130a211 */ /* 0x001fca00078ec0ff */
[----:B------:R2:W-:Y:S02]  /*19f0*/  @!P2 STS.64 [R48+0x2850], R38 ;  /* 0x002850263000a388 */ /* 0x0005e40000000a00 */
.L_x_43:
[----:B------:R-:W-:Y:S05]  /*1a00*/  BSYNC B0 ;  /* 0x0000000000007941 */ /* 0x000fea0003800000 */
.L_x_41:
        /* <DEDUP_REMOVED lines=9> */
.L_x_47:
[----:B------:R-:W3:Y:S04]  /*1aa0*/  LD.E.STRONG.GPU R39, desc[UR8][R78.64+0x200] ;  /* 0x000200084e277980 */ /* 0x000ee8000c10f900 */
[----:B---3--:R-:W-:Y:S01]  /*1ab0*/  CCTL.IVALL ;  /* 0x00000000ff00798f */ /* 0x008fe20002000000 */
[----:B------:R-:W-:Y:S05]  /*1ac0*/  YIELD ;  /* 0x0000000000007946 */ /* 0x000fea0003800000 */
[----:B-----5:R-:W-:-:S04]  /*1ad0*/  LOP3.LUT R39, R39, R38, RZ, 0x3c, !PT ;  /* 0x0000002627277212 */ /* 0x020fc800078e3cff */
[----:B------:R-:W-:-:S13]  /*1ae0*/  ISETP.GT.AND P1, PT, R39, -0x1, PT ;  /* 0xffffffff2700780c */ /* 0x000fda0003f24270 */
[----:B------:R-:W-:Y:S05]  /*1af0*/  @P1 BRA `(.L_x_47) ;  /* 0xfffffffc00e81947 */ /* 0x000fea000383ffff */
.L_x_46:
[----:B------:R-:W-:Y:S05]  /*1b00*/  WARPSYNC.ALL ;  /* 0x0000000000007948 */ /* 0x000fea0003800000 */
[----:B------:R-:W-:Y:S06]  /*1b10*/  BAR.SYNC.DEFER_BLOCKING 0x0 ;  /* 0x0000000000007b1d */ /* 0x000fec0000010000 */
[----:B------:R-:W-:Y:S05]  /*1b20*/  BRA `(.L_x_48) ;  /* 0x0000000000087947 */ /* 0x000fea0003800000 */
.L_x_45:
[----:B------:R-:W-:Y:S05]  /*1b30*/  WARPSYNC.ALL ;  /* 0x0000000000007948 */ /* 0x000fea0003800000 */
[----:B------:R-:W-:Y:S06]  /*1b40*/  BAR.SYNC.DEFER_BLOCKING 0x0 ;  /* 0x0000000000007b1d */ /* 0x000fec0000010000 */
.L_x_48:
        /* <DEDUP_REMOVED lines=35> */
.L_x_40:
        /* <DEDUP_REMOVED lines=34> */
.L_x_53:
        /* <DEDUP_REMOVED lines=19> */
.L_x_52:
        /* <DEDUP_REMOVED lines=37> */
.L_x_72:
        /* <DEDUP_REMOVED lines=9> */
.L_x_50:
[----:B------:R-:W-:Y:S05]  /*23b0*/  WARPSYNC.ALL ;  /* 0x0000000000007948 */ /* 0x000fea0003800000 */
[----:B------:R-:W-:Y:S01]  /*23c0*/  IADD3 R0, PT, PT, R0, 0x80, RZ ;  /* 0x0000008000007810 */ /* 0x000fe20007ffe0ff */
[----:B------:R-:W-:Y:S03]  /*23d0*/  BAR.SYNC.DEFER_BLOCKING 0x0 ;  /* 0x0000000000007b1d */ /* 0x000fe60000010000 */
[----:B------:R-:W-:-:S13]  /*23e0*/  ISETP.GE.AND P1, PT, R0, R13, PT ;  /* 0x0000000d0000720c */ /* 0x000fda0003f26270 */
[----:B------:R-:W-:Y:S05]  /*23f0*/  @!P1 BRA `(.L_x_53) ;  /* 0xfffffff800e89947 */ /* 0x000fea000383ffff */
[----:B------:R-:W-:Y:S05]  /*2400*/  EXIT ;  /* 0x000000000000794d */ /* 0x000fea0003800000 */
.L_x_44:
[----:B------:R-:W-:Y:S01]  /*2410*/  HFMA2 R50, -RZ, RZ, 0, 4.76837158203125e-07 ;  /* 0x00000008ff327431 */ /* 0x000fe200000001ff */
[----:B--2---:R-:W-:Y:S01]  /*2420*/  MOV R51, R38 ;  /* 0x0000002600337202 */ /* 0x004fe20000000f00 */
[----:B0-----:R-:W-:Y:S01]  /*2430*/  IMAD.MOV.U32 R48, RZ, RZ, -0x1 ;  /* 0xffffffffff307424 */ /* 0x001fe200078e00ff */
[----:B------:R-:W-:-:S07]  /*2440*/  MOV R49, 0x1f ;  /* 0x0000001f00317802 */ /* 0x000fce0000000f00 */
[----:B-1----:R-:W-:Y:S05]  /*2450*/  WARPSYNC.COLLECTIVE R48, `(.L_x_54) ;  /* 0x0000000030087348 */ /* 0x002fea0003c00000 */
[----:B------:R0:W2:Y:S02]  /*2460*/  SHFL.BFLY P1, R52, R51, R50, R49 ;  /* 0x0c00003233347389 */ /* 0x0000a40000020031 */
[----:B012---:R-:W-:Y:S05]  /*2470*/  ENDCOLLECTIVE ;  /* 0x000000000000791b */ /* 0x007fea0003800000 */
.L_x_54:
[----:B------:R-:W-:Y:S02]  /*2480*/  MOV R51, R39 ;  /* 0x0000002700337202 */ /* 0x000fe40000000f00 */
[----:B------:R-:W-:-:S07]  /*2490*/  MOV R53, R52 ;  /* 0x0000003400357202 */ /* 0x000fce0000000f00 */
[----:B------:R-:W-:Y:S05]  /*24a0*/  WARPSYNC.COLLECTIVE R48, `(.L_x_55) ;  /* 0x0000000030087348 */ /* 0x000fea0003c00000 */
[----:B------:R0:W1:Y:S02]  /*24b0*/  SHFL.BFLY P1, R52, R51, R50, R49 ;  /* 0x0c00003233347389 */ /* 0x0000640000020031 */
[----:B01----:R-:W-:Y:S05]  /*24c0*/  ENDCOLLECTIVE ;  /* 0x000000000000791b */ /* 0x003fea0003800000 */
.L_x_55:
[----:B------:R-:W-:Y:S01]  /*24d0*/  FADD.FTZ R53, R53, R38 ;  /* 0x0000002635357221 */ /* 0x000fe20000010000 */
[----:B------:R-:W-:-:S04]  /*24e0*/  HFMA2 R50, -RZ, RZ, 0, 2.384185791015625e-07 ;  /* 0x00000004ff327431 */ /* 0x000fc800000001ff */
[----:B------:R-:W-:Y:S02]  /*24f0*/  MOV R51, R53 ;  /* 0x0000003500337202 */ /* 0x000fe40000000f00 */
[----:B------:R-:W-:-:S07]  /*2500*/  MOV R54, R52 ;  /* 0x0000003400367202 */ /* 0x000fce0000000f00 */
[----:B------:R-:W-:Y:S05]  /*2510*/  WARPSYNC.COLLECTIVE R48, `(.L_x_56) ;  /* 0x0000000030087348 */ /* 0x000fea0003c00000 */
[----:B------:R0:W1:Y:S02]  /*2520*/  SHFL.BFLY P1, R52, R51, R50, R49 ;  /* 0x0c00003233347389 */ /* 0x0000640000020031 */
[----:B01----:R-:W-:Y:S05]  /*2530*/  ENDCOLLECTIVE ;  /* 0x000000000000791b */ /* 0x003fea0003800000 */
.L_x_56:
[----:B------:R-:W-:-:S05]  /*2540*/  FADD.FTZ R54, R54, R39 ;  /* 0x0000002736367221 */ /* 0x000fca0000010000 */
[----:B------:R-:W-:Y:S01]  /*2550*/  MOV R51, R54 ;  /* 0x0000003600337202 */ /* 0x000fe20000000f00 */
[----:B------:R-:W-:-:S07]  /*2560*/  IMAD.MOV.U32 R56, RZ, RZ, R52 ;  /* 0x000000ffff387224 */ /* 0x000fce00078e0034 */
[----:B------:R-:W-:Y:S05]  /*2570*/  WARPSYNC.COLLECTIVE R48, `(.L_x_57) ;  /* 0x0000000030087348 */ /* 0x000fea0003c00000 */
[----:B------:R0:W1:Y:S02]  /*2580*/  SHFL.BFLY P1, R52, R51, R50, R49 ;  /* 0x0c00003233347389 */ /* 0x0000640000020031 */
[----:B01----:R-:W-:Y:S05]  /*2590*/  ENDCOLLECTIVE ;  /* 0x000000000000791b */ /* 0x003fea0003800000 */
.L_x_57:
[----:B------:R-:W-:Y:S01]  /*25a0*/  FADD.FTZ R56, R53, R56 ;  /* 0x0000003835387221 */ /* 0x000fe20000010000 */
[----:B------:R-:W-:-:S04]  /*25b0*/  HFMA2 R50, -RZ, RZ, 0, 1.1920928955078125e-07 ;  /* 0x00000002ff327431 */ /* 0x000fc800000001ff */
[----:B------:R-:W-:Y:S02]  /*25c0*/  MOV R51, R56 ;  /* 0x0000003800337202 */ /* 0x000fe40000000f00 */
[----:B------:R-:W-:-:S07]  /*25d0*/  MOV R55, R52 ;  /* 0x0000003400377202 */ /* 0x000fce0000000f00 */
[----:B------:R-:W-:Y:S05]  /*25e0*/  WARPSYNC.COLLECTIVE R48, `(.L_x_58) ;  /* 0x0000000030087348 */ /* 0x000fea0003c00000 */
[----:B------:R0:W1:Y:S02]  /*25f0*/  SHFL.BFLY P1, R52, R51, R50, R49 ;  /* 0x0c00003233347389 */ /* 0x0000640000020031 */
[----:B01----:R-:W-:Y:S05]  /*2600*/  ENDCOLLECTIVE ;  /* 0x000000000000791b */ /* 0x003fea0003800000 */
.L_x_58:
[----:B------:R-:W-:-:S04]  /*2610*/  FADD.FTZ R55, R54, R55 ;  /* 0x0000003736377221 */ /* 0x000fc80000010000 */
[----:B------:R-:W-:Y:S01]  /*2620*/  IMAD.MOV.U32 R51, RZ, RZ, R55 ;  /* 0x000000ffff337224 */ /* 0x000fe200078e0037 */
[----:B------:R-:W-:-:S07]  /*2630*/  MOV R57, R52 ;  /* 0x0000003400397202 */ /* 0x000fce0000000f00 */
[----:B------:R-:W-:Y:S05]  /*2640*/  WARPSYNC.COLLECTIVE R48, `(.L_x_59) ;  /* 0x0000000030087348 */ /* 0x000fea0003c00000 */
[----:B------:R0:W1:Y:S02]  /*2650*/  SHFL.BFLY P1, R52, R51, R50, R49 ;  /* 0x0c00003233347389 */ /* 0x0000640000020031 */
[----:B01----:R-:W-:Y:S05]  /*2660*/  ENDCOLLECTIVE ;  /* 0x000000000000791b */ /* 0x003fea0003800000 */
.L_x_59:
[----:B------:R-:W-:Y:S01]  /*2670*/  FADD.FTZ R57, R56, R57 ;  /* 0x0000003938397221 */ /* 0x000fe20000010000 */
[----:B------:R-:W-:-:S04]  /*2680*/  HFMA2 R50, -RZ, RZ, 0, 5.9604644775390625e-08 ;  /* 0x00000001ff327431 */ /* 0x000fc800000001ff */
[----:B------:R-:W-:Y:S02]  /*2690*/  MOV R51, R57 ;  /* 0x0000003900337202 */ /* 0x000fe40000000f00 */
[----:B------:R-:W-:-:S07]  /*26a0*/  MOV R58, R52 ;  /* 0x00000034003a7202 */ /* 0x000fce0000000f00 */
[----:B------:R-:W-:Y:S05]  /*26b0*/  WARPSYNC.COLLECTIVE R48, `(.L_x_60) ;  /* 0x0000000030087348 */ /* 0x000fea0003c00000 */
[----:B------:R0:W1:Y:S02]  /*26c0*/  SHFL.BFLY P1, R52, R51, R50, R49 ;  /* 0x0c00003233347389 */ /* 0x0000640000020031 */
[----:B01----:R-:W-:Y:S05]  /*26d0*/  ENDCOLLECTIVE ;  /* 0x000000000000791b */ /* 0x003fea0003800000 */
.L_x_60:
[----:B------:R-:W-:-:S05]  /*26e0*/  FADD.FTZ R58, R55, R58 ;  /* 0x0000003a373a7221 */ /* 0x000fca0000010000 */
[----:B------:R-:W-:Y:S02]  /*26f0*/  MOV R51, R58 ;  /* 0x0000003a00337202 */ /* 0x000fe40000000f00 */
[----:B------:R-:W-:-:S07]  /*2700*/  MOV R38, R52 ;  /* 0x0000003400267202 */ /* 0x000fce0000000f00 */
[----:B------:R-:W-:Y:S05]  /*2710*/  WARPSYNC.COLLECTIVE R48, `(.L_x_61) ;  /* 0x0000000030087348 */ /* 0x000fea0003c00000 */
[----:B------:R0:W1:Y:S02]  /*2720*/  SHFL.BFLY P1, R52, R51, R50, R49 ;  /* 0x0c00003233347389 */ /* 0x0000640000020031 */
[----:B01----:R-:W-:Y:S05]  /*2730*/  ENDCOLLECTIVE ;  /* 0x000000000000791b */ /* 0x003fea0003800000 */
.L_x_61:
[----:B------:R-:W-:Y:S01]  /*2740*/  FADD.FTZ R38, R57, R38 ;  /* 0x0000002639267221 */ /* 0x000fe20000010000 */
[----:B------:R-:W-:Y:S06]  /*2750*/  BRA `(.L_x_62) ;  /* 0xfffffff0008c7947 */ /* 0x000fec000383ffff */
.L_x_51:
        /* <DEDUP_REMOVED lines=8> */
.L_x_64:
[----:B------:R-:W-:Y:S05]  /*27e0*/  BSYNC B0 ;  /* 0x0000000000007941 */ /* 0x000fea0003800000 */
.L_x_63:
        /* <DEDUP_REMOVED lines=8> */
.L_x_65:
[----:B------:R-:W-:Y:S01]  /*2870*/  FADD.FTZ R20, R20, R17 ;  /* 0x0000001114147221 */ /* 0x000fe20000010000 */
[----:B------:R-:W-:-:S04]  /*2880*/  HFMA2 R50, -RZ, RZ, 0, 2.384185791015625e-07 ;  /* 0x00000004ff327431 */ /* 0x000fc800000001ff */
[----:B------:R-:W-:Y:S02]  /*2890*/  MOV R51, R20 ;  /* 0x0000001400337202 */ /* 0x000fe40000000f00 */
[----:B------:R-:W-:-:S07]  /*28a0*/  MOV R21, R52 ;  /* 0x0000003400157202 */ /* 0x000fce0000000f00 */
[----:B------:R-:W-:Y:S05]  /*28b0*/  WARPSYNC.COLLECTIVE R48, `(.L_x_66) ;  /* 0x0000000030087348 */ /* 0x000fea0003c00000 */
[----:B------:R0:W1:Y:S02]  /*28c0*/  SHFL.BFLY P1, R52, R51, R50, R49 ;  /* 0x0c00003233347389 */ /* 0x0000640000020031 */
[----:B01----:R-:W-:Y:S05]  /*28d0*/  ENDCOLLECTIVE ;  /* 0x000000000000791b */ /* 0x003fea0003800000 */
.L_x_66:
[----:B------:R-:W-:-:S05]  /*28e0*/  FADD.FTZ R21, R21, R18 ;  /* 0x0000001215157221 */ /* 0x000fca0000010000 */
[----:B------:R-:W-:Y:S01]  /*28f0*/  MOV R51, R21 ;  /* 0x0000001500337202 */ /* 0x000fe20000000f00 */
[----:B------:R-:W-:-:S07]  /*2900*/  IMAD.MOV.U32 R23, RZ, RZ, R52 ;  /* 0x000000ffff177224 */ /* 0x000fce00078e0034 */
[----:B------:R-:W-:Y:S05]  /*2910*/  WARPSYNC.COLLECTIVE R48, `(.L_x_67) ;  /* 0x0000000030087348 */ /* 0x000fea0003c00000 */
[----:B------:R0:W1:Y:S02]  /*2920*/  SHFL.BFLY P1, R52, R51, R50, R49 ;  /* 0x0c00003233347389 */ /* 0x0000640000020031 */
[----:B01----:R-:W-:Y:S05]  /*2930*/  ENDCOLLECTIVE ;  /* 0x000000000000791b */ /* 0x003fea0003800000 */
.L_x_67:
[----:B------:R-:W-:Y:S01]  /*2940*/  FADD.FTZ R23, R20, R23 ;  /* 0x0000001714177221 */ /* 0x000fe20000010000 */
[----:B------:R-:W-:-:S04]  /*2950*/  HFMA2 R50, -RZ, RZ, 0, 1.1920928955078125e-07 ;  /* 0x00000002ff327431 */ /* 0x000fc800000001ff */
[----:B------:R-:W-:Y:S02]  /*2960*/  MOV R51, R23 ;  /* 0x0000001700337202 */ /* 0x000fe40000000f00 */
[----:B------:R-:W-:-:S07]  /*2970*/  MOV R22, R52 ;  /* 0x0000003400167202 */ /* 0x000fce0000000f00 */
[----:B------:R-:W-:Y:S05]  /*2980*/  WARPSYNC.COLLECTIVE R48, `(.L_x_68) ;  /* 0x0000000030087348 */ /* 0x000fea0003c00000 */
[----:B------:R0:W1:Y:S02]  /*2990*/  SHFL.BFLY P1, R52, R51, R50, R49 ;  /* 0x0c00003233347389 */ /* 0x0000640000020031 */
[----:B01----:R-:W-:Y:S05]  /*29a0*/  ENDCOLLECTIVE ;  /* 0x000000000000791b */ /* 0x003fea0003800000 */
.L_x_68:
[----:B------:R-:W-:-:S04]  /*29b0*/  FADD.FTZ R22, R21, R22 ;  /* 0x0000001615167221 */ /* 0x000fc80000010000 */
[----:B------:R-:W-:Y:S01]  /*29c0*/  IMAD.MOV.U32 R51, RZ, RZ, R22 ;  /* 0x000000ffff337224 */ /* 0x000fe200078e0016 */
[----:B------:R-:W-:-:S07]  /*29d0*/  MOV R24, R52 ;  /* 0x0000003400187202 */ /* 0x000fce0000000f00 */
[----:B------:R-:W-:Y:S05]  /*29e0*/  WARPSYNC.COLLECTIVE R48, `(.L_x_69) ;  /* 0x0000000030087348 */ /* 0x000fea0003c00000 */
[----:B------:R0:W1:Y:S02]  /*29f0*/  SHFL.BFLY P1, R52, R51, R50, R49 ;  /* 0x0c00003233347389 */ /* 0x0000640000020031 */
[----:B01----:R-:W-:Y:S05]  /*2a00*/  ENDCOLLECTIVE ;  /* 0x000000000000791b */ /* 0x003fea0003800000 */
.L_x_69:
[----:B------:R-:W-:Y:S01]  /*2a10*/  FADD.FTZ R24, R23, R24 ;  /* 0x0000001817187221 */ /* 0x000fe20000010000 */
[----:B------:R-:W-:-:S04]  /*2a20*/  HFMA2 R50, -RZ, RZ, 0, 5.9604644775390625e-08 ;  /* 0x00000001ff327431 */ /* 0x000fc800000001ff */
[----:B------:R-:W-:Y:S02]  /*2a30*/  MOV R51, R24 ;  /* 0x0000001800337202 */ /* 0x000fe40000000f00 */
[----:B------:R-:W-:-:S07]  /*2a40*/  MOV R17, R52 ;  /* 0x0000003400117202 */ /* 0x000fce0000000f00 */
[----:B------:R-:W-:Y:S05]  /*2a50*/  WARPSYNC.COLLECTIVE R48, `(.L_x_70) ;  /* 0x0000000030087348 */ /* 0x000fea0003c00000 */
[----:B------:R0:W1:Y:S02]  /*2a60*/  SHFL.BFLY P1, R52, R51, R50, R49 ;  /* 0x0c00003233347389 */ /* 0x0000640000020031 */
[----:B01----:R-:W-:Y:S05]  /*2a70*/  ENDCOLLECTIVE ;  /* 0x000000000000791b */ /* 0x003fea0003800000 */
.L_x_70:
[----:B------:R-:W-:-:S05]  /*2a80*/  FADD.FTZ R17, R22, R17 ;  /* 0x0000001116117221 */ /* 0x000fca0000010000 */
[----:B------:R-:W-:Y:S02]  /*2a90*/  MOV R51, R17 ;  /* 0x0000001100337202 */ /* 0x000fe40000000f00 */
[----:B------:R-:W-:-:S07]  /*2aa0*/  MOV R25, R52 ;  /* 0x0000003400197202 */ /* 0x000fce0000000f00 */
[----:B------:R-:W-:Y:S05]  /*2ab0*/  WARPSYNC.COLLECTIVE R48, `(.L_x_71) ;  /* 0x0000000030087348 */ /* 0x000fea0003c00000 */
[----:B------:R0:W1:Y:S02]  /*2ac0*/  SHFL.BFLY P1, R52, R51, R50, R49 ;  /* 0x0c00003233347389 */ /* 0x0000640000020031 */
[----:B01----:R-:W-:Y:S05]  /*2ad0*/  ENDCOLLECTIVE ;  /* 0x000000000000791b */ /* 0x003fea0003800000 */
.L_x_71:
[----:B------:R-:W-:Y:S01]  /*2ae0*/  FADD.FTZ R25, R24, R25 ;  /* 0x0000001918197221 */ /* 0x000fe20000010000 */
[----:B------:R-:W-:Y:S06]  /*2af0*/  BRA `(.L_x_72) ;  /* 0xfffffff800087947 */ /* 0x000fec000383ffff */
.L_x_73:
        /* <DEDUP_REMOVED lines=16> */
.L_x_409:


//--------------------- .text._ZN13group_norm_v218gn_bwd_cuda_kernelI13__nv_bfloat16Li320ELi1ELi16ELi80ELi64ELb1ELb1ELi64ELi80ELi80ELi4ELb1ELi112ELb0ELb0ELNS_15WgradSyncMethodE3ENS_16CompileConditionILi1000EEEEEvPT_S6_S6_PKS5_S8_S8_S8_PKfflPfPj --------------------------
	.section	.text._ZN13group_norm_v218gn_bwd_cuda_kernelI13__nv_bfloat16Li320ELi1ELi16ELi80ELi64ELb1ELb1ELi64ELi80ELi80ELi4ELb1ELi112ELb0ELb0ELNS_15WgradSyncMethodE3ENS_16CompileConditionILi1000EEEEEvPT_S6_S6_PKS5_S8_S8_S8_PKfflPfPj,"ax",@progbits
	.align	128
        .global         _ZN13group_norm_v218gn_bwd_cuda_kernelI13__nv_bfloat16Li320ELi1ELi16ELi80ELi64ELb1ELb1ELi64ELi80ELi80ELi4ELb1ELi112ELb0ELb0ELNS_15WgradSyncMethodE3ENS_16CompileConditionILi1000EEEEEvPT_S6_S6_PKS5_S8_S8_S8_PKfflPfPj
        .type           _ZN13group_norm_v218gn_bwd_cuda_kernelI13__nv_bfloat16Li320ELi1ELi16ELi80ELi64ELb1ELb1ELi64ELi80ELi80ELi4ELb1ELi112ELb0ELb0ELNS_15WgradSyncMethodE3ENS_16CompileConditionILi1000EEEEEvPT_S6_S6_PKS5_S8_S8_S8_PKfflPfPj,@function
        .size           _ZN13group_norm_v218gn_bwd_cuda_kernelI13__nv_bfloat16Li320ELi1ELi16ELi80ELi64ELb1ELb1ELi64ELi80ELi80ELi4ELb1ELi112ELb0ELb0ELNS_15WgradSyncMethodE3ENS_16CompileConditionILi1000EEEEEvPT_S6_S6_PKS5_S8_S8_S8_PKfflPfPj,(.L_x_410 - _ZN13group_norm_v218gn_bwd_cuda_kernelI13__nv_bfloat16Li320ELi1ELi16ELi80ELi64ELb1ELb1ELi64ELi80ELi80ELi4ELb1ELi112ELb0ELb0ELNS_15WgradSyncMethodE3ENS_16CompileConditionILi1000EEEEEvPT_S6_S6_PKS5_S8_S8_S8_PKfflPfPj)
        .other          _ZN13group_norm_v218gn_bwd_cuda_kernelI13__nv_bfloat16Li320ELi1ELi16ELi80ELi64ELb1ELb1ELi64ELi80ELi80ELi4ELb1ELi112ELb0ELb0ELNS_15WgradSyncMethodE3ENS_16CompileConditionILi1000EEEEEvPT_S6_S6_PKS5_S8_S8_S8_PKfflPfPj,@"STO_CUDA_ENTRY STV_DEFAULT"
_ZN13group_norm_v218gn_bwd_cuda_kernelI13__nv_bfloat16Li320ELi1ELi16ELi80ELi64ELb1ELb1ELi64ELi80ELi80ELi4ELb1ELi112ELb0ELb0ELNS_15WgradSyncMethodE3ENS_16CompileConditionILi1000EEEEEvPT_S6_S6_PKS5_S8_S8_S8_PKfflPfPj:
.text._ZN13group_norm_v218gn_bwd_cuda_kernelI13__nv_bfloat16Li320ELi1ELi16ELi80ELi64ELb1ELb1ELi64ELi80ELi80ELi4ELb1ELi112ELb0ELb0ELNS_15WgradSyncMethodE3ENS_16CompileConditionILi1000EEEEEvPT_S6_S6_PKS5_S8_S8_S8_PKfflPfPj:
        /* <DEDUP_REMOVED lines=26> */
.L_x_76:
[----:B------:R-:W2:Y:S04]  /*01a0*/  LD.E.STRONG.GPU R0, desc[UR8][R2.64+0x1c0] ;  /* 0x0001c00802007980 */ /* 0x000ea8000c10f900 */
[----:B--2---:R-:W-:Y:S01]  /*01b0*/  CCTL.IVALL ;  /* 0x00000000ff00798f */ /* 0x004fe20002000000 */
[----:B------:R-:W-:Y:S05]  /*01c0*/  YIELD ;  /* 0x0000000000007946 */ /* 0x000fea0003800000 */
[----:B-----5:R-:W-:-:S04]  /*01d0*/  LOP3.LUT R0, R0, R5, RZ, 0x3c, !PT ;  /* 0x0000000500007212 */ /* 0x020fc800078e3cff */
[----:B------:R-:W-:-:S13]  /*01e0*/  ISETP.GT.AND P0, PT, R0, -0x1, PT ;  /* 0xffffffff0000780c */ /* 0x000fda0003f04270 */
[----:B------:R-:W-:Y:S05]  /*01f0*/  @P0 BRA `(.L_x_76) ;  /* 0xfffffffc00e80947 */ /* 0x000fea000383ffff */
.L_x_75:
[----:B------:R-:W-:Y:S05]  /*0200*/  WARPSYNC.ALL ;  /* 0x0000000000007948 */ /* 0x000fea0003800000 */
[----:B------:R-:W-:Y:S06]  /*0210*/  BAR.SYNC.DEFER_BLOCKING 0x0 ;  /* 0x0000000000007b1d */ /* 0x000fec0000010000 */
[----:B------:R-:W-:Y:S05]  /*0220*/  BRA `(.L_x_77) ;  /* 0x0000002400f47947 */ /* 0x000fea0003800000 */
.L_x_74:
[----:B------:R-:W0:Y:S01]  /*0230*/  S2R R63, SR_TID.X ;  /* 0x00000000003f7919 */ /* 0x000e220000002100 */
[----:B------:R-:W1:Y:S08]  /*0240*/  LDC.64 R2, c[0x0][0x3a8] ;  /* 0x0000ea00ff027b82 */ /* 0x000e700000000a00 */
[----:B------:R-:W2:Y:S08]  /*0250*/  LDC.64 R4, c[0x0][0x3b0] ;  /* 0x0000ec00ff047b82 */ /* 0x000eb00000000a00 */
[----:B------:R-:W3:Y:S01]  /*0260*/  S2UR UR6, SR_CgaCtaId ;  /* 0x00000000000679c3 */ /* 0x000ee20000008800 */
[----:B------:R-:W-:Y:S01]  /*0270*/  UMOV UR4, 0x400 ;  /* 0x0000040000047882 */ /* 0x000fe20000000000 */
[----:B------:R-:W-:-:S06]  /*0280*/  SHF.R.U32.HI R10, RZ, 0x4, R64 ;  /* 0x00000004ff0a7819 */ /* 0x000fcc0000011640 */
[----:B------:R-:W4:Y:S01]  /*0290*/  S2UR UR11, SR_CTAID.X ;  /* 0x00000000000b79c3 */ /* 0x000f220000002500 */
        /* <DEDUP_REMOVED lines=8> */
[----:B------:R-:W-:-:S04]  /*0320*/  IADD3 R0, PT, PT, R0, R63, RZ ;  /* 0x0000003f00007210 */ /* 0x000fc80007ffe0ff */
[----:B------:R-:W-:-:S04]  /*0330*/  SHF.L.U32 R0, R0, 0x2, RZ ;  /* 0x0000000200007819 */ /* 0x000fc800000006ff */
[----:B------:R-:W-:-:S05]  /*0340*/  LOP3.LUT R0, R0, 0xffff, RZ, 0xc0, !PT ;  /* 0x0000ffff00007812 */ /* 0x000fca00078ec0ff */
[----:B------:R-:W-:-:S04]  /*0350*/  IMAD R62, R65, 0x50, R0 ;  /* 0x00000050413e7824 */ /* 0x000fc800078e0200 */
[----:B-1----:R-:W-:-:S04]  /*0360*/  IMAD.WIDE.U32 R2, R62, 0x2, R2 ;  /* 0x000000023e027825 */ /* 0x002fc800078e0002 */
[----:B--2---:R-:W-:Y:S01]  /*0370*/  IMAD.WIDE.U32 R4, R62, 0x2, R4 ;  /* 0x000000023e047825 */ /* 0x004fe200078e0004 */
[----:B------:R1:W2:Y:S04]  /*0380*/  LDG.E.64.CONSTANT R8, desc[UR8][R2.64] ;  /* 0x0000000802087981 */ /* 0x0002a8000c1e9b00 */
[----:B------:R5:W2:Y:S01]  /*0390*/  LDG.E.64.CONSTANT R46, desc[UR8][R4.64] ;  /* 0x00000008042e7981 */ /* 0x000aa2000c1e9b00 */
[----:B---3--:R-:W-:Y:S01]  /*03a0*/  ULEA UR5, UR6, UR4, 0x18 ;  /* 0x0000000406057291 */ /* 0x008fe2000f8ec0ff */
[----:B------:R-:W-:Y:S01]  /*03b0*/  SHF.L.U32 R0, R63, 0x1, RZ ;  /* 0x000000013f007819 */ /* 0x000fe200000006ff */
[----:B------:R-:W-:Y:S01]  /*03c0*/  HFMA2 R45, -RZ, RZ, 0, 0 ;  /* 0x00000000ff2d7431 */ /* 0x000fe200000001ff */
[----:B------:R-:W-:Y:S02]  /*03d0*/  SHF.R.U32.HI R56, RZ, 0x2, R63 ;  /* 0x00000002ff387819 */ /* 0x000fe4000001163f */
[----:B------:R-:W-:-:S02]  /*03e0*/  CS2R R12, SRZ ;  /* 0x00000000000c7805 */ /* 0x000fc4000001ff00 */
[----:B------:R-:W-:Y:S02]  /*03f0*/  LOP3.LUT R0, R0, 0x18, RZ, 0xc0, !PT ;  /* 0x0000001800007812 */ /* 0x000fe400078ec0ff */
[----:B------:R-:W-:Y:S02]  /*0400*/  LEA R57, R63, UR5, 0x5 ;  /* 0x000000053f397c11 */ /* 0x000fe4000f8e28ff */
[C---:B------:R-:W-:Y:S02]  /*0410*/  LOP3.LUT R6, R0.reuse, 0x8, RZ, 0x3c, !PT ;  /* 0x0000000800067812 */ /* 0x040fe400078e3cff */
[C---:B------:R-:W-:Y:S02]  /*0420*/  LOP3.LUT R58, R0.reuse, 0x10, RZ, 0x3c, !PT ;  /* 0x00000010003a7812 */ /* 0x040fe400078e3cff */
[----:B-1----:R-:W-:Y:S02]  /*0430*/  LOP3.LUT R2, R0, 0x18, RZ, 0x3c, !PT ;  /* 0x0000001800027812 */ /* 0x002fe400078e3cff */
[----:B------:R-:W-:Y:S01]  /*0440*/  IADD3 R60, PT, PT, R57, R0, RZ ;  /* 0x00000000393c7210 */ /* 0x000fe20007ffe0ff */
[----:B------:R-:W-:Y:S01]  /*0450*/  IMAD R0, R10, 0x500, R63 ;  /* 0x000005000a007824 */ /* 0x000fe200078e023f */
[----:B------:R-:W-:-:S02]  /*0460*/  IADD3 R3, PT, PT, R56, 0xc, RZ ;  /* 0x0000000c38037810 */ /* 0x000fc40007ffe0ff */
[C---:B-----5:R-:W-:Y:S01]  /*0470*/  IADD3 R5, PT, PT, R56.reuse, 0x4, RZ ;  /* 0x0000000438057810 */ /* 0x060fe20007ffe0ff */
[----:B------:R-:W-:Y:S01]  /*0480*/  IMAD R4, R65, 0x50, R0 ;  /* 0x0000005041047824 */ /* 0x000fe200078e0200 */
[C---:B------:R-:W-:Y:S02]  /*0490*/  IADD3 R0, PT, PT, R56.reuse, 0x14, RZ ;  /* 0x0000001438007810 */ /* 0x040fe40007ffe0ff */
[----:B------:R-:W-:Y:S01]  /*04a0*/  LEA R51, R56, UR5, 0x5 ;  /* 0x0000000538337c11 */ /* 0x000fe2000f8e28ff */
[----:B------:R-:W-:Y:S01]  /*04b0*/  UIADD3 UR5, UPT, UPT, UR4, 0x2800, URZ ;  /* 0x0000280004057890 */ /* 0x000fe2000fffe0ff */
[----:B------:R-:W-:Y:S01]  /*04c0*/  SHF.L.U32 R7, R4, 0x1, RZ ;  /* 0x0000000104077819 */ /* 0x000fe200000006ff */
[----:B------:R-:W-:Y:S01]  /*04d0*/  UIADD3 UR4, UPT, UPT, UR4, 0x2850, URZ ;  /* 0x0000285004047890 */ /* 0x000fe2000fffe0ff */
[----:B------:R-:W-:Y:S01]  /*04e0*/  SHF.R.U32.HI R4, RZ, 0x2, R3 ;  /* 0x00000002ff047819 */ /* 0x000fe20000011603 */
[----:B------:R-:W-:Y:S01]  /*04f0*/  ULEA UR5, UR6, UR5, 0x18 ;  /* 0x0000000506057291 */ /* 0x000fe2000f8ec0ff */
[----:B------:R-:W-:Y:S01]  /*0500*/  SHF.R.U32.HI R0, RZ, 0x2, R0 ;  /* 0x00000002ff007819 */ /* 0x000fe20000011600 */
[----:B------:R-:W-:Y:S01]  /*0510*/  ULEA UR4, UR6, UR4, 0x18 ;  /* 0x0000000406047291 */ /* 0x000fe2000f8ec0ff */
[-C--:B------:R-:W-:Y:S01]  /*0520*/  LOP3.LUT R4, R4, R63.reuse, RZ, 0x3c, !PT ;  /* 0x0000003f04047212 */ /* 0x080fe200078e3cff */
[----:B0-----:R-:W-:Y:S01]  /*0530*/  IMAD.WIDE.U32 R14, R7, 0x4, R14 ;  /* 0x00000004070e7825 */ /* 0x001fe200078e000e */
[----:B------:R-:W-:-:S02]  /*0540*/  LOP3.LUT R0, R0, R63, RZ, 0x3c, !PT ;  /* 0x0000003f00007212 */ /* 0x000fc400078e3cff */
[----:B------:R-:W-:Y:S02]  /*0550*/  SHF.L.U32 R4, R4, 0x3, RZ ;  /* 0x0000000304047819 */ /* 0x000fe400000006ff */
[----:B------:R-:W-:Y:S02]  /*0560*/  SHF.L.U32 R0, R0, 0x3, RZ ;  /* 0x0000000300007819 */ /* 0x000fe400000006ff */
[----:B------:R-:W-:Y:S02]  /*0570*/  LOP3.LUT R4, R4, 0x18, RZ, 0xc0, !PT ;  /* 0x0000001804047812 */ /* 0x000fe400078ec0ff */
[----:B------:R-:W-:Y:S02]  /*0580*/  IADD3 R59, PT, PT, R57, R6, RZ ;  /* 0x00000006393b7210 */ /* 0x000fe40007ffe0ff */
[----:B------:R-:W-:Y:S02]  /*0590*/  SHF.R.U32.HI R6, RZ, 0x2, R5 ;  /* 0x00000002ff067819 */ /* 0x000fe40000011605 */
[----:B------:R-:W-:-:S02]  /*05a0*/  IADD3 R52, PT, PT, R51, R4, RZ ;  /* 0x0000000433347210 */ /* 0x000fc40007ffe0ff */
[C---:B------:R-:W-:Y:S01]  /*05b0*/  IADD3 R58, PT, PT, R57.reuse, R58, RZ ;  /* 0x0000003a393a7210 */ /* 0x040fe20007ffe0ff */
[----:B------:R-:W0:Y:S01]  /*05c0*/  LDC.64 R4, c[0x0][0x3d8] ;  /* 0x0000f600ff047b82 */ /* 0x000e220000000a00 */
[----:B------:R-:W-:Y:S02]  /*05d0*/  IADD3 R57, PT, PT, R57, R2, RZ ;  /* 0x0000000239397210 */ /* 0x000fe40007ffe0ff */
[----:B------:R-:W-:Y:S02]  /*05e0*/  LOP3.LUT R0, R0, 0x18, RZ, 0xc0, !PT ;  /* 0x0000001800007812 */ /* 0x000fe400078ec0ff */
[----:B------:R-:W-:Y:S02]  /*05f0*/  SHF.R.U32.HI R2, RZ, 0x4, R63 ;  /* 0x00000004ff027819 */ /* 0x000fe4000001163f */
[----:B------:R-:W-:Y:S02]  /*0600*/  IADD3 R53, PT, PT, R51, R0, RZ ;  /* 0x0000000033357210 */ /* 0x000fe40007ffe0ff */
[----:B------:R-:W-:-:S02]  /*0610*/  LOP3.LUT R2, R2, R63, RZ, 0x3c, !PT ;  /* 0x0000003f02027212 */ /* 0x000fc400078e3cff */
[----:B------:R-:W-:Y:S02]  /*0620*/  LOP3.LUT R0, R62, 0xffff, RZ, 0xc0, !PT ;  /* 0x0000ffff3e007812 */ /* 0x000fe400078ec0ff */
[----:B------:R-:W-:Y:S02]  /*0630*/  SHF.L.U32 R2, R2, 0x3, RZ ;  /* 0x0000000302027819 */ /* 0x000fe400000006ff */
[----:B------:R-:W-:Y:S01]  /*0640*/  LOP3.LUT R6, R6, R63, RZ, 0x3c, !PT ;  /* 0x0000003f06067212 */ /* 0x000fe200078e3cff */
[----:B------:R-:W-:Y:S01]  /*0650*/  IMAD R0, R0, 0xccd, RZ ;  /* 0x00000ccd00007824 */ /* 0x000fe200078e02ff */
[----:B------:R-:W-:Y:S02]  /*0660*/  LOP3.LUT R2, R2, 0x18, RZ, 0xc0, !PT ;  /* 0x0000001802027812 */ /* 0x000fe400078ec0ff */
[----:B------:R-:W-:Y:S02]  /*0670*/  SHF.L.U32 R6, R6, 0x3, RZ ;  /* 0x0000000306067819 */ /* 0x000fe400000006ff */
[----:B------:R-:W-:-:S02]  /*0680*/  SHF.R.U32.HI R44, RZ, 0x12, R0 ;  /* 0x00000012ff2c7819 */ /* 0x000fc40000011600 */
[----:B------:R-:W-:Y:S01]  /*0690*/  LOP3.LUT R54, R2, 0x10, RZ, 0x3c, !PT ;  /* 0x0000001002367812 */ /* 0x000fe200078e3cff */
[C---:B0-----:R-:W-:Y:S01]  /*06a0*/  IMAD.WIDE.U32 R4, R65.reuse, 0x4, R4 ;  /* 0x0000000441047825 */ /* 0x041fe200078e0004 */
[----:B------:R-:W-:Y:S02]  /*06b0*/  LOP3.LUT R6, R6, 0x18, RZ, 0xc0, !PT ;  /* 0x0000001806067812 */ /* 0x000fe400078ec0ff */
[----:B----4-:R-:W-:Y:S02]  /*06c0*/  LOP3.LUT P0, RZ, R10, UR11, RZ, 0xfc, !PT ;  /* 0x0000000b0aff7c12 */ /* 0x010fe4000f80fcff */
[----:B------:R-:W-:Y:S02]  /*06d0*/  CS2R R10, SRZ ;  /* 0x00000000000a7805 */ /* 0x000fe4000001ff00 */
[----:B------:R-:W-:Y:S02]  /*06e0*/  MOV R43, 0x7ffffffa ;  /* 0x7ffffffa002b7802 */ /* 0x000fe40000000f00 */
[----:B------:R-:W-:-:S02]  /*06f0*/  IADD3 R38, PT, PT, -R65, R44, RZ ;  /* 0x0000002c41267210 */ /* 0x000fc40007ffe1ff */
[C---:B------:R-:W-:Y:S02]  /*0700*/  IADD3 R55, PT, PT, R51.reuse, R2, RZ ;  /* 0x0000000233377210 */ /* 0x040fe40007ffe0ff */
[C---:B------:R-:W-:Y:S02]  /*0710*/  IADD3 R54, PT, PT, R51.reuse, R54, RZ ;  /* 0x0000003633367210 */ /* 0x040fe40007ffe0ff */
[----:B------:R-:W-:Y:S02]  /*0720*/  IADD3 R51, PT, PT, R51, R6, RZ ;  /* 0x0000000633337210 */ /* 0x000fe40007ffe0ff */
[----:B------:R-:W-:Y:S02]  /*0730*/  CS2R R6, SRZ ;  /* 0x0000000000067805 */ /* 0x000fe4000001ff00 */
[----:B------:R-:W-:Y:S02]  /*0740*/  SEL R43, R43, 0x1, !P0 ;  /* 0x000000012b2b7807 */ /* 0x000fe40004000000 */
[----:B------:R-:W-:-:S02]  /*0750*/  LEA R85, R63, UR5, 0x3 ;  /* 0x000000053f557c11 */ /* 0x000fc4000f8e18ff */
[----:B------:R-:W-:Y:S02]  /*0760*/  LEA R38, R38, UR4, 0x3 ;  /* 0x0000000426267c11 */ /* 0x000fe4000f8e18ff */
[----:B--2---:R-:W-:Y:S02]  /*0770*/  PRMT R41, R8, 0x7632, R41 ;  /* 0x0000763208297816 */ /* 0x004fe40000000029 */
[----:B------:R-:W-:Y:S02]  /*0780*/  PRMT R42, R9, 0x7632, R42 ;  /* 0x00007632092a7816 */ /* 0x000fe4000000002a */
[----:B------:R-:W-:Y:S02]  /*0790*/  PRMT R40, R46, 0x7632, R40 ;  /* 0x000076322e287816 */ /* 0x000fe40000000028 */
[----:B------:R-:W-:Y:S02]  /*07a0*/  PRMT R39, R47, 0x7632, R39 ;  /* 0x000076322f277816 */ /* 0x000fe40000000027 */
[----:B------:R-:W-:-:S02]  /*07b0*/  SHF.L.U32 R49, R8, 0x10, RZ ;  /* 0x0000001008317819 */ /* 0x000fc400000006ff */
[----:B------:R-:W-:Y:S02]  /*07c0*/  SHF.L.U32 R50, R9, 0x10, RZ ;  /* 0x0000001009327819 */ /* 0x000fe400000006ff */
[----:B------:R-:W-:Y:S02]  /*07d0*/  CS2R R8, SRZ ;  /* 0x0000000000087805 */ /* 0x000fe4000001ff00 */
[----:B------:R-:W-:Y:S02]  /*07e0*/  SHF.L.U32 R48, R46, 0x10, RZ ;  /* 0x000000102e307819 */ /* 0x000fe400000006ff */
[----:B------:R-:W-:Y:S02]  /*07f0*/  SHF.L.U32 R47, R47, 0x10, RZ ;  /* 0x000000102f2f7819 */ /* 0x000fe400000006ff */
[----:B------:R-:W-:Y:S02]  /*0800*/  MOV R46, R64 ;  /* 0x00000040002e7202 */ /* 0x000fe40000000f00 */
[----:B------:R-:W-:-:S02]  /*0810*/  SHF.L.U32 R41, R41, 0x10, RZ ;  /* 0x0000001029297819 */ /* 0x000fc400000006ff */
[----:B------:R-:W-:Y:S02]  /*0820*/  SHF.L.U32 R42, R42, 0x10, RZ ;  /* 0x000000102a2a7819 */ /* 0x000fe400000006ff */
[----:B------:R-:W-:Y:S02]  /*0830*/  SHF.L.U32 R40, R40, 0x10, RZ ;  /* 0x0000001028287819 */ /* 0x000fe400000006ff */
[----:B------:R-:W-:-:S07]  /*0840*/  SHF.L.U32 R39, R39, 0x10, RZ ;  /* 0x0000001027277819 */ /* 0x000fce00000006ff */
.L_x_86:
[----:B------:R-:W0:Y:S01]  /*0850*/  LDCU.64 UR12, c[0x0][0x3b8] ;  /* 0x00007700ff0c77ac */ /* 0x000e220008000a00 */
[--C-:B--2---:R-:W-:Y:S02]  /*0860*/  SHF.R.U64 R19, R46, 0x4, R45.reuse ;  /* 0x000000042e137819 */ /* 0x104fe4000000122d */
[----:B------:R-:W-:Y:S01]  /*0870*/  SHF.R.U32.HI R0, RZ, 0x4, R45 ;  /* 0x00000004ff007819 */ /* 0x000fe2000001162d */
[----:B-1----:R-:W1:Y:S01]  /*0880*/  LDCU.64 UR14, c[0x0][0x3a0] ;  /* 0x00007400ff0e77ac */ /* 0x002e620008000a00 */
[----:B------:R-:W-:Y:S02]  /*0890*/  MOV R16, R62 ;  /* 0x0000003e00107202 */ /* 0x000fe40000000f00 */
[----:B------:R-:W-:Y:S01]  /*08a0*/  MOV R17, RZ ;  /* 0x000000ff00117202 */ /* 0x000fe20000000f00 */
[----:B------:R-:W2:Y:S01]  /*08b0*/  LDCU UR4, c[0x0][0x3c0] ;  /* 0x00007800ff0477ac */ /* 0x000ea20008000800 */
[C---:B------:R-:W-:Y:S02]  /*08c0*/  SHF.L.U64.HI R3, R19.reuse, 0x5, R0 ;  /* 0x0000000513037819 */ /* 0x040fe40000010200 */
[C---:B------:R-:W-:Y:S01]  /*08d0*/  SHF.L.U32 R2, R19.reuse, 0x5, RZ ;  /* 0x0000000513027819 */ /* 0x040fe200000006ff */
[----:B------:R-:W-:-:S04]  /*08e0*/  IMAD.WIDE.U32 R16, R19, 0x14000, R16 ;  /* 0x0001400013107825 */ /* 0x000fc800078e0010 */
[----:B------:R-:W-:Y:S02]  /*08f0*/  IMAD R19, R0, 0x14000, RZ ;  /* 0x0001400000137824 */ /* 0x000fe400078e02ff */
[----:B------:R-:W-:-:S03]  /*0900*/  IMAD.WIDE.U32 R2, R44, 0x2, R2 ;  /* 0x000000022c027825 */ /* 0x000fc600078e0002 */
[----:B------:R-:W-:Y:S02]  /*0910*/  IADD3 R17, PT, PT, R17, R19, RZ ;  /* 0x0000001311117210 */ /* 0x000fe40007ffe0ff */
[----:B0-----:R-:W-:Y:S01]  /*0920*/  LEA R24, P0, R2, UR12, 0x2 ;  /* 0x0000000c02187c11 */ /* 0x001fe2000f8010ff */
[----:B------:R-:W-:-:S03]  /*0930*/  IMAD.WIDE.U32 R16, R61, 0x500, R16 ;  /* 0x000005003d107825 */ /* 0x000fc600078e0010 */
[----:B------:R-:W-:Y:S01]  /*0940*/  LEA.HI.X R25, R2, UR13, R3, 0x2, P0 ;  /* 0x0000000d02197c11 */ /* 0x000fe200080f1403 */
[----:B------:R-:W0:Y:S01]  /*0950*/  LDCU.64 UR12, c[0x0][0x398] ;  /* 0x00007300ff0c77ac */ /* 0x000e220008000a00 */
[----:B------:R-:W-:-:S04]  /*0960*/  SHF.L.U32 R2, R16, 0x1, RZ ;  /* 0x0000000110027819 */ /* 0x000fc800000006ff */
[----:B------:R-:W2:Y:S01]  /*0970*/  LDG.E.64.CONSTANT R24, desc[UR8][R24.64] ;  /* 0x0000000818187981 */ /* 0x000ea2000c1e9b00 */
[----:B------:R-:W-:Y:S02]  /*0980*/  SHF.L.U64.HI R0, R16, 0x1, R17 ;  /* 0x0000000110007819 */ /* 0x000fe40000010211 */
[----:B-1----:R-:W-:-:S04]  /*0990*/  IADD3 R34, P0, PT, R2, UR14, RZ ;  /* 0x0000000e02227c10 */ /* 0x002fc8000ff1e0ff */
[----:B------:R-:W-:-:S05]  /*09a0*/  IADD3.X R35, PT, PT, R0, UR15, RZ, P0, !PT ;  /* 0x0000000f00237c10 */ /* 0x000fca00087fe4ff */
[----:B------:R-:W3:Y:S04]  /*09b0*/  LDG.E.64.CONSTANT R32, desc[UR8][R34.64] ;  /* 0x0000000822207981 */ /* 0x000ee8000c1e9b00 */
[----:B------:R-:W4:Y:S04]  /*09c0*/  LDG.E.64.CONSTANT R26, desc[UR8][R34.64+0x1e000] ;  /* 0x01e00008221a7981 */ /* 0x000f28000c1e9b00 */
[----:B------:R-:W5:Y:S04]  /*09d0*/  LDG.E.64.CONSTANT R30, desc[UR8][R34.64+0xa000] ;  /* 0x00a00008221e7981 */ /* 0x000f68000c1e9b00 */
[----:B------:R1:W5:Y:S01]  /*09e0*/  LDG.E.64.CONSTANT R28, desc[UR8][R34.64+0x14000] ;  /* 0x01400008221c7981 */ /* 0x000362000c1e9b00 */
[----:B0-----:R-:W-:-:S04]  /*09f0*/  IADD3 R36, P0, PT, R2, UR12, RZ ;  /* 0x0000000c02247c10 */ /* 0x001fc8000ff1e0ff */
[----:B------:R-:W-:-:S05]  /*0a00*/  IADD3.X R37, PT, PT, R0, UR13, RZ, P0, !PT ;  /* 0x0000000d00257c10 */ /* 0x000fca00087fe4ff */
[----:B------:R-:W5:Y:S04]  /*0a10*/  LDG.E.64.CONSTANT R20, desc[UR8][R36.64] ;  /* 0x0000000824147981 */ /* 0x000f68000c1e9b00 */
[----:B------:R-:W5:Y:S04]  /*0a20*/  LDG.E.64.CONSTANT R22, desc[UR8][R36.64+0xa000] ;  /* 0x00a0000824167981 */ /* 0x000f68000c1e9b00 */
[----:B------:R-:W5:Y:S04]  /*0a30*/  LDG.E.64.CONSTANT R16, desc[UR8][R36.64+0x14000] ;  /* 0x0140000824107981 */ /* 0x000f68000c1e9b00 */
[----:B------:R0:W5:Y:S01]  /*0a40*/  LDG.E.64.CONSTANT R18, desc[UR8][R36.64+0x1e000] ;  /* 0x01e0000824127981 */ /* 0x000162000c1e9b00 */
[----:B--2---:R-:W-:-:S04]  /*0a50*/  FADD.FTZ R25, R25, UR4 ;  /* 0x0000000419197e21 */ /* 0x004fc80008010000 */
[----:B------:R-:W2:Y:S01]  /*0a60*/  MUFU.RSQ R69, R25 ;  /* 0x0000001900457308 */ /* 0x000ea20000001400 */
[----:B---3--:R-:W-:Y:S02]  /*0a70*/  SHF.L.U32 R3, R32, 0x10, RZ ;  /* 0x0000001020037819 */ /* 0x008fe400000006ff */
[----:B-1----:R-:W-:Y:S02]  /*0a80*/  SHF.L.U32 R35, R33, 0x10, RZ ;  /* 0x0000001021237819 */ /* 0x002fe400000006ff */
[----:B----4-:R-:W-:Y:S01]  /*0a90*/  SHF.L.U32 R71, R26, 0x10, RZ ;  /* 0x000000101a477819 */ /* 0x010fe200000006ff */
[----:B------:R-:W-:Y:S01]  /*0aa0*/  FADD.FTZ R34, -R24, R3 ;  /* 0x0000000318227221 */ /* 0x000fe20000010100 */
[----:B------:R-:W-:-:S03]  /*0ab0*/  PRMT R26, R32, 0x7632, R26 ;  /* 0x00007632201a7816 */ /* 0x000fc6000000001a */
[C---:B------:R-:W-:Y:S01]  /*0ac0*/  FADD.FTZ R66, -R24.reuse, R71 ;  /* 0x0000004718427221 */ /* 0x040fe20000010100 */
[----:B--2---:R-:W-:Y:S01]  /*0ad0*/  FMUL.FTZ R3, R69, R34 ;  /* 0x0000002245037220 */ /* 0x004fe20000410000 */
[----:B------:R-:W-:Y:S01]  /*0ae0*/  SHF.L.U32 R71, R27, 0x10, RZ ;  /* 0x000000101b477819 */ /* 0x000fe200000006ff */
[----:B------:R-:W-:-:S04]  /*0af0*/  FADD.FTZ R34, -R24, R35 ;  /* 0x0000002318227221 */ /* 0x000fc80000010100 */
[----:B------:R-:W-:Y:S01]  /*0b00*/  FMUL.FTZ R67, R69, R34 ;  /* 0x0000002245437220 */ /* 0x000fe20000410000 */
[----:B------:R-:W-:Y:S01]  /*0b10*/  FADD.FTZ R76, -R24, R71 ;  /* 0x00000047184c7221 */ /* 0x000fe20000010100 */
[----:B------:R-:W-:Y:S02]  /*0b20*/  SHF.L.U32 R71, R26, 0x10, RZ ;  /* 0x000000101a477819 */ /* 0x000fe400000006ff */
[----:B------:R-:W-:Y:S01]  /*0b30*/  PRMT R26, R33, 0x7632, R26 ;  /* 0x00007632211a7816 */ /* 0x000fe2000000001a */
[----:B0-----:R-:W-:Y:S02]  /*0b40*/  FFMA.FTZ R37, R50, R67, R47 ;  /* 0x0000004332257223 */ /* 0x001fe4000001002f */
[----:B------:R-:W-:Y:S01]  /*0b50*/  FADD.FTZ R78, -R24, R71 ;  /* 0x00000047184e7221 */ /* 0x000fe20000010100 */
[----:B------:R-:W-:Y:S01]  /*0b60*/  SHF.L.U32 R73, R26, 0x10, RZ ;  /* 0x000000101a497819 */ /* 0x000fe200000006ff */
[----:B------:R-:W-:Y:S02]  /*0b70*/  FMUL.FTZ R97, R37, -1.4426950216293334961 ;  /* 0xbfb8aa3b25617820 */ /* 0x000fe40000410000 */
[----:B------:R-:W-:Y:S01]  /*0b80*/  FMUL.FTZ R71, R69, R78 ;  /* 0x0000004e45477220 */ /* 0x000fe20000410000 */
[----:B------:R-:W-:Y:S01]  /*0b90*/  FFMA.FTZ R75, R49, R3, R48 ;  /* 0x00000003314b7223 */ /* 0x000fe20000010030 */
[----:B------:R-:W-:Y:S01]  /*0ba0*/  FADD.FTZ R78, -R24, R73 ;  /* 0x00000049184e7221 */ /* 0x000fe20000010100 */
[C---:B-----5:R-:W-:Y:S01]  /*0bb0*/  SHF.L.U32 R35, R30.reuse, 0x10, RZ ;  /* 0x000000101e237819 */ /* 0x060fe200000006ff */
[----:B------:R-:W0:Y:S01]  /*0bc0*/  MUFU.EX2 R97, R97 ;  /* 0x0000006100617308 */ /* 0x000e220000000800 */
[----:B------:R-:W-:Y:S01]  /*0bd0*/  PRMT R30, R30, 0x7632, R30 ;  /* 0x000076321e1e7816 */ /* 0x000fe2000000001e */
[----:B------:R-:W-:Y:S01]  /*0be0*/  FMUL.FTZ R73, R69, R78 ;  /* 0x0000004e45497220 */ /* 0x000fe20000410000 */
[----:B------:R-:W-:Y:S01]  /*0bf0*/  FMUL.FTZ R98, R75, -1.4426950216293334961 ;  /* 0xbfb8aa3b4b627820 */ /* 0x000fe20000410000 */
[----:B------:R-:W-:Y:S01]  /*0c00*/  FFMA.FTZ R87, R41, R71, R40 ;  /* 0x0000004729577223 */ /* 0x000fe20000010028 */
[----:B------:R-:W-:Y:S01]  /*0c10*/  SHF.L.U32 R79, R30, 0x10, RZ ;  /* 0x000000101e4f7819 */ /* 0x000fe200000006ff */
[----:B------:R-:W-:Y:S01]  /*0c20*/  FFMA.FTZ R89, R42, R73, R39 ;  /* 0x000000492a597223 */ /* 0x000fe20000010027 */
[C---:B------:R-:W-:Y:S01]  /*0c30*/  FADD.FTZ R74, -R24.reuse, R35 ;  /* 0x00000023184a7221 */ /* 0x040fe20000010100 */
[----:B------:R-:W-:Y:S01]  /*0c40*/  SHF.L.U32 R25, R31, 0x10, RZ ;  /* 0x000000101f197819 */ /* 0x000fe200000006ff */
[----:B------:R-:W-:Y:S01]  /*0c50*/  FMUL.FTZ R100, R87, -1.4426950216293334961 ;  /* 0xbfb8aa3b57647820 */ /* 0x000fe20000410000 */
[----:B------:R-:W1:Y:S01]  /*0c60*/  MUFU.EX2 R98, R98 ;  /* 0x0000006200627308 */ /* 0x000e620000000800 */
[----:B------:R-:W-:Y:S01]  /*0c70*/  FMUL.FTZ R101, R89, -1.4426950216293334961 ;  /* 0xbfb8aa3b59657820 */ /* 0x000fe20000410000 */
[----:B------:R-:W-:Y:S01]  /*0c80*/  FMUL.FTZ R74, R69, R74 ;  /* 0x0000004a454a7220 */ /* 0x000fe20000410000 */
[C---:B------:R-:W-:Y:S01]  /*0c90*/  FADD.FTZ R78, -R24.reuse, R79 ;  /* 0x0000004f184e7221 */ /* 0x040fe20000010100 */
[----:B------:R-:W-:-:S02]  /*0ca0*/  FADD.FTZ R72, -R24, R25 ;  /* 0x0000001918487221 */ /* 0x000fc40000010100 */
[----:B------:R-:W-:Y:S01]  /*0cb0*/  FFMA.FTZ R35, R49, R74, R48 ;  /* 0x0000004a31237223 */ /* 0x000fe20000010030 */
[C---:B------:R-:W-:Y:S01]  /*0cc0*/  FMUL.FTZ R78, R69.reuse, R78 ;  /* 0x0000004e454e7220 */ /* 0x040fe20000410000 */
[----:B------:R-:W2:Y:S01]  /*0cd0*/  MUFU.EX2 R100, R100 ;  /* 0x0000006400647308 */ /* 0x000ea20000000800 */
[----:B------:R-:W-:Y:S01]  /*0ce0*/  FMUL.FTZ R72, R69, R72 ;  /* 0x0000004845487220 */ /* 0x000fe20000410000 */
[----:B------:R-:W-:Y:S01]  /*0cf0*/  PRMT R31, R31, 0x7632, R31 ;  /* 0x000076321f1f7816 */ /* 0x000fe2000000001f */
[----:B0-----:R-:W-:Y:S01]  /*0d00*/  FADD.FTZ R97, R97, 1 ;  /* 0x3f80000061617421 */ /* 0x001fe20000010000 */
[C---:B------:R-:W-:Y:S01]  /*0d10*/  SHF.L.U32 R25, R28.reuse, 0x10, RZ ;  /* 0x000000101c197819 */ /* 0x040fe200000006ff */
[----:B------:R-:W-:Y:S01]  /*0d20*/  FMUL.FTZ R94, R35, -1.4426950216293334961 ;  /* 0xbfb8aa3b235e7820 */ /* 0x000fe20000410000 */
[----:B------:R-:W-:Y:S02]  /*0d30*/  PRMT R26, R28, 0x7632, R26 ;  /* 0x000076321c1a7816 */ /* 0x000fe4000000001a */
[----:B------:R-:W0:Y:S01]  /*0d40*/  MUFU.EX2 R101, R101 ;  /* 0x0000006500657308 */ /* 0x000e220000000800 */
[----:B------:R-:W-:Y:S01]  /*0d50*/  FFMA.FTZ R28, R41, R78, R40 ;  /* 0x0000004e291c7223 */ /* 0x000fe20000010028 */
[----:B------:R-:W-:Y:S01]  /*0d60*/  FFMA.FTZ R36, R50, R72, R47 ;  /* 0x0000004832247223 */ /* 0x000fe2000001002f */
[----:B------:R-:W-:Y:S01]  /*0d70*/  SHF.L.U32 R31, R31, 0x10, RZ ;  /* 0x000000101f1f7819 */ /* 0x000fe200000006ff */
[----:B------:R-:W-:Y:S01]  /*0d80*/  FADD.FTZ R70, -R24, R25 ;  /* 0x0000001918467221 */ /* 0x000fe20000010100 */
[----:B------:R-:W-:Y:S01]  /*0d90*/  FMUL.FTZ R99, R28, -1.4426950216293334961 ;  /* 0xbfb8aa3b1c637820 */ /* 0x000fe20000410000 */
[C---:B------:R-:W-:Y:S01]  /*0da0*/  SHF.L.U32 R25, R29.reuse, 0x10, RZ ;  /* 0x000000101d197819 */ /* 0x040fe200000006ff */
[----:B------:R-:W-:Y:S01]  /*0db0*/  FMUL.FTZ R95, R36, -1.4426950216293334961 ;  /* 0xbfb8aa3b245f7820 */ /* 0x000fe20000410000 */
[----:B------:R-:W3:Y:S01]  /*0dc0*/  MUFU.RCP R97, R97 ;  /* 0x0000006100617308 */ /* 0x000ee20000001000 */
[----:B------:R-:W-:Y:S01]  /*0dd0*/  PRMT R29, R29, 0x7632, R29 ;  /* 0x000076321d1d7816 */ /* 0x000fe2000000001d */
[----:B------:R-:W-:Y:S01]  /*0de0*/  FADD.FTZ R80, -R24, R31 ;  /* 0x0000001f18507221 */ /* 0x000fe20000010100 */
[----:B-1----:R-:W-:Y:S01]  /*0df0*/  FADD.FTZ R98, R98, 1 ;  /* 0x3f80000062627421 */ /* 0x002fe20000010000 */
[----:B------:R-:W-:-:S04]  /*0e00*/  SHF.L.U32 R31, R26, 0x10, RZ ;  /* 0x000000101a1f7819 */ /* 0x000fc800000006ff */
[----:B------:R-:W1:Y:S01]  /*0e10*/  MUFU.EX2 R94, R94 ;  /* 0x0000005e005e7308 */ /* 0x000e620000000800 */
[----:B------:R-:W-:Y:S01]  /*0e20*/  SHF.L.U32 R81, R29, 0x10, RZ ;  /* 0x000000101d517819 */ /* 0x000fe200000006ff */
[C---:B------:R-:W-:Y:S01]  /*0e30*/  FMUL.FTZ R70, R69.reuse, R70 ;  /* 0x0000004645467220 */ /* 0x040fe20000410000 */
[----:B------:R-:W-:Y:S01]  /*0e40*/  FMUL.FTZ R76, R69, R76 ;  /* 0x0000004c454c7220 */ /* 0x000fe20000410000 */
[----:B--2---:R-:W-:Y:S01]  /*0e50*/  FADD.FTZ R100, R100, 1 ;  /* 0x3f80000064647421 */ /* 0x004fe20000010000 */
[----:B------:R-:W-:-:S03]  /*0e60*/  FADD.FTZ R86, -R24, R31 ;  /* 0x0000001f18567221 */ /* 0x000fc60000010100 */
[----:B------:R-:W2:Y:S01]  /*0e70*/  MUFU.EX2 R99, R99 ;  /* 0x0000006300637308 */ /* 0x000ea20000000800 */
[----:B------:R-:W-:Y:S01]  /*0e80*/  PRMT R29, R27, 0x7632, R29 ;  /* 0x000076321b1d7816 */ /* 0x000fe2000000001d */
[----:B------:R-:W-:Y:S01]  /*0e90*/  FMUL.FTZ R80, R69, R80 ;  /* 0x0000005045507220 */ /* 0x000fe20000410000 */
[----:B------:R-:W-:Y:S01]  /*0ea0*/  PRMT R26, R26, 0x7632, R26 ;  /* 0x000076321a1a7816 */ /* 0x000fe2000000001a */
[----:B0-----:R-:W-:Y:S01]  /*0eb0*/  FADD.FTZ R101, R101, 1 ;  /* 0x3f80000065657421 */ /* 0x001fe20000010000 */
[----:B------:R-:W-:-:S03]  /*0ec0*/  FADD.FTZ R68, -R24, R25 ;  /* 0x0000001918447221 */ /* 0x000fc60000010100 */
[----:B------:R-:W0:Y:S01]  /*0ed0*/  MUFU.EX2 R95, R95 ;  /* 0x0000005f005f7308 */ /* 0x000e220000000800 */
[----:B------:R-:W-:Y:S01]  /*0ee0*/  FFMA.FTZ R25, R49, R70, R48 ;  /* 0x0000004631197223 */ /* 0x000fe20000010030 */
[----:B------:R-:W-:Y:S01]  /*0ef0*/  FFMA.FTZ R33, R50, R76, R47 ;  /* 0x0000004c32217223 */ /* 0x000fe2000001002f */
[----:B------:R-:W-:Y:S01]  /*0f00*/  FADD.FTZ R84, -R24, R81 ;  /* 0x0000005118547221 */ /* 0x000fe20000010100 */
[----:B------:R-:W-:-:S04]  /*0f10*/  FMUL.FTZ R86, R69, R86 ;  /* 0x0000005645567220 */ /* 0x000fc80000410000 */
[----:B------:R-:W4:Y:S01]  /*0f20*/  MUFU.RCP R98, R98 ;  /* 0x0000006200627308 */ /* 0x000f220000001000 */
[----:B------:R-:W-:Y:S01]  /*0f30*/  SHF.L.U32 R81, R29, 0x10, RZ ;  /* 0x000000101d517819 */ /* 0x000fe200000006ff */
[----:B------:R-:W-:Y:S01]  /*0f40*/  FFMA.FTZ R79, R42, R80, R39 ;  /* 0x000000502a4f7223 */ /* 0x000fe20000010027 */
[----:B------:R-:W-:Y:S01]  /*0f50*/  SHF.L.U32 R31, R26, 0x10, RZ ;  /* 0x000000101a1f7819 */ /* 0x000fe200000006ff */
[----:B------:R-:W-:Y:S01]  /*0f60*/  FMUL.FTZ R90, R25, -1.4426950216293334961 ;  /* 0xbfb8aa3b195a7820 */ /* 0x000fe20000410000 */
[----:B------:R-:W-:-:S03]  /*0f70*/  FMUL.FTZ R77, R33, -1.4426950216293334961 ;  /* 0xbfb8aa3b214d7820 */ /* 0x000fc60000410000 */
[----:B------:R-:W5:Y:S01]  /*0f80*/  MUFU.RCP R100, R100 ;  /* 0x0000006400647308 */ /* 0x000f620000001000 */
[----:B------:R-:W-:Y:S01]  /*0f90*/  FMUL.FTZ R66, R69, R66 ;  /* 0x0000004245427220 */ /* 0x000fe20000410000 */
[----:B------:R-:W-:Y:S01]  /*0fa0*/  FFMA.FTZ R27, R41, R86, R40 ;  /* 0x00000056291b7223 */ /* 0x000fe20000010028 */
[----:B------:R-:W-:Y:S01]  /*0fb0*/  FMUL.FTZ R96, R79, -1.4426950216293334961 ;  /* 0xbfb8aa3b4f607820 */ /* 0x000fe20000410000 */
[----:B------:R-:W-:Y:S01]  /*0fc0*/  FADD.FTZ R88, -R24, R81 ;  /* 0x0000005118587221 */ /* 0x000fe20000010100 */
[----:B---3--:R-:W-:-:S03]  /*0fd0*/  FADD.FTZ R102, -R97, 1 ;  /* 0x3f80000061667421 */ /* 0x008fc60000010100 */
[----:B------:R-:W3:Y:S01]  /*0fe0*/  MUFU.RCP R101, R101 ;  /* 0x0000006500657308 */ /* 0x000ee20000001000 */
[----:B------:R-:W-:Y:S01]  /*0ff0*/  FADD.FTZ R82, -R24, R31 ;  /* 0x0000001f18527221 */ /* 0x000fe20000010100 */
[----:B-1----:R-:W-:Y:S01]  /*1000*/  FADD.FTZ R94, R94, 1 ;  /* 0x3f8000005e5e7421 */ /* 0x002fe20000010000 */
[----:B------:R-:W-:Y:S01]  /*1010*/  FFMA.FTZ R32, R49, R66, R48 ;  /* 0x0000004231207223 */ /* 0x000fe20000010030 */
[----:B------:R-:W-:Y:S01]  /*1020*/  FMUL.FTZ R26, R27, -1.4426950216293334961 ;  /* 0xbfb8aa3b1b1a7820 */ /* 0x000fe20000410000 */
[C---:B------:R-:W-:Y:S01]  /*1030*/  FMUL.FTZ R84, R69.reuse, R84 ;  /* 0x0000005445547220 */ /* 0x040fe20000410000 */
[----:B------:R-:W-:Y:S01]  /*1040*/  FMUL.FTZ R88, R69, R88 ;  /* 0x0000005845587220 */ /* 0x000fe20000410000 */
[----:B------:R-:W-:Y:S01]  /*1050*/  FFMA.FTZ R102, R37, R102, 1 ;  /* 0x3f80000025667423 */ /* 0x000fe20000010066 */
[----:B------:R-:W1:Y:S01]  /*1060*/  MUFU.EX2 R90, R90 ;  /* 0x0000005a005a7308 */ /* 0x000e620000000800 */
[----:B------:R-:W-:Y:S01]  /*1070*/  FMUL.FTZ R82, R69, R82 ;  /* 0x0000005245527220 */ /* 0x000fe20000410000 */
[----:B--2---:R-:W-:Y:S01]  /*1080*/  FADD.FTZ R37, R99, 1 ;  /* 0x3f80000063257421 */ /* 0x004fe20000010000 */
[----:B------:R-:W-:Y:S01]  /*1090*/  FMUL.FTZ R93, R32, -1.4426950216293334961 ;  /* 0xbfb8aa3b205d7820 */ /* 0x000fe20000410000 */
[----:B0-----:R-:W-:-:S04]  /*10a0*/  FADD.FTZ R95, R95, 1 ;  /* 0x3f8000005f5f7421 */ /* 0x001fc80000010000 */
[----:B------:R-:W0:Y:S01]  /*10b0*/  MUFU.EX2 R77, R77 ;  /* 0x0000004d004d7308 */ /* 0x000e220000000800 */
[C-C-:B------:R-:W-:Y:S01]  /*10c0*/  FFMA.FTZ R29, R42.reuse, R84, R39.reuse ;  /* 0x000000542a1d7223 */ /* 0x140fe20000010027 */
[----:B------:R-:W-:Y:S01]  /*10d0*/  FFMA.FTZ R30, R42, R88, R39 ;  /* 0x000000582a1e7223 */ /* 0x000fe20000010027 */
[----:B----4-:R-:W-:Y:S01]  /*10e0*/  FADD.FTZ R24, -R98, 1 ;  /* 0x3f80000062187421 */ /* 0x010fe20000010100 */
[----:B------:R-:W-:-:S04]  /*10f0*/  FFMA.FTZ R31, R41, R82, R40 ;  /* 0x00000052291f7223 */ /* 0x000fc80000010028 */
[----:B------:R-:W2:Y:S01]  /*1100*/  MUFU.EX2 R96, R96 ;  /* 0x0000006000607308 */ /* 0x000ea20000000800 */
[----:B------:R-:W-:Y:S01]  /*1110*/  FMUL.FTZ R68, R69, R68 ;  /* 0x0000004445447220 */ /* 0x000fe20000410000 */
[----:B------:R-:W-:Y:S01]  /*1120*/  FMUL.FTZ R92, R29, -1.4426950216293334961 ;  /* 0xbfb8aa3b1d5c7820 */ /* 0x000fe20000410000 */
[----:B------:R-:W-:-:S05]  /*1130*/  FMUL.FTZ R81, R30, -1.4426950216293334961 ;  /* 0xbfb8aa3b1e517820 */ /* 0x000fca0000410000 */
[----:B------:R-:W4:Y:S01]  /*1140*/  MUFU.RCP R94, R94 ;  /* 0x0000005e005e7308 */ /* 0x000f220000001000 */
[----:B------:R-:W-:Y:S01]  /*1150*/  FFMA.FTZ R75, R75, R24, 1 ;  /* 0x3f8000004b4b7423 */ /* 0x000fe20000010018 */
[----:B------:R-:W-:Y:S01]  /*1160*/  FMUL.FTZ R91, R31, -1.4426950216293334961 ;  /* 0xbfb8aa3b1f5b7820 */ /* 0x000fe20000410000 */
[----:B-----5:R-:W-:-:S05]  /*1170*/  FADD.FTZ R24, -R100, 1 ;  /* 0x3f80000064187421 */ /* 0x020fca0000010100 */
[----:B------:R-:W5:Y:S01]  /*1180*/  MUFU.EX2 R26, R26 ;  /* 0x0000001a001a7308 */ /* 0x000f620000000800 */
[----:B------:R-:W-:Y:S01]  /*1190*/  FFMA.FTZ R34, R50, R68, R47 ;  /* 0x0000004432227223 */ /* 0x000fe2000001002f */
[----:B---3--:R-:W-:-:S06]  /*11a0*/  FADD.FTZ R104, -R101, 1 ;  /* 0x3f80000065687421 */ /* 0x008fcc0000010100 */
[----:B------:R-:W3:Y:S01]  /*11b0*/  MUFU.RCP R37, R37 ;  /* 0x0000002500257308 */ /* 0x000ee20000001000 */
[----:B------:R-:W-:Y:S01]  /*11c0*/  FFMA.FTZ R87, R87, R24, 1 ;  /* 0x3f80000057577423 */ /* 0x000fe20000010018 */
[----:B------:R-:W-:Y:S01]  /*11d0*/  FMUL.FTZ R83, R34, -1.4426950216293334961 ;  /* 0xbfb8aa3b22537820 */ /* 0x000fe20000410000 */
[----:B------:R-:W-:-:S05]  /*11e0*/  FMUL.FTZ R98, R98, R75 ;  /* 0x0000004b62627220 */ /* 0x000fca0000410000 */
[----:B------:R-:W3:Y:S01]  /*11f0*/  MUFU.EX2 R93, R93 ;  /* 0x0000005d005d7308 */ /* 0x000ee20000000800 */
[----:B------:R-:W-:Y:S01]  /*1200*/  PRMT R24, R21, 0x7632, R24 ;  /* 0x0000763215187816 */ /* 0x000fe20000000018 */
[----:B------:R-:W-:-:S06]  /*1210*/  FFMA.FTZ R104, R89, R104, 1 ;  /* 0x3f80000059687423 */ /* 0x000fcc0000010068 */
[----:B------:R-:W3:Y:S01]  /*1220*/  MUFU.RCP R95, R95 ;  /* 0x0000005f005f7308 */ /* 0x000ee20000001000 */
[----:B------:R-:W-:Y:S01]  /*1230*/  SHF.L.U32 R75, R20, 0x10, RZ ;  /* 0x00000010144b7819 */ /* 0x000fe200000006ff */
[----:B-1----:R-:W-:Y:S01]  /*1240*/  FADD.FTZ R90, R90, 1 ;  /* 0x3f8000005a5a7421 */ /* 0x002fe20000010000 */
[----:B------:R-:W-:Y:S01]  /*1250*/  PRMT R20, R20, 0x7632, R20 ;  /* 0x0000763214147816 */ /* 0x000fe20000000014 */
[----:B------:R-:W-:Y:S01]  /*1260*/  FMUL.FTZ R102, R97, R102 ;  /* 0x0000006661667220 */ /* 0x000fe20000410000 */
[----:B------:R-:W-:-:S03]  /*1270*/  SHF.L.U32 R89, R21, 0x10, RZ ;  /* 0x0000001015597819 */ /* 0x000fc600000006ff */
[----:B------:R-:W1:Y:S01]  /*1280*/  MUFU.EX2 R92, R92 ;  /* 0x0000005c005c7308 */ /* 0x000e620000000800 */
[----:B0-----:R-:W-:Y:S01]  /*1290*/  FADD.FTZ R99, R77, 1 ;  /* 0x3f8000004d637421 */ /* 0x001fe20000010000 */
[----:B------:R-:W-:Y:S01]  /*12a0*/  SHF.L.U32 R77, R24, 0x10, RZ ;  /* 0x00000010184d7819 */ /* 0x000fe200000006ff */
[----:B------:R-:W-:-:S05]  /*12b0*/  FMUL.FTZ R100, R100, R87 ;  /* 0x0000005764647220 */ /* 0x000fca0000410000 */
[----:B------:R-:W0:Y:S01]  /*12c0*/  MUFU.EX2 R81, R81 ;  /* 0x0000005100517308 */ /* 0x000e220000000800 */
[----:B--2---:R-:W-:Y:S01]  /*12d0*/  FADD.FTZ R97, R96, 1 ;  /* 0x3f80000060617421 */ /* 0x004fe20000010000 */
[----:B------:R-:W-:Y:S01]  /*12e0*/  FMUL.FTZ R104, R101, R104 ;  /* 0x0000006865687220 */ /* 0x000fe20000410000 */
[----:B------:R-:W-:-:S05]  /*12f0*/  SHF.L.U32 R87, R20, 0x10, RZ ;  /* 0x0000001014577819 */ /* 0x000fca00000006ff */
[----:B------:R-:W2:Y:S01]  /*1300*/  MUFU.EX2 R91, R91 ;  /* 0x0000005b005b7308 */ /* 0x000ea20000000800 */
[----:B----4-:R-:W-:Y:S01]  /*1310*/  FADD.FTZ R96, -R94, 1 ;  /* 0x3f8000005e607421 */ /* 0x010fe20000010100 */
[----:B------:R-:W-:Y:S01]  /*1320*/  FMUL.FTZ R21, R89, R102 ;  /* 0x0000006659157220 */ /* 0x000fe20000410000 */
[----:B-----5:R-:W-:Y:S01]  /*1330*/  FADD.FTZ R89, R26, 1 ;  /* 0x3f8000001a597421 */ /* 0x020fe20000010000 */
[----:B------:R-:W-:-:S04]  /*1340*/  FMUL.FTZ R26, R77, R104 ;  /* 0x000000684d1a7220 */ /* 0x000fc80000410000 */
[----:B------:R-:W4:Y:S01]  /*1350*/  MUFU.EX2 R83, R83 ;  /* 0x0000005300537308 */ /* 0x000f220000000800 */
[----:B------:R-:W-:Y:S01]  /*1360*/  FFMA.FTZ R35, R35, R96, 1 ;  /* 0x3f80000023237423 */ /* 0x000fe20000010060 */
[----:B---3--:R-:W-:Y:S01]  /*1370*/  FADD.FTZ R77, -R37, 1 ;  /* 0x3f800000254d7421 */ /* 0x008fe20000010100 */
[----:B------:R-:W-:Y:S01]  /*1380*/  FMUL.FTZ R24, R87, R100 ;  /* 0x0000006457187220 */ /* 0x000fe20000410000 */
[----:B------:R-:W-:Y:S01]  /*1390*/  FADD.FTZ R93, R93, 1 ;  /* 0x3f8000005d5d7421 */ /* 0x000fe20000010000 */
[----:B------:R-:W-:-:S03]  /*13a0*/  FADD.FTZ R87, -R95, 1 ;  /* 0x3f8000005f577421 */ /* 0x000fc60000010100 */
[----:B------:R-:W3:Y:S01]  /*13b0*/  MUFU.RCP R90, R90 ;  /* 0x0000005a005a7308 */ /* 0x000ee20000001000 */
[----:B------:R-:W-:Y:S01]  /*13c0*/  FMUL.FTZ R94, R94, R35 ;  /* 0x000000235e5e7220 */ /* 0x000fe20000410000 */
[----:B------:R-:W-:Y:S01]  /*13d0*/  FFMA.FTZ R28, R28, R77, 1 ;  /* 0x3f8000001c1c7423 */ /* 0x000fe2000001004d */
[----:B------:R-:W-:Y:S01]  /*13e0*/  SHF.L.U32 R35, R22, 0x10, RZ ;  /* 0x0000001016237819 */ /* 0x000fe200000006ff */
[----:B------:R-:W-:Y:S01]  /*13f0*/  FFMA.FTZ R96, R36, R87, 1 ;  /* 0x3f80000024607423 */ /* 0x000fe20000010057 */
[----:B------:R-:W-:Y:S01]  /*1400*/  PRMT R22, R22, 0x7632, R22 ;  /* 0x0000763216167816 */ /* 0x000fe20000000016 */
[----:B-1----:R-:W-:Y:S01]  /*1410*/  FADD.FTZ R87, R92, 1 ;  /* 0x3f8000005c577421 */ /* 0x002fe20000010000 */
[----:B0-----:R-:W-:Y:S01]  /*1420*/  FADD.FTZ R81, R81, 1 ;  /* 0x3f80000051517421 */ /* 0x001fe20000010000 */
[----:B------:R-:W0:Y:S01]  /*1430*/  MUFU.RCP R93, R93 ;  /* 0x0000005d005d7308 */ /* 0x000e220000001000 */
[----:B------:R-:W-:Y:S01]  /*1440*/  FMUL.FTZ R92, R37, R28 ;  /* 0x0000001c255c7220 */ /* 0x000fe20000410000 */
[----:B--2---:R-:W-:Y:S01]  /*1450*/  FADD.FTZ R91, R91, 1 ;  /* 0x3f8000005b5b7421 */ /* 0x004fe20000010000 */
[----:B------:R-:W-:Y:S01]  /*1460*/  PRMT R28, R23, 0x7632, R28 ;  /* 0x00007632171c7816 */ /* 0x000fe2000000001c */
[----:B------:R-:W-:Y:S01]  /*1470*/  FMUL.FTZ R20, R75, R98 ;  /* 0x000000624b147220 */ /* 0x000fe20000410000 */
[----:B------:R-:W-:-:S02]  /*1480*/  SHF.L.U32 R37, R23, 0x10, RZ ;  /* 0x0000001017257819 */ /* 0x000fc400000006ff */
[----:B------:R-:W-:Y:S01]  /*1490*/  SHF.L.U32 R23, R22, 0x10, RZ ;  /* 0x0000001016177819 */ /* 0x000fe200000006ff */
[----:B------:R-:W1:Y:S01]  /*14a0*/  MUFU.RCP R36, R89 ;  /* 0x0000005900247308 */ /* 0x000e620000001000 */
[----:B----4-:R-:W-:Y:S01]  /*14b0*/  FADD.FTZ R83, R83, 1 ;  /* 0x3f80000053537421 */ /* 0x010fe20000010000 */
[----:B------:R-:W-:Y:S02]  /*14c0*/  SHF.L.U32 R77, R28, 0x10, RZ ;  /* 0x000000101c4d7819 */ /* 0x000fe400000006ff */
[----:B------:R-:W-:-:S04]  /*14d0*/  FMUL.FTZ R28, R23, R92 ;  /* 0x0000005c171c7220 */ /* 0x000fc80000410000 */
[----:B------:R-:W2:Y:S01]  /*14e0*/  MUFU.RCP R75, R99 ;  /* 0x00000063004b7308 */ /* 0x000ea20000001000 */
[----:B---3--:R-:W-:-:S07]  /*14f0*/  FADD.FTZ R92, -R90, 1 ;  /* 0x3f8000005a5c7421 */ /* 0x008fce0000010100 */
[----:B------:R-:W3:Y:S01]  /*1500*/  MUFU.RCP R81, R81 ;  /* 0x0000005100517308 */ /* 0x000ee20000001000 */
[----:B------:R-:W-:-:S07]  /*1510*/  FFMA.FTZ R25, R25, R92, 1 ;  /* 0x3f80000019197423 */ /* 0x000fce000001005c */
[----:B------:R-:W4:Y:S08]  /*1520*/  MUFU.RCP R91, R91 ;  /* 0x0000005b005b7308 */ /* 0x000f300000001000 */
[----:B------:R-:W5:Y:S01]  /*1530*/  MUFU.RCP R87, R87 ;  /* 0x0000005700577308 */ /* 0x000f620000001000 */
[----:B------:R-:W-:Y:S01]  /*1540*/  FMUL.FTZ R96, R95, R96 ;  /* 0x000000605f607220 */ /* 0x000fe20000410000 */
[----:B------:R-:W-:-:S06]  /*1550*/  FMUL.FTZ R90, R90, R25 ;  /* 0x000000195a5a7220 */ /* 0x000fcc0000410000 */
[----:B------:R-:W5:Y:S01]  /*1560*/  MUFU.RCP R83, R83 ;  /* 0x0000005300537308 */ /* 0x000f620000001000 */
[----:B0-----:R-:W-:Y:S01]  /*1570*/  FADD.FTZ R25, -R93, 1 ;  /* 0x3f8000005d197421 */ /* 0x001fe20000010100 */
[----:B------:R-:W-:Y:S01]  /*1580*/  FMUL.FTZ R22, R35, R94 ;  /* 0x0000005e23167220 */ /* 0x000fe20000410000 */
[----:B-1----:R-:W-:Y:S01]  /*1590*/  FADD.FTZ R92, -R36, 1 ;  /* 0x3f800000245c7421 */ /* 0x002fe20000010100 */
[----:B------:R-:W-:Y:S01]  /*15a0*/  FMUL.FTZ R35, R37, R96 ;  /* 0x0000006025237220 */ /* 0x000fe20000410000 */
[----:B--2---:R-:W-:Y:S01]  /*15b0*/  FADD.FTZ R96, -R75, 1 ;  /* 0x3f8000004b607421 */ /* 0x004fe20000010100 */
[----:B------:R-:W-:Y:S02]  /*15c0*/  FFMA.FTZ R32, R32, R25, 1 ;  /* 0x3f80000020207423 */ /* 0x000fe40000010019 */
[----:B------:R-:W0:Y:S01]  /*15d0*/  MUFU.RCP R97, R97 ;  /* 0x0000006100617308 */ /* 0x000e220000001000 */
[----:B------:R-:W-:Y:S01]  /*15e0*/  FFMA.FTZ R27, R27, R92, 1 ;  /* 0x3f8000001b1b7423 */ /* 0x000fe2000001005c */
[----:B---3--:R-:W-:Y:S01]  /*15f0*/  FADD.FTZ R25, -R81, 1 ;  /* 0x3f80000051197421 */ /* 0x008fe20000010100 */
[----:B----4-:R-:W-:Y:S01]  /*1600*/  FADD.FTZ R92, -R91, 1 ;  /* 0x3f8000005b5c7421 */ /* 0x010fe20000010100 */
[----:B-----5:R-:W-:Y:S01]  /*1610*/  FADD.FTZ R94, -R87, 1 ;  /* 0x3f800000575e7421 */ /* 0x020fe20000010100 */
[----:B------:R-:W-:Y:S01]  /*1620*/  FFMA.FTZ R96, R33, R96, 1 ;  /* 0x3f80000021607423 */ /* 0x000fe20000010060 */
[----:B------:R-:W-:Y:S01]  /*1630*/  FFMA.FTZ R30, R30, R25, 1 ;  /* 0x3f8000001e1e7423 */ /* 0x000fe20000010019 */
[----:B------:R-:W-:Y:S01]  /*1640*/  FFMA.FTZ R92, R31, R92, 1 ;  /* 0x3f8000001f5c7423 */ /* 0x000fe2000001005c */
[C---:B------:R-:W-:Y:S01]  /*1650*/  SHF.L.U32 R25, R16.reuse, 0x10, RZ ;  /* 0x0000001010197819 */ /* 0x040fe200000006ff */
[----:B------:R-:W-:Y:S01]  /*1660*/  FADD.FTZ R37, -R83, 1 ;  /* 0x3f80000053257421 */ /* 0x000fe20000010100 */
[----:B------:R-:W-:Y:S01]  /*1670*/  FFMA.FTZ R94, R29, R94, 1 ;  /* 0x3f8000001d5e7423 */ /* 0x000fe2000001005e */
[----:B------:R-:W-:Y:S01]  /*1680*/  FMUL.FTZ R31, R75, R96 ;  /* 0x000000604b1f7220 */ /* 0x000fe20000410000 */
[----:B------:R-:W-:Y:S01]  /*1690*/  PRMT R16, R16, 0x7632, R16 ;  /* 0x0000763210107816 */ /* 0x000fe20000000010 */
[----:B------:R-:W-:Y:S01]  /*16a0*/  FMUL.FTZ R75, R49, R20 ;  /* 0x00000014314b7220 */ /* 0x000fe20000410000 */
[----:B------:R-:W-:Y:S01]  /*16b0*/  FFMA.FTZ R34, R34, R37, 1 ;  /* 0x3f80000022227423 */ /* 0x000fe20000010025 */
[----:B------:R-:W-:Y:S01]  /*16c0*/  FMUL.FTZ R94, R87, R94 ;  /* 0x0000005e575e7220 */ /* 0x000fe20000410000 */
[----:B------:R-:W-:Y:S01]  /*16d0*/  FMUL.FTZ R29, R81, R30 ;  /* 0x0000001e511d7220 */ /* 0x000fe20000410000 */
[----:B------:R-:W-:Y:S01]  /*16e0*/  SHF.L.U32 R33, R16, 0x10, RZ ;  /* 0x0000001010217819 */ /* 0x000fe200000006ff */
[----:B------:R-:W-:Y:S01]  /*16f0*/  FMUL.FTZ R87, R41, R24 ;  /* 0x0000001829577220 */ /* 0x000fe20000410000 */
[----:B------:R-:W-:Y:S01]  /*1700*/  FADD.FTZ R16, RZ, R75 ;  /* 0x0000004bff107221 */ /* 0x000fe20000010000 */
[----:B------:R-:W-:Y:S01]  /*1710*/  FFMA.FTZ R30, R3, R75, RZ ;  /* 0x0000004b031e7223 */ /* 0x000fe200000100ff */
[----:B0-----:R-:W-:Y:S01]  /*1720*/  FADD.FTZ R98, -R97, 1 ;  /* 0x3f80000061627421 */ /* 0x001fe20000010100 */
[----:B------:R-:W-:Y:S01]  /*1730*/  FMUL.FTZ R34, R83, R34 ;  /* 0x0000002253227220 */ /* 0x000fe20000410000 */
[----:B------:R-:W-:Y:S01]  /*1740*/  FMUL.FTZ R93, R93, R32 ;  /* 0x000000205d5d7220 */ /* 0x000fe20000410000 */
[----:B------:R-:W-:Y:S01]  /*1750*/  FMUL.FTZ R83, R50, R21 ;  /* 0x0000001532537220 */ /* 0x000fe20000410000 */
[----:B------:R-:W-:Y:S01]  /*1760*/  FADD.FTZ R32, R16, R87 ;  /* 0x0000005710207221 */ /* 0x000fe20000010000 */
[----:B------:R-:W-:Y:S01]  /*1770*/  FFMA.FTZ R30, R71, R87, R30 ;  /* 0x00000057471e7223 */ /* 0x000fe2000001001e */
[----:B------:R-:W-:Y:S01]  /*1780*/  FFMA.FTZ R98, R79, R98, 1 ;  /* 0x3f8000004f627423 */ /* 0x000fe20000010062 */
[----:B------:R-:W-:Y:S01]  /*1790*/  FMUL.FTZ R36, R36, R27 ;  /* 0x0000001b24247220 */ /* 0x000fe20000410000 */
[----:B------:R-:W-:Y:S01]  /*17a0*/  FMUL.FTZ R81, R42, R26 ;  /* 0x0000001a2a517220 */ /* 0x000fe20000410000 */
[----:B------:R-:W-:Y:S01]  /*17b0*/  FADD.FTZ R32, R32, R83 ;  /* 0x0000005320207221 */ /* 0x000fe20000010000 */
[----:B------:R-:W-:Y:S01]  /*17c0*/  FFMA.FTZ R30, R67, R83, R30 ;  /* 0x00000053431e7223 */ /* 0x000fe2000001001e */
[----:B------:R-:W-:Y:S01]  /*17d0*/  FMUL.FTZ R98, R97, R98 ;  /* 0x0000006261627220 */ /* 0x000fe20000410000 */
[----:B------:R-:W-:Y:S01]  /*17e0*/  FMUL.FTZ R16, R33, R36 ;  /* 0x0000002421107220 */ /* 0x000fe20000410000 */
[----:B------:R-:W-:Y:S01]  /*17f0*/  FMUL.FTZ R79, R49, R22 ;  /* 0x00000016314f7220 */ /* 0x000fe20000410000 */
[----:B------:R-:W-:Y:S01]  /*1800*/  FADD.FTZ R32, R32, R81 ;  /* 0x0000005120207221 */ /* 0x000fe20000010000 */
[--C-:B------:R-:W-:Y:S01]  /*1810*/  FFMA.FTZ R33, R73, R81, R30.reuse ;  /* 0x0000005149217223 */ /* 0x100fe2000001001e */
[----:B------:R-:W-:Y:S01]  /*1820*/  FMUL.FTZ R23, R77, R98 ;  /* 0x000000624d177220 */ /* 0x000fe20000410000 */
[----:B------:R-:W-:Y:S01]  /*1830*/  FMUL.FTZ R77, R41, R28 ;  /* 0x0000001c294d7220 */ /* 0x000fe20000410000 */
[----:B------:R-:W-:Y:S01]  /*1840*/  FADD.FTZ R32, R32, R79 ;  /* 0x0000004f20207221 */ /* 0x000fe20000010000 */
[----:B------:R-:W-:Y:S01]  /*1850*/  FFMA.FTZ R33, R74, R79, R33 ;  /* 0x0000004f4a217223 */ /* 0x000fe20000010021 */
[----:B------:R-:W-:Y:S01]  /*1860*/  FMUL.FTZ R97, R50, R35 ;  /* 0x0000002332617220 */ /* 0x000fe20000410000 */
[----:B------:R-:W-:Y:S01]  /*1870*/  PRMT R30, R18, 0x7632, R30 ;  /* 0x00007632121e7816 */ /* 0x000fe2000000001e */
[----:B------:R-:W-:Y:S01]  /*1880*/  FADD.FTZ R32, R32, R77 ;  /* 0x0000004d20207221 */ /* 0x000fe20000010000 */
[----:B------:R-:W-:Y:S01]  /*1890*/  FFMA.FTZ R33, R78, R77, R33 ;  /* 0x0000004d4e217223 */ /* 0x000fe20000010021 */
[----:B------:R-:W-:Y:S01]  /*18a0*/  SHF.L.U32 R18, R18, 0x10, RZ ;  /* 0x0000001012127819 */ /* 0x000fe200000006ff */
[----:B------:R-:W-:Y:S01]  /*18b0*/  FMUL.FTZ R25, R25, R90 ;  /* 0x0000005a19197220 */ /* 0x000fe20000410000 */
[----:B------:R-:W-:Y:S01]  /*18c0*/  FMUL.FTZ R95, R42, R23 ;  /* 0x000000172a5f7220 */ /* 0x000fe20000410000 */
[----:B------:R-:W-:Y:S01]  /*18d0*/  FADD.FTZ R32, R32, R97 ;  /* 0x0000006120207221 */ /* 0x000fe20000010000 */
[----:B------:R-:W-:Y:S01]  /*18e0*/  FFMA.FTZ R33, R72, R97, R33 ;  /* 0x0000006148217223 */ /* 0x000fe20000010021 */
[----:B------:R-:W-:Y:S01]  /*18f0*/  SHF.L.U32 R27, R17, 0x10, RZ ;  /* 0x00000010111b7819 */ /* 0x000fe200000006ff */
[----:B------:R-:W-:Y:S01]  /*1900*/  FMUL.FTZ R91, R91, R92 ;  /* 0x0000005c5b5b7220 */ /* 0x000fe20000410000 */
[----:B------:R-:W-:Y:S01]  /*1910*/  SHF.L.U32 R30, R30, 0x10, RZ ;  /* 0x000000101e1e7819 */ /* 0x000fe200000006ff */
[----:B------:R-:W-:Y:S01]  /*1920*/  FMUL.FTZ R18, R18, R93 ;  /* 0x0000005d12127220 */ /* 0x000fe20000410000 */
[----:B------:R-:W-:Y:S01]  /*1930*/  PRMT R17, R17, 0x7632, R17 ;  /* 0x0000763211117816 */ /* 0x000fe20000000011 */
[----:B------:R-:W-:Y:S01]  /*1940*/  FMUL.FTZ R93, R49, R25 ;  /* 0x00000019315d7220 */ /* 0x000fe20000410000 */
[----:B------:R-:W-:Y:S01]  /*1950*/  FADD.FTZ R32, R32, R95 ;  /* 0x0000005f20207221 */ /* 0x000fe20000010000 */
[----:B------:R-:W-:Y:S01]  /*1960*/  FFMA.FTZ R33, R80, R95, R33 ;  /* 0x0000005f50217223 */ /* 0x000fe20000010021 */
[----:B------:R-:W-:Y:S01]  /*1970*/  FMUL.FTZ R27, R27, R34 ;  /* 0x000000221b1b7220 */ /* 0x000fe20000410000 */
        /* <DEDUP_REMOVED lines=9> */
[----:B------:R-:W-:-:S02]  /*1a10*/  FMUL.FTZ R107, R42, R17 ;  /* 0x000000112a6b7220 */ /* 0x000fc40000410000 */
[----:B------:R-:W-:Y:S01]  /*1a20*/  FADD.FTZ R34, R34, R89 ;  /* 0x0000005922227221 */ /* 0x000fe20000010000 */
[----:B------:R-:W-:Y:S01]  /*1a30*/  FFMA.FTZ R33, R68, R89, R33 ;  /* 0x0000005944217223 */ /* 0x000fe20000010021 */
[----:B------:R-:W-:Y:S01]  /*1a40*/  PRMT R32, R19, 0x7632, R32 ;  /* 0x0000763213207816 */ /* 0x000fe20000000020 */
[----:B------:R-:W-:Y:S01]  /*1a50*/  FMUL.FTZ R105, R49, R18 ;  /* 0x0000001231697220 */ /* 0x000fe20000410000 */
[----:B------:R-:W-:Y:S01]  /*1a60*/  SHF.L.U32 R36, R19, 0x10, RZ ;  /* 0x0000001013247819 */ /* 0x000fe200000006ff */
[----:B------:R-:W-:Y:S01]  /*1a70*/  FADD.FTZ R34, R34, R107 ;  /* 0x0000006b22227221 */ /* 0x000fe20000010000 */
        /* <DEDUP_REMOVED lines=12> */
[----:B------:R-:W-:-:S03]  /*1b40*/  FFMA.FTZ R33, R76, R101, R33 ;  /* 0x000000654c217223 */ /* 0x000fc60000010021 */
[----:B------:R-:W-:Y:S01]  /*1b50*/  FADD.FTZ R34, R34, R99 ;  /* 0x0000006322227221 */ /* 0x000fe20000010000 */
[----:B------:R-:W-:-:S04]  /*1b60*/  FFMA.FTZ R33, R88, R99, R33 ;  /* 0x0000006358217223 */ /* 0x000fc80000010021 */
        /* <DEDUP_REMOVED lines=18> */
[----:B------:R-:W-:Y:S01]  /*1c90*/  LOP3.LUT P0, RZ, R63, 0x1f, RZ, 0xc0, !PT ;  /* 0x0000001f3fff7812 */ /* 0x000fe2000780c0ff */
[----:B------:R-:W-:Y:S01]  /*1ca0*/  FFMA.FTZ R33, R67, R21, R8 ;  /* 0x0000001543217223 */ /* 0x000fe20000010008 */
[----:B------:R-:W-:Y:S01]  /*1cb0*/  FADD.FTZ R8, R21, R9 ;  /* 0x0000000915087221 */ /* 0x000fe20000010000 */
[----:B------:R-:W-:Y:S01]  /*1cc0*/  FFMA.FTZ R21, R73, R26, R6 ;  /* 0x0000001a49157223 */ /* 0x000fe20000010006 */
[----:B------:R-:W-:Y:S01]  /*1cd0*/  FADD.FTZ R26, R26, R7 ;  /* 0x000000071a1a7221 */ /* 0x000fe20000010000 */
[----:B------:R-:W-:-:S04]  /*1ce0*/  IADD3 R46, P1, PT, R46, 0x70, RZ ;  /* 0x000000702e2e7810 */ /* 0x000fc80007f3e0ff */
[----:B------:R-:W-:Y:S01]  /*1cf0*/  IADD3.X R45, PT, PT, RZ, R45, RZ, P1, !PT ;  /* 0x0000002dff2d7210 */ /* 0x000fe20000ffe4ff */
[----:B0-----:R-:W-:Y:S01]  /*1d00*/  FADD.FTZ R6, R34, R111 ;  /* 0x0000006f22067221 */ /* 0x001fe20000010000 */
[----:B-1----:R-:W-:-:S05]  /*1d10*/  FADD.FTZ R7, R92, R113 ;  /* 0x000000715c077221 */ /* 0x002fca0000010000 */
[----:B------:R0:W-:Y:S01]  /*1d20*/  @!P0 STS.64 [R56+UR5], R6 ;  /* 0x0000000638008988 */ /* 0x0001e20008000a05 */
[----:B------:R-:W-:Y:S01]  /*1d30*/  ISETP.GE.U32.AND P0, PT, R46, UR10, PT ;  /* 0x0000000a2e007c0c */ /* 0x000fe2000bf06070 */
[----:B------:R-:W-:-:S03]  /*1d40*/  FFMA.FTZ R19, R3, R20, R12 ;  /* 0x0000001403137223 */ /* 0x000fc6000001000c */
[----:B------:R-:W-:Y:S01]  /*1d50*/  ISETP.GE.AND.EX P0, PT, R45, UR7, PT, P0 ;  /* 0x000000072d007c0c */ /* 0x000fe2000bf06300 */
[----:B------:R-:W-:Y:S01]  /*1d60*/  FADD.FTZ R13, R20, R13 ;  /* 0x0000000d140d7221 */ /* 0x000fe20000010000 */
[----:B------:R-:W-:Y:S01]  /*1d70*/  FFMA.FTZ R9, R71, R24, R10 ;  /* 0x0000001847097223 */ /* 0x000fe2000001000a */
[----:B------:R-:W-:Y:S01]  /*1d80*/  FADD.FTZ R11, R24, R11 ;  /* 0x0000000b180b7221 */ /* 0x000fe20000010000 */
[----:B------:R-:W-:Y:S01]  /*1d90*/  FFMA.FTZ R19, R74, R22, R19 ;  /* 0x000000164a137223 */ /* 0x000fe20000010013 */
[----:B------:R-:W-:Y:S01]  /*1da0*/  FADD.FTZ R8, R8, R35 ;  /* 0x0000002308087221 */ /* 0x000fe20000010000 */
[----:B------:R-:W-:Y:S01]  /*1db0*/  FADD.FTZ R22, R13, R22 ;  /* 0x000000160d167221 */ /* 0x000fe20000010000 */
[----:B------:R-:W-:Y:S01]  /*1dc0*/  FFMA.FTZ R33, R72, R35, R33 ;  /* 0x0000002348217223 */ /* 0x000fe20000010021 */
[----:B------:R-:W-:Y:S01]  /*1dd0*/  FFMA.FTZ R9, R78, R28, R9 ;  /* 0x0000001c4e097223 */ /* 0x000fe20000010009 */
[----:B------:R-:W-:Y:S01]  /*1de0*/  FADD.FTZ R11, R11, R28 ;  /* 0x0000001c0b0b7221 */ /* 0x000fe20000010000 */
[----:B------:R-:W-:Y:S01]  /*1df0*/  FFMA.FTZ R21, R80, R23, R21 ;  /* 0x0000001750157223 */ /* 0x000fe20000010015 */
[----:B------:R-:W-:Y:S01]  /*1e00*/  FADD.FTZ R26, R26, R23 ;  /* 0x000000171a1a7221 */ /* 0x000fe20000010000 */
[----:B------:R-:W-:Y:S01]  /*1e10*/  FADD.FTZ R10, R8, R27 ;  /* 0x0000001b080a7221 */ /* 0x000fe20000010000 */
[----:B------:R-:W-:Y:S01]  /*1e20*/  FFMA.FTZ R19, R70, R25, R19 ;  /* 0x0000001946137223 */ /* 0x000fe20000010013 */
[----:B------:R-:W-:Y:S01]  /*1e30*/  FADD.FTZ R13, R22, R25 ;  /* 0x00000019160d7221 */ /* 0x000fe20000010000 */
[----:B------:R-:W-:Y:S01]  /*1e40*/  FFMA.FTZ R33, R68, R27, R33 ;  /* 0x0000001b44217223 */ /* 0x000fe20000010021 */
[----:B------:R-:W-:Y:S01]  /*1e50*/  FFMA.FTZ R23, R86, R16, R9 ;  /* 0x0000001056177223 */ /* 0x000fe20000010009 */
[----:B------:R-:W-:Y:S01]  /*1e60*/  FADD.FTZ R11, R11, R16 ;  /* 0x000000100b0b7221 */ /* 0x000fe20000010000 */
[----:B------:R-:W-:Y:S01]  /*1e70*/  FFMA.FTZ R21, R84, R17, R21 ;  /* 0x0000001154157223 */ /* 0x000fe20000010015 */
[----:B------:R-:W-:Y:S01]  /*1e80*/  FADD.FTZ R26, R26, R17 ;  /* 0x000000111a1a7221 */ /* 0x000fe20000010000 */
[----:B------:R-:W-:Y:S01]  /*1e90*/  BSSY B0, `(.L_x_78) ;  /* 0x0000061000007945 */ /* 0x000fe20003800000 */
[----:B------:R-:W-:Y:S01]  /*1ea0*/  FADD.FTZ R9, R10, R31 ;  /* 0x0000001f0a097221 */ /* 0x000fe20000010000 */
[----:B------:R-:W-:Y:S01]  /*1eb0*/  FFMA.FTZ R12, R66, R18, R19 ;  /* 0x00000012420c7223 */ /* 0x000fe20000010013 */
[----:B------:R-:W-:Y:S01]  /*1ec0*/  FADD.FTZ R13, R13, R18 ;  /* 0x000000120d0d7221 */ /* 0x000fe20000010000 */
[----:B------:R-:W-:Y:S01]  /*1ed0*/  FFMA.FTZ R8, R76, R31, R33 ;  /* 0x0000001f4c087223 */ /* 0x000fe20000010021 */
[----:B------:R-:W-:Y:S01]  /*1ee0*/  FFMA.FTZ R10, R82, R30, R23 ;  /* 0x0000001e520a7223 */ /* 0x000fe20000010017 */
[----:B------:R-:W-:Y:S01]  /*1ef0*/  FADD.FTZ R11, R11, R30 ;  /* 0x0000001e0b0b7221 */ /* 0x000fe20000010000 */
[----:B0-----:R-:W-:Y:S01]  /*1f00*/  FFMA.FTZ R6, R88, R29, R21 ;  /* 0x0000001d58067223 */ /* 0x001fe20000010015 */
[----:B------:R-:W-:Y:S01]  /*1f10*/  FADD.FTZ R7, R26, R29 ;  /* 0x0000001d1a077221 */ /* 0x000fe20000010000 */
[----:B------:R-:W-:Y:S06]  /*1f20*/  BAR.SYNC.DEFER_BLOCKING 0x0 ;  /* 0x0000000000007b1d */ /* 0x000fec0000010000 */
[----:B------:R-:W-:Y:S05]  /*1f30*/  @!P0 BRA `(.L_x_79) ;  /* 0x0000000000e08947 */ /* 0x000fea0003800000 */
        /* <DEDUP_REMOVED lines=19> */
[----:B------:R-:W-:Y:S01]  /*2070*/  FADD.FTZ R90, RZ, R31 ;  /* 0x0000001fff5a7221 */ /* 0x000fe20000010000 */
[----:B--2---:R-:W-:Y:S02]  /*2080*/  FADD.FTZ R109, R109, R34 ;  /* 0x000000226d6d7221 */ /* 0x004fe40000010000 */
[----:B------:R-:W2:Y:S01]  /*2090*/  LDS.64 R30, [R52+0x1b80] ;  /* 0x001b8000341e7984 */ /* 0x000ea20000000a00 */
[----:B------:R-:W-:Y:S01]  /*20a0*/  FADD.FTZ R90, R90, R35 ;  /* 0x000000235a5a7221 */ /* 0x000fe20000010000 */
[----:B---3--:R-:W-:Y:S02]  /*20b0*/  FADD.FTZ R109, R109, R36 ;  /* 0x000000246d6d7221 */ /* 0x008fe40000010000 */
[----:B------:R-:W3:Y:S01]  /*20c0*/  LDS.64 R34, [R55+0x1e00] ;  /* 0x001e000037227984 */ /* 0x000ee20000000a00 */
[----:B------:R-:W-:Y:S01]  /*20d0*/  FADD.FTZ R90, R90, R37 ;  /* 0x000000255a5a7221 */ /* 0x000fe20000010000 */
[----:B----4-:R-:W-:-:S02]  /*20e0*/  FADD.FTZ R109, R109, R32 ;  /* 0x000000206d6d7221 */ /* 0x010fc40000010000 */
[----:B------:R-:W4:Y:S01]  /*20f0*/  LDS.64 R36, [R51+0x2080] ;  /* 0x0020800033247984 */ /* 0x000f220000000a00 */
[----:B------:R-:W-:Y:S01]  /*2100*/  FADD.FTZ R90, R90, R33 ;  /* 0x000000215a5a7221 */ /* 0x000fe20000010000 */
[----:B-----5:R-:W-:Y:S02]  /*2110*/  FADD.FTZ R109, R109, R28 ;  /* 0x0000001c6d6d7221 */ /* 0x020fe40000010000 */
[----:B------:R-:W5:Y:S01]  /*2120*/  LDS.64 R32, [R54+0x2300] ;  /* 0x0023000036207984 */ /* 0x000f620000000a00 */
[----:B------:R-:W-:Y:S01]  /*2130*/  FADD.FTZ R90, R90, R29 ;  /* 0x0000001d5a5a7221 */ /* 0x000fe20000010000 */
[----:B0-----:R-:W-:Y:S02]  /*2140*/  FADD.FTZ R109, R109, R16 ;  /* 0x000000106d6d7221 */ /* 0x001fe40000010000 */
[----:B------:R-:W0:Y:S01]  /*2150*/  LDS.64 R28, [R52+0x2580] ;  /* 0x00258000341c7984 */ /* 0x000e220000000a00 */
        /* <DEDUP_REMOVED lines=20> */
[----:B------:R-:W-:-:S05]  /*22a0*/  FADD.FTZ R29, R90, R29 ;  /* 0x0000001d5a1d7221 */ /* 0x000fca0000010000 */
[----:B------:R0:W-:Y:S02]  /*22b0*/  STG.E.64 desc[UR8][R14.64+0x700], R28 ;  /* 0x0007001c0e007986 */ /* 0x0001e4000c101b08 */
.L_x_79:
        /* <DEDUP_REMOVED lines=17> */
[----:B0-----:R-:W0:Y:S01]  /*23d0*/  SHFL.BFLY PT, R28, R25, 0x2, 0x1f ;  /* 0x0c401f00191c7f89 */ /* 0x001e2200000e0000 */
[----:B--2---:R-:W-:Y:S01]  /*23e0*/  FADD.FTZ R27, R26, R27 ;  /* 0x0000001b1a1b7221 */ /* 0x004fe20000010000 */
[----:B0-----:R-:W-:-:S04]  /*23f0*/  FADD.FTZ R28, R25, R28 ;  /* 0x0000001c191c7221 */ /* 0x001fc80000010000 */
[----:B------:R-:W0:Y:S04]  /*2400*/  SHFL.BFLY PT, R16, R27, 0x1, 0x1f ;  /* 0x0c201f001b107f89 */ /* 0x000e2800000e0000 */
[----:B------:R2:W3:Y:S02]  /*2410*/  SHFL.BFLY PT, R22, R28, 0x1, 0x1f ;  /* 0x0c201f001c167f89 */ /* 0x0004e400000e0000 */
[----:B0-2---:R-:W-:-:S07]  /*2420*/  FADD.FTZ R16, R27, R16 ;  /* 0x000000101b107221 */ /* 0x005fce0000010000 */
.L_x_99:
[----:B------:R-:W0:Y:S01]  /*2430*/  @!P2 S2R R19, SR_CgaCtaId ;  /* 0x000000000013a919 */ /* 0x000e220000008800 */
[----:B------:R-:W-:Y:S01]  /*2440*/  @!P2 MOV R18, 0x400 ;  /* 0x000004000012a802 */ /* 0x000fe20000000f00 */
[----:B---3--:R-:W-:Y:S01]  /*2450*/  FADD.FTZ R17, R28, R22 ;  /* 0x000000161c117221 */ /* 0x008fe20000010000 */
[----:B------:R-:W-:-:S03]  /*2460*/  @!P2 FMUL.FTZ R16, R16, 0.00019531250291038304567 ;  /* 0x394ccccd1010a820 */ /* 0x000fc60000410000 */
[----:B------:R-:W-:Y:S01]  /*2470*/  @!P2 FMUL.FTZ R17, R17, 0.00019531250291038304567 ;  /* 0x394ccccd1111a820 */ /* 0x000fe20000410000 */
[----:B0-----:R-:W-:-:S05]  /*2480*/  @!P2 LEA R18, R19, R18, 0x18 ;  /* 0x000000121312a211 */ /* 0x001fca00078ec0ff */
[----:B------:R2:W-:Y:S02]  /*2490*/  @!P2 STS.64 [R18+0x2850], R16 ;  /* 0x002850101200a388 */ /* 0x0005e40000000a00 */
.L_x_80:
[----:B------:R-:W-:Y:S05]  /*24a0*/  BSYNC B0 ;  /* 0x0000000000007941 */ /* 0x000fea0003800000 */
.L_x_78:
        /* <DEDUP_REMOVED lines=9> */
.L_x_84:
[----:B------:R-:W3:Y:S04]  /*2540*/  LD.E.STRONG.GPU R17, desc[UR8][R4.64+0x1c0] ;  /* 0x0001c00804117980 */ /* 0x000ee8000c10f900 */
[----:B---3--:R-:W-:Y:S01]  /*2550*/  CCTL.IVALL ;  /* 0x00000000ff00798f */ /* 0x008fe20002000000 */
[----:B------:R-:W-:Y:S05]  /*2560*/  YIELD ;  /* 0x0000000000007946 */ /* 0x000fea0003800000 */
[----:B-----5:R-:W-:-:S04]  /*2570*/  LOP3.LUT R17, R17, R16, RZ, 0x3c, !PT ;  /* 0x0000001011117212 */ /* 0x020fc800078e3cff */
[----:B------:R-:W-:-:S13]  /*2580*/  ISETP.GT.AND P1, PT, R17, -0x1, PT ;  /* 0xffffffff1100780c */ /* 0x000fda0003f24270 */
[----:B------:R-:W-:Y:S05]  /*2590*/  @P1 BRA `(.L_x_84) ;  /* 0xfffffffc00e81947 */ /* 0x000fea000383ffff */
.L_x_83:
[----:B------:R-:W-:Y:S05]  /*25a0*/  WARPSYNC.ALL ;  /* 0x0000000000007948 */ /* 0x000fea0003800000 */
[----:B------:R-:W-:Y:S06]  /*25b0*/  BAR.SYNC.DEFER_BLOCKING 0x0 ;  /* 0x0000000000007b1d */ /* 0x000fec0000010000 */
[----:B------:R-:W-:Y:S05]  /*25c0*/  BRA `(.L_x_85) ;  /* 0x0000000000087947 */ /* 0x000fea0003800000 */
.L_x_82:
[----:B------:R-:W-:Y:S05]  /*25d0*/  WARPSYNC.ALL ;  /* 0x0000000000007948 */ /* 0x000fea0003800000 */
[----:B------:R-:W-:Y:S06]  /*25e0*/  BAR.SYNC.DEFER_BLOCKING 0x0 ;  /* 0x0000000000007b1d */ /* 0x000fec0000010000 */
.L_x_85:
[----:B--2---:R-:W2:Y:S01]  /*25f0*/  LDS.64 R16, [R38] ;  /* 0x0000000026107984 */ /* 0x004ea20000000a00 */
[----:B------:R-:W3:Y:S02]  /*2600*/  LDCU.64 UR12, c[0x0][0x380] ;  /* 0x00007000ff0c77ac */ /* 0x000ee40008000a00 */
[----:B---3--:R-:W-:Y:S01]  /*2610*/  IADD3 R2, P1, PT, R2, UR12, RZ ;  /* 0x0000000c02027c10 */ /* 0x008fe2000ff3e0ff */
[--C-:B--2---:R-:W-:Y:S01]  /*2620*/  FADD.FTZ R18, R75, -R16.reuse ;  /* 0x800000104b127221 */ /* 0x104fe20000010000 */
[--C-:B------:R-:W-:Y:S01]  /*2630*/  FADD.FTZ R20, R87, -R16.reuse ;  /* 0x8000001057147221 */ /* 0x100fe20000010000 */
        /* <DEDUP_REMOVED lines=43> */
[C---:B0-----:R-:W-:Y:S01]  /*28f0*/  FMUL.FTZ R29, R69.reuse, R82 ;  /* 0x00000052451d7220 */ /* 0x041fe20000410000 */
[C---:B------:R-:W-:Y:S01]  /*2900*/  FMUL.FTZ R76, R69.reuse, R76 ;  /* 0x0000004c454c7220 */ /* 0x040fe20000410000 */
[----:B------:R-:W-:Y:S01]  /*2910*/  FMUL.FTZ R69, R69, R88 ;  /* 0x0000005845457220 */ /* 0x000fe20000410000 */
[----:B------:R-:W-:-:S02]  /*2920*/  F2FP.BF16.F32.PACK_AB R19, R19, R22 ;  /* 0x000000161313723e */ /* 0x000fc400000010ff */
[----:B------:R-:W-:Y:S02]  /*2930*/  IADD3.X R3, PT, PT, R0, UR13, RZ, P1, !PT ;  /* 0x0000000d00037c10 */ /* 0x000fe40008ffe4ff */
[----:B------:R-:W-:Y:S02]  /*2940*/  F2FP.BF16.F32.PACK_AB R18, R17, R18 ;  /* 0x000000121112723e */ /* 0x000fe400000010ff */
[----:B------:R-:W-:Y:S02]  /*2950*/  F2FP.BF16.F32.PACK_AB R22, R21, R74 ;  /* 0x0000004a1516723e */ /* 0x000fe400000010ff */
[----:B------:R-:W-:Y:S01]  /*2960*/  F2FP.BF16.F32.PACK_AB R23, R23, R72 ;  /* 0x000000481717723e */ /* 0x000fe200000010ff */
[----:B------:R2:W-:Y:S01]  /*2970*/  STG.E.64 desc[UR8][R2.64], R18 ;  /* 0x0000001202007986 */ /* 0x0005e2000c101b08 */
[----:B------:R-:W-:Y:S02]  /*2980*/  F2FP.BF16.F32.PACK_AB R26, R25, R70 ;  /* 0x00000046191a723e */ /* 0x000fe400000010ff */
[----:B------:R-:W-:Y:S01]  /*2990*/  F2FP.BF16.F32.PACK_AB R27, R27, R68 ;  /* 0x000000441b1b723e */ /* 0x000fe200000010ff */
[----:B------:R2:W-:Y:S01]  /*29a0*/  STG.E.64 desc[UR8][R2.64+0xa000], R22 ;  /* 0x00a0001602007986 */ /* 0x0005e2000c101b08 */
[----:B------:R-:W-:-:S02]  /*29b0*/  F2FP.BF16.F32.PACK_AB R66, R29, R66 ;  /* 0x000000421d42723e */ /* 0x000fc400000010ff */
[----:B------:R-:W-:Y:S01]  /*29c0*/  F2FP.BF16.F32.PACK_AB R67, R69, R76 ;  /* 0x0000004c4543723e */ /* 0x000fe200000010ff */
[----:B------:R2:W-:Y:S04]  /*29d0*/  STG.E.64 desc[UR8][R2.64+0x14000], R26 ;  /* 0x0140001a02007986 */ /* 0x0005e8000c101b08 */
[----:B------:R2:W-:Y:S01]  /*29e0*/  STG.E.64 desc[UR8][R2.64+0x1e000], R66 ;  /* 0x01e0004202007986 */ /* 0x0005e2000c101b08 */
[----:B------:R-:W-:Y:S05]  /*29f0*/  @!P0 BRA `(.L_x_86) ;  /* 0xffffffdc00948947 */ /* 0x000fea000383ffff */
.L_x_77:
[----:B0-2---:R-:W0:Y:S01]  /*2a00*/  S2R R3, SR_CTAID.X ;  /* 0x0000000000037919 */ /* 0x005e220000002500 */
[----:B------:R-:W-:-:S05]  /*2a10*/  IMAD R65, R65, 0x50, RZ ;  /* 0x0000005041417824 */ /* 0x000fca00078e02ff */
[----:B------:R-:W-:Y:S02]  /*2a20*/  IADD3 R13, PT, PT, R65, 0x50, RZ ;  /* 0x00000050410d7810 */ /* 0x000fe40007ffe0ff */
[----:B0-----:R-:W-:-:S04]  /*2a30*/  LEA.HI R64, R64, R3, RZ, 0x1c ;  /* 0x0000000340407211 */ /* 0x001fc800078fe0ff */
[----:B------:R-:W-:-:S04]  /*2a40*/  LEA R64, R64, R65, 0x5 ;  /* 0x0000004140407211 */ /* 0x000fc800078e28ff */
[----:B------:R-:W-:-:S13]  /*2a50*/  ISETP.GE.AND P0, PT, R64, R13, PT ;  /* 0x0000000d4000720c */ /* 0x000fda0003f06270 */
[----:B------:R-:W-:Y:S05]  /*2a60*/  @P0 EXIT ;  /* 0x000000000000094d */ /* 0x000fea0003800000 */
[----:B------:R-:W0:Y:S01]  /*2a70*/  S2R R31, SR_TID.X ;  /* 0x00000000001f7919 */ /* 0x000e220000002100 */
[----:B------:R-:W2:Y:S01]  /*2a80*/  S2UR UR7, SR_CgaCtaId ;  /* 0x00000000000779c3 */ /* 0x000ea20000008800 */
[----:B------:R-:W3:Y:S01]  /*2a90*/  LDCU.64 UR4, c[0x0][0x3c8] ;  /* 0x00007900ff0477ac */ /* 0x000ee20008000a00 */
[----:B------:R-:W-:Y:S01]  /*2aa0*/  UMOV UR6, 0x400 ;  /* 0x0000040000067882 */ /* 0x000fe20000000000 */
[----:B---3--:R-:W-:-:S04]  /*2ab0*/  UISETP.LT.U32.AND UP0, UPT, UR4, 0x7, UPT ;  /* 0x000000070400788c */ /* 0x008fc8000bf01070 */
[----:B------:R-:W-:Y:S02]  /*2ac0*/  UISETP.LT.AND.EX UP0, UPT, UR5, URZ, UPT, UP0 ;  /* 0x000000ff0500728c */ /* 0x000fe4000bf01300 */
[----:B--2---:R-:W-:Y:S02]  /*2ad0*/  ULEA UR6, UR7, UR6, 0x18 ;  /* 0x0000000607067291 */ /* 0x004fe4000f8ec0ff */
[----:B------:R-:W-:Y:S02]  /*2ae0*/  USEL UR4, UR4, 0x7, UP0 ;  /* 0x0000000704047887 */ /* 0x000fe40008000000 */
[----:B------:R-:W-:Y:S01]  /*2af0*/  USEL UR5, UR5, URZ, UP0 ;  /* 0x000000ff05057287 */ /* 0x000fe20008000000 */
[--C-:B0-----:R-:W-:Y:S02]  /*2b00*/  SHF.R.U32.HI R33, RZ, 0x4, R31.reuse ;  /* 0x00000004ff217819 */ /* 0x101fe4000001161f */
[----:B------:R-:W-:Y:S02]  /*2b10*/  SHF.R.U32.HI R2, RZ, 0x5, R31 ;  /* 0x00000005ff027819 */ /* 0x000fe4000001161f */
[----:B------:R-:W-:-:S02]  /*2b20*/  LOP3.LUT R3, R33, 0x1e, RZ, 0xc0, !PT ;  /* 0x0000001e21037812 */ /* 0x000fc400078ec0ff */
[C---:B------:R-:W-:Y:S02]  /*2b30*/  LEA R0, R2.reuse, UR6, 0x7 ;  /* 0x0000000602007c11 */ /* 0x040fe4000f8e38ff */
[----:B------:R-:W-:Y:S02]  /*2b40*/  LOP3.LUT R3, R3, 0x1f, R31, 0x78, !PT ;  /* 0x0000001f03037812 */ /* 0x000fe400078e781f */
[----:B------:R-:W-:Y:S02]  /*2b50*/  SHF.L.U32 R4, R31, 0x7, RZ ;  /* 0x000000071f047819 */ /* 0x000fe400000006ff */
[C---:B------:R-:W-:Y:S02]  /*2b60*/  ISETP.LT.U32.AND P0, PT, R2.reuse, UR4, PT ;  /* 0x0000000402007c0c */ /* 0x040fe4000bf01070 */
[----:B------:R-:W-:Y:S01]  /*2b70*/  LEA R0, R3, R0, 0x2 ;  /* 0x0000000003007211 */ /* 0x000fe200078e10ff */
[----:B------:R-:W-:Y:S01]  /*2b80*/  IMAD.WIDE.U32 R2, R2, 0x500, RZ ;  /* 0x0000050002027825 */ /* 0x000fe200078e00ff */
[----:B------:R-:W-:-:S02]  /*2b90*/  MOV R5, UR5 ;  /* 0x0000000500057c02 */ /* 0x000fc40008000f00 */
[----:B------:R-:W-:Y:S02]  /*2ba0*/  LOP3.LUT R4, R4, 0x780, RZ, 0xc0, !PT ;  /* 0x0000078004047812 */ /* 0x000fe400078ec0ff */
[C---:B------:R-:W-:Y:S02]  /*2bb0*/  LOP3.LUT R15, R31.reuse, 0x1f, RZ, 0xc0, !PT ;  /* 0x0000001f1f0f7812 */ /* 0x040fe400078ec0ff */
[C---:B------:R-:W-:Y:S02]  /*2bc0*/  LOP3.LUT R32, R31.reuse, 0xf, RZ, 0xc0, !PT ;  /* 0x0000000f1f207812 */ /* 0x040fe400078ec0ff */
[----:B------:R-:W-:Y:S02]  /*2bd0*/  SHF.L.U32 R35, R31, 0x1, RZ ;  /* 0x000000011f237819 */ /* 0x000fe400000006ff */
[----:B------:R-:W-:Y:S02]  /*2be0*/  ISETP.GT.AND.EX P0, PT, R5, RZ, PT, P0 ;  /* 0x000000ff0500720c */ /* 0x000fe40003f04300 */
[----:B------:R-:W-:-:S02]  /*2bf0*/  IADD3 R12, PT, PT, R4, UR6, RZ ;  /* 0x00000006040c7c10 */ /* 0x000fc4000fffe0ff */
[----:B------:R-:W-:-:S09]  /*2c00*/  LOP3.LUT R31, R2, 0x1f, R31, 0xf8, !PT ;  /* 0x0000001f021f7812 */ /* 0x000fd200078ef81f */
.L_x_90:
[----:B0-----:R-:W-:-:S04]  /*2c10*/  IADD3 R4, PT, PT, R15, R64, RZ ;  /* 0x000000400f047210 */ /* 0x001fc80007ffe0ff */
[----:B------:R-:W-:-:S13]  /*2c20*/  ISETP.GE.U32.OR P1, PT, R4, R13, !P0 ;  /* 0x0000000d0400720c */ /* 0x000fda0004726470 */
[----:B------:R-:W0:Y:S01]  /*2c30*/  @!P1 LDC.64 R8, c[0x0][0x3d0] ;  /* 0x0000f400ff089b82 */ /* 0x000e220000000a00 */
[----:B------:R-:W-:-:S04]  /*2c40*/  @!P1 IADD3 R5, P2, PT, R64, R31, RZ ;  /* 0x0000001f40059210 */ /* 0x000fc80007f5e0ff */
[----:B------:R-:W-:Y:S02]  /*2c50*/  @!P1 LEA.HI.X.SX32 R6, R64, R3, 0x1, P2 ;  /* 0x0000000340069211 */ /* 0x000fe400010f0eff */
[----:B0-----:R-:W-:-:S04]  /*2c60*/  @!P1 LEA R4, P2, R5, R8, 0x3 ;  /* 0x0000000805049211 */ /* 0x001fc800078418ff */
[----:B------:R-:W-:Y:S01]  /*2c70*/  @!P1 LEA.HI.X R5, R5, R9, R6, 0x3, P2 ;  /* 0x0000000905059211 */ /* 0x000fe200010f1c06 */
[----:B--2---:R-:W-:Y:S01]  /*2c80*/  HFMA2 R11, -RZ, RZ, 0, 0 ;  /* 0x00000000ff0b7431 */ /* 0x004fe200000001ff */
[----:B------:R-:W-:Y:S01]  /*2c90*/  MOV R17, RZ ;  /* 0x000000ff00117202 */ /* 0x000fe20000000f00 */
[----:B------:R-:W0:Y:S03]  /*2ca0*/  LDC.64 R6, c[0x0][0x390] ;  /* 0x0000e400ff067b82 */ /* 0x000e260000000a00 */
[----:B------:R-:W2:Y:S01]  /*2cb0*/  @!P1 LDG.E.64 R4, desc[UR8][R4.64+0x700] ;  /* 0x0007000804049981 */ /* 0x000ea2000c1e1b00 */
[----:B------:R-:W-:Y:S02]  /*2cc0*/  IADD3 R23, PT, PT, R33, R64, RZ ;  /* 0x0000004021177210 */ /* 0x000fe40007ffe0ff */
[----:B------:R-:W-:Y:S02]  /*2cd0*/  MOV R14, R33 ;  /* 0x00000021000e7202 */ /* 0x000fe40000000f00 */
[----:B------:R-:W3:Y:S01]  /*2ce0*/  LDC.64 R8, c[0x0][0x388] ;  /* 0x0000e200ff087b82 */ /* 0x000ee20000000a00 */
[----:B--2---:R-:W-:Y:S01]  /*2cf0*/  @!P1 FADD.FTZ R11, RZ, R4 ;  /* 0x00000004ff0b9221 */ /* 0x004fe20000010000 */
[----:B------:R-:W-:-:S04]  /*2d00*/  @!P1 FADD.FTZ R17, RZ, R5 ;  /* 0x00000005ff119221 */ /* 0x000fc80000010000 */
[----:B------:R2:W-:Y:S04]  /*2d10*/  STS [R0], R11 ;  /* 0x0000000b00007388 */ /* 0x0005e80000000800 */
[----:B------:R2:W-:Y:S01]  /*2d20*/  STS [R0+0x500], R17 ;  /* 0x0005001100007388 */ /* 0x0005e20000000800 */
[----:B0--3--:R-:W-:Y:S06]  /*2d30*/  BAR.SYNC.DEFER_BLOCKING 0x0 ;  /* 0x0000000000007b1d */ /* 0x009fec0000010000 */
.L_x_89:
[----:B------:R-:W-:-:S13]  /*2d40*/  ISETP.GE.AND P1, PT, R23, R13, PT ;  /* 0x0000000d1700720c */ /* 0x000fda0003f26270 */
[----:B0-----:R-:W-:Y:S05]  /*2d50*/  @P1 BRA `(.L_x_87) ;  /* 0x0000000000a81947 */ /* 0x001fea0003800000 */
[C---:B------:R-:W-:Y:S02]  /*2d60*/  ISETP.GT.U32.AND P1, PT, R32.reuse, 0x9, PT ;  /* 0x000000092000780c */ /* 0x040fe40003f24070 */
[----:B--2---:R-:W-:Y:S01]  /*2d70*/  CS2R R16, SRZ ;  /* 0x0000000000107805 */ /* 0x004fe2000001ff00 */
        /* <DEDUP_REMOVED lines=9> */
[----:B------:R-:W-:Y:S02]  /*2e10*/  MOV R19, 0xffff ;  /* 0x0000ffff00137802 */ /* 0x000fe40000000f00 */
[----:B0-----:R-:W-:Y:S02]  /*2e20*/  MOV R18, 0xffff ;  /* 0x0000ffff00127802 */ /* 0x001fe40000000f00 */
[----:B------:R-:W-:Y:S01]  /*2e30*/  MOV R20, 0xffff ;  /* 0x0000ffff00147802 */ /* 0x000fe20000000f00 */
[----:B--2---:R-:W0:Y:S01]  /*2e40*/  SHFL.BFLY PT, R25, R16, 0x8, 0x101f ;  /* 0x0d101f0010197f89 */ /* 0x004e2200000e0000 */
[----:B------:R-:W-:Y:S02]  /*2e50*/  MOV R21, 0xffff ;  /* 0x0000ffff00157802 */ /* 0x000fe40000000f00 */
[----:B------:R-:W-:Y:S01]  /*2e60*/  MOV R37, 0xffff ;  /* 0x0000ffff00257802 */ /* 0x000fe20000000f00 */
[----:B---3--:R-:W2:Y:S01]  /*2e70*/  SHFL.BFLY PT, R24, R17, 0x8, 0x101f ;  /* 0x0d101f0011187f89 */ /* 0x008ea200000e0000 */
[----:B------:R-:W-:Y:S01]  /*2e80*/  MOV R30, 0xffff ;  /* 0x0000ffff001e7802 */ /* 0x000fe20000000f00 */
[----:B0-----:R-:W-:Y:S01]  /*2e90*/  FADD.FTZ R25, R25, R16 ;  /* 0x0000001019197221 */ /* 0x001fe20000010000 */
[----:B--2---:R-:W-:-:S04]  /*2ea0*/  FADD.FTZ R24, R24, R17 ;  /* 0x0000001118187221 */ /* 0x004fc80000010000 */
[----:B------:R-:W0:Y:S01]  /*2eb0*/  SHFL.BFLY PT, R26, R25, 0x4, 0x101f ;  /* 0x0c901f00191a7f89 */ /* 0x000e2200000e0000 */
[----:B------:R-:W-:-:S03]  /*2ec0*/  MOV R17, 0xffff ;  /* 0x0000ffff00117802 */ /* 0x000fc60000000f00 */
        /* <DEDUP_REMOVED lines=10> */
.L_x_109:
[----:B---3--:R-:W-:Y:S01]  /*2f70*/  FADD.FTZ R17, R16, R22 ;  /* 0x0000001610117221 */ /* 0x008fe20000010000 */
[----:B------:R-:W-:Y:S02]  /*2f80*/  @!P2 F2FP.BF16.F32.PACK_AB R16, RZ, R28 ;  /* 0x0000001cff10a23e */ /* 0x000fe400000010ff */
[C---:B------:R-:W-:Y:S02]  /*2f90*/  ISETP.GE.U32.AND P1, PT, R14.reuse, 0xc, PT ;  /* 0x0000000c0e00780c */ /* 0x040fe40003f26070 */
[----:B------:R-:W-:Y:S01]  /*2fa0*/  @!P2 F2FP.BF16.F32.PACK_AB R17, RZ, R17 ;  /* 0x00000011ff11a23e */ /* 0x000fe200000010ff */
[----:B------:R0:W-:Y:S01]  /*2fb0*/  @!P2 STG.E.U16 desc[UR8][R10.64], R16 ;  /* 0x000000100a00a986 */ /* 0x0001e2000c101508 */
[----:B------:R-:W-:Y:S02]  /*2fc0*/  IADD3 R14, PT, PT, R14, 0x14, RZ ;  /* 0x000000140e0e7810 */ /* 0x000fe40007ffe0ff */
[----:B------:R-:W-:Y:S01]  /*2fd0*/  IADD3 R23, PT, PT, R23, 0x14, RZ ;  /* 0x0000001417177810 */ /* 0x000fe20007ffe0ff */
[----:B------:R0:W-:Y:S06]  /*2fe0*/  @!P2 STG.E.U16 desc[UR8][R4.64], R17 ;  /* 0x000000110400a986 */ /* 0x0001ec000c101508 */
[----:B------:R-:W-:Y:S05]  /*2ff0*/  @!P1 BRA `(.L_x_89) ;  /* 0xfffffffc00509947 */ /* 0x000fea000383ffff */
.L_x_87:
[----:B------:R-:W-:Y:S05]  /*3000*/  WARPSYNC.ALL ;  /* 0x0000000000007948 */ /* 0x000fea0003800000 */
[----:B------:R-:W-:Y:S01]  /*3010*/  IADD3 R64, PT, PT, R64, 0xe0, RZ ;  /* 0x000000e040407810 */ /* 0x000fe20007ffe0ff */
[----:B------:R-:W-:Y:S03]  /*3020*/  BAR.SYNC.DEFER_BLOCKING 0x0 ;  /* 0x0000000000007b1d */ /* 0x000fe60000010000 */
[----:B------:R-:W-:-:S13]  /*3030*/  ISETP.GE.AND P1, PT, R64, R13, PT ;  /* 0x0000000d4000720c */ /* 0x000fda0003f26270 */
[----:B------:R-:W-:Y:S05]  /*3040*/  @!P1 BRA `(.L_x_90) ;  /* 0xfffffff800f09947 */ /* 0x000fea000383ffff */
[----:B------:R-:W-:Y:S05]  /*3050*/  EXIT ;  /* 0x000000000000794d */ /* 0x000fea0003800000 */
.L_x_81:
[----:B------:R-:W-:Y:S01]  /*3060*/  HFMA2 R20, -RZ, RZ, 0, 4.76837158203125e-07 ;  /* 0x00000008ff147431 */ /* 0x000fe200000001ff */
[----:B--2---:R-:W-:Y:S02]  /*3070*/  MOV R21, R16 ;  /* 0x0000001000157202 */ /* 0x004fe40000000f00 */
[----:B------:R-:W-:Y:S02]  /*3080*/  MOV R19, 0x1f ;  /* 0x0000001f00137802 */ /* 0x000fe40000000f00 */
[----:B------:R-:W-:-:S07]  /*3090*/  MOV R18, 0xffffffff ;  /* 0xffffffff00127802 */ /* 0x000fce0000000f00 */
[----:B01----:R-:W-:Y:S05]  /*30a0*/  WARPSYNC.COLLECTIVE R18, `(.L_x_91) ;  /* 0x0000000012087348 */ /* 0x003fea0003c00000 */
[----:B------:R2:W3:Y:S02]  /*30b0*/  SHFL.BFLY P1, R22, R21, R20, R19 ;  /* 0x0c00001415167389 */ /* 0x0004e40000020013 */
[----:B0123--:R-:W-:Y:S05]  /*30c0*/  ENDCOLLECTIVE ;  /* 0x000000000000791b */ /* 0x00ffea0003800000 */
.L_x_91:
[----:B------:R-:W-:Y:S02]  /*30d0*/  MOV R21, R17 ;  /* 0x0000001100157202 */ /* 0x000fe40000000f00 */
[----:B------:R-:W-:-:S07]  /*30e0*/  MOV R23, R22 ;  /* 0x0000001600177202 */ /* 0x000fce0000000f00 */
[----:B------:R-:W-:Y:S05]  /*30f0*/  WARPSYNC.COLLECTIVE R18, `(.L_x_92) ;  /* 0x0000000012087348 */ /* 0x000fea0003c00000 */
[----:B------:R0:W1:Y:S02]  /*3100*/  SHFL.BFLY P1, R22, R21, R20, R19 ;  /* 0x0c00001415167389 */ /* 0x0000640000020013 */
[----:B01----:R-:W-:Y:S05]  /*3110*/  ENDCOLLECTIVE ;  /* 0x000000000000791b */ /* 0x003fea0003800000 */
.L_x_92:
[----:B------:R-:W-:Y:S01]  /*3120*/  FADD.FTZ R23, R23, R16 ;  /* 0x0000001017177221 */ /* 0x000fe20000010000 */
[----:B------:R-:W-:-:S04]  /*3130*/  HFMA2 R20, -RZ, RZ, 0, 2.384185791015625e-07 ;  /* 0x00000004ff147431 */ /* 0x000fc800000001ff */
[----:B------:R-:W-:Y:S02]  /*3140*/  MOV R21, R23 ;  /* 0x0000001700157202 */ /* 0x000fe40000000f00 */
[----:B------:R-:W-:-:S07]  /*3150*/  MOV R24, R22 ;  /* 0x0000001600187202 */ /* 0x000fce0000000f00 */
[----:B------:R-:W-:Y:S05]  /*3160*/  WARPSYNC.COLLECTIVE R18, `(.L_x_93) ;  /* 0x0000000012087348 */ /* 0x000fea0003c00000 */
[----:B------:R0:W1:Y:S02]  /*3170*/  SHFL.BFLY P1, R22, R21, R20, R19 ;  /* 0x0c00001415167389 */ /* 0x0000640000020013 */
[----:B01----:R-:W-:Y:S05]  /*3180*/  ENDCOLLECTIVE ;  /* 0x000000000000791b */ /* 0x003fea0003800000 */
.L_x_93:
[----:B------:R-:W-:-:S05]  /*3190*/  FADD.FTZ R24, R24, R17 ;  /* 0x0000001118187221 */ /* 0x000fca0000010000 */
[----:B------:R-:W-:Y:S02]  /*31a0*/  MOV R21, R24 ;  /* 0x0000001800157202 */ /* 0x000fe40000000f00 */
[----:B------:R-:W-:-:S07]  /*31b0*/  MOV R26, R22 ;  /* 0x00000016001a7202 */ /* 0x000fce0000000f00 */
[----:B------:R-:W-:Y:S05]  /*31c0*/  WARPSYNC.COLLECTIVE R18, `(.L_x_94) ;  /* 0x0000000012087348 */ /* 0x000fea0003c00000 */
[----:B------:R0:W1:Y:S02]  /*31d0*/  SHFL.BFLY P1, R22, R21, R20, R19 ;  /* 0x0c00001415167389 */ /* 0x0000640000020013 */
[----:B01----:R-:W-:Y:S05]  /*31e0*/  ENDCOLLECTIVE ;  /* 0x000000000000791b */ /* 0x003fea0003800000 */
.L_x_94:
[----:B------:R-:W-:Y:S01]  /*31f0*/  FADD.FTZ R26, R23, R26 ;  /* 0x0000001a171a7221 */ /* 0x000fe20000010000 */
[----:B------:R-:W-:-:S04]  /*3200*/  HFMA2 R20, -RZ, RZ, 0, 1.1920928955078125e-07 ;  /* 0x00000002ff147431 */ /* 0x000fc800000001ff */
[----:B------:R-:W-:Y:S02]  /*3210*/  MOV R21, R26 ;  /* 0x0000001a00157202 */ /* 0x000fe40000000f00 */
[----:B------:R-:W-:-:S07]  /*3220*/  MOV R25, R22 ;  /* 0x0000001600197202 */ /* 0x000fce0000000f00 */
[----:B------:R-:W-:Y:S05]  /*3230*/  WARPSYNC.COLLECTIVE R18, `(.L_x_95) ;  /* 0x0000000012087348 */ /* 0x000fea0003c00000 */
[----:B------:R0:W1:Y:S02]  /*3240*/  SHFL.BFLY P1, R22, R21, R20, R19 ;  /* 0x0c00001415167389 */ /* 0x0000640000020013 */
[----:B01----:R-:W-:Y:S05]  /*3250*/  ENDCOLLECTIVE ;  /* 0x000000000000791b */ /* 0x003fea0003800000 */
.L_x_95:
[----:B------:R-:W-:-:S05]  /*3260*/  FADD.FTZ R25, R24, R25 ;  /* 0x0000001918197221 */ /* 0x000fca0000010000 */
[----:B------:R-:W-:Y:S02]  /*3270*/  MOV R21, R25 ;  /* 0x0000001900157202 */ /* 0x000fe40000000f00 */
[----:B------:R-:W-:-:S07]  /*3280*/  MOV R27, R22 ;  /* 0x00000016001b7202 */ /* 0x000fce0000000f00 */
[----:B------:R-:W-:Y:S05]  /*3290*/  WARPSYNC.COLLECTIVE R18, `(.L_x_96) ;  /* 0x0000000012087348 */ /* 0x000fea0003c00000 */
[----:B------:R0:W1:Y:S02]  /*32a0*/  SHFL.BFLY P1, R22, R21, R20, R19 ;  /* 0x0c00001415167389 */ /* 0x0000640000020013 */
[----:B01----:R-:W-:Y:S05]  /*32b0*/  ENDCOLLECTIVE ;  /* 0x000000000000791b */ /* 0x003fea0003800000 */
.L_x_96:
[----:B------:R-:W-:Y:S01]  /*32c0*/  FADD.FTZ R27, R26, R27 ;  /* 0x0000001b1a1b7221 */ /* 0x000fe20000010000 */
[----:B------:R-:W-:-:S04]  /*32d0*/  HFMA2 R20, -RZ, RZ, 0, 5.9604644775390625e-08 ;  /* 0x00000001ff147431 */ /* 0x000fc800000001ff */
[----:B------:R-:W-:Y:S02]  /*32e0*/  MOV R21, R27 ;  /* 0x0000001b00157202 */ /* 0x000fe40000000f00 */
[----:B------:R-:W-:-:S07]  /*32f0*/  MOV R28, R22 ;  /* 0x00000016001c7202 */ /* 0x000fce0000000f00 */
[----:B------:R-:W-:Y:S05]  /*3300*/  WARPSYNC.COLLECTIVE R18, `(.L_x_97) ;  /* 0x0000000012087348 */ /* 0x000fea0003c00000 */
[----:B------:R0:W1:Y:S02]  /*3310*/  SHFL.BFLY P1, R22, R21, R20, R19 ;  /* 0x0c00001415167389 */ /* 0x0000640000020013 */
[----:B01----:R-:W-:Y:S05]  /*3320*/  ENDCOLLECTIVE ;  /* 0x000000000000791b */ /* 0x003fea0003800000 */
.L_x_97:
[----:B------:R-:W-:-:S05]  /*3330*/  FADD.FTZ R28, R25, R28 ;  /* 0x0000001c191c7221 */ /* 0x000fca0000010000 */
[----:B------:R-:W-:Y:S02]  /*3340*/  MOV R21, R28 ;  /* 0x0000001c00157202 */ /* 0x000fe40000000f00 */
[----:B------:R-:W-:-:S07]  /*3350*/  MOV R16, R22 ;  /* 0x0000001600107202 */ /* 0x000fce0000000f00 */
[----:B------:R-:W-:Y:S05]  /*3360*/  WARPSYNC.COLLECTIVE R18, `(.L_x_98) ;  /* 0x0000000012087348 */ /* 0x000fea0003c00000 */
[----:B------:R0:W1:Y:S02]  /*3370*/  SHFL.BFLY P1, R22, R21, R20, R19 ;  /* 0x0c00001415167389 */ /* 0x0000640000020013 */
[----:B01----:R-:W-:Y:S05]  /*3380*/  ENDCOLLECTIVE ;  /* 0x000000000000791b */ /* 0x003fea0003800000 */
.L_x_98:
[----:B------:R-:W-:Y:S01]  /*3390*/  FADD.FTZ R16, R27, R16 ;  /* 0x000000101b107221 */ /* 0x000fe20000010000 */
[----:B------:R-:W-:Y:S06]  /*33a0*/  BRA `(.L_x_99) ;  /* 0xfffffff000207947 */ /* 0x000fec000383ffff */
.L_x_88:
[----:B------:R-:W-:Y:S01]  /*33b0*/  HFMA2 R20, -RZ, RZ, 0, 4.76837158203125e-07 ;  /* 0x00000008ff147431 */ /* 0x000fe200000001ff */
[----:B------:R-:W-:Y:S01]  /*33c0*/  BSSY B0, `(.L_x_100) ;  /* 0x0000007000007945 */ /* 0x000fe20003800000 */
[----:B--2---:R-:W-:Y:S02]  /*33d0*/  MOV R21, R16 ;  /* 0x0000001000157202 */ /* 0x004fe40000000f00 */
[----:B------:R-:W-:Y:S02]  /*33e0*/  MOV R19, 0x101f ;  /* 0x0000101f00137802 */ /* 0x000fe40000000f00 */
[----:B0-----:R-:W-:-:S07]  /*33f0*/  MOV R18, 0xffff ;  /* 0x0000ffff00127802 */ /* 0x001fce0000000f00 */
[----:B-1-3--:R-:W-:Y:S05]  /*3400*/  WARPSYNC.COLLECTIVE R18, `(.L_x_101) ;  /* 0x0000000012087348 */ /* 0x00afea0003c00000 */
[----:B------:R0:W2:Y:S02]  /*3410*/  SHFL.BFLY P1, R22, R21, R20, R19 ;  /* 0x0c00001415167389 */ /* 0x0000a40000020013 */
[----:B0123--:R-:W-:Y:S05]  /*3420*/  ENDCOLLECTIVE ;  /* 0x000000000000791b */ /* 0x00ffea0003800000 */
.L_x_101:
[----:B------:R-:W-:Y:S05]  /*3430*/  BSYNC B0 ;  /* 0x0000000000007941 */ /* 0x000fea0003800000 */
.L_x_100:
[----:B------:R-:W-:Y:S01]  /*3440*/  HFMA2 R20, -RZ, RZ, 0, 4.76837158203125e-07 ;  /* 0x00000008ff147431 */ /* 0x000fe200000001ff */
[----:B------:R-:W-:Y:S02]  /*3450*/  MOV R21, R17 ;  /* 0x0000001100157202 */ /* 0x000fe40000000f00 */
[----:B------:R-:W-:Y:S02]  /*3460*/  MOV R19, 0x101f ;  /* 0x0000101f00137802 */ /* 0x000fe40000000f00 */
[----:B------:R-:W-:Y:S02]  /*3470*/  MOV R18, 0xffff ;  /* 0x0000ffff00127802 */ /* 0x000fe40000000f00 */
[----:B------:R-:W-:-:S07]  /*3480*/  MOV R25, R22 ;  /* 0x0000001600197202 */ /* 0x000fce0000000f00 */
[----:B------:R-:W-:Y:S05]  /*3490*/  WARPSYNC.COLLECTIVE R18, `(.L_x_102) ;  /* 0x0000000012087348 */ /* 0x000fea0003c00000 */
[----:B------:R0:W1:Y:S02]  /*34a0*/  SHFL.BFLY P1, R22, R21, R20, R19 ;  /* 0x0c00001415167389 */ /* 0x0000640000020013 */
[----:B01----:R-:W-:Y:S05]  /*34b0*/  ENDCOLLECTIVE ;  /* 0x000000000000791b */ /* 0x003fea0003800000 */
.L_x_102:
[----:B------:R-:W-:Y:S01]  /*34c0*/  FADD.FTZ R25, R25, R16 ;  /* 0x0000001019197221 */ /* 0x000fe20000010000 */
[----:B------:R-:W-:-:S04]  /*34d0*/  HFMA2 R20, -RZ, RZ, 0, 2.384185791015625e-07 ;  /* 0x00000004ff147431 */ /* 0x000fc800000001ff */
[----:B------:R-:W-:Y:S02]  /*34e0*/  MOV R21, R25 ;  /* 0x0000001900157202 */ /* 0x000fe40000000f00 */
[----:B------:R-:W-:-:S07]  /*34f0*/  MOV R24, R22 ;  /* 0x0000001600187202 */ /* 0x000fce0000000f00 */
[----:B------:R-:W-:Y:S05]  /*3500*/  WARPSYNC.COLLECTIVE R18, `(.L_x_103) ;  /* 0x0000000012087348 */ /* 0x000fea0003c00000 */
[----:B------:R0:W1:Y:S02]  /*3510*/  SHFL.BFLY P1, R22, R21, R20, R19 ;  /* 0x0c00001415167389 */ /* 0x0000640000020013 */
[----:B01----:R-:W-:Y:S05]  /*3520*/  ENDCOLLECTIVE ;  /* 0x000000000000791b */ /* 0x003fea0003800000 */
.L_x_103:
[----:B------:R-:W-:-:S05]  /*3530*/  FADD.FTZ R24, R24, R17 ;  /* 0x0000001118187221 */ /* 0x000fca0000010000 */
[----:B------:R-:W-:Y:S02]  /*3540*/  MOV R21, R24 ;  /* 0x0000001800157202 */ /* 0x000fe40000000f00 */
[----:B------:R-:W-:-:S07]  /*3550*/  MOV R26, R22 ;  /* 0x00000016001a7202 */ /* 0x000fce0000000f00 */
[----:B------:R-:W-:Y:S05]  /*3560*/  WARPSYNC.COLLECTIVE R18, `(.L_x_104) ;  /* 0x0000000012087348 */ /* 0x000fea0003c00000 */
[----:B------:R0:W1:Y:S02]  /*3570*/  SHFL.BFLY P1, R22, R21, R20, R19 ;  /* 0x0c00001415167389 */ /* 0x0000640000020013 */
[----:B01----:R-:W-:Y:S05]  /*3580*/  ENDCOLLECTIVE ;  /* 0x000000000000791b */ /* 0x003fea0003800000 */
.L_x_104:
[----:B------:R-:W-:Y:S01]  /*3590*/  FADD.FTZ R26, R25, R26 ;  /* 0x0000001a191a7221 */ /* 0x000fe20000010000 */
[----:B------:R-:W-:-:S04]  /*35a0*/  HFMA2 R20, -RZ, RZ, 0, 1.1920928955078125e-07 ;  /* 0x00000002ff147431 */ /* 0x000fc800000001ff */
[----:B------:R-:W-:Y:S02]  /*35b0*/  MOV R21, R26 ;  /* 0x0000001a00157202 */ /* 0x000fe40000000f00 */
[----:B------:R-:W-:-:S07]  /*35c0*/  MOV R27, R22 ;  /* 0x00000016001b7202 */ /* 0x000fce0000000f00 */
[----:B------:R-:W-:Y:S05]  /*35d0*/  WARPSYNC.COLLECTIVE R18, `(.L_x_105) ;  /* 0x0000000012087348 */ /* 0x000fea0003c00000 */
[----:B------:R0:W1:Y:S02]  /*35e0*/  SHFL.BFLY P1, R22, R21, R20, R19 ;  /* 0x0c00001415167389 */ /* 0x0000640000020013 */
[----:B01----:R-:W-:Y:S05]  /*35f0*/  ENDCOLLECTIVE ;  /* 0x000000000000791b */ /* 0x003fea0003800000 */
.L_x_105:
[----:B------:R-:W-:-:S05]  /*3600*/  FADD.FTZ R27, R24, R27 ;  /* 0x0000001b181b7221 */ /* 0x000fca0000010000 */
[----:B------:R-:W-:Y:S02]  /*3610*/  MOV R21, R27 ;  /* 0x0000001b00157202 */ /* 0x000fe40000000f00 */
[----:B------:R-:W-:-:S07]  /*3620*/  MOV R29, R22 ;  /* 0x00000016001d7202 */ /* 0x000fce0000000f00 */
[----:B------:R-:W-:Y:S05]  /*3630*/  WARPSYNC.COLLECTIVE R18, `(.L_x_106) ;  /* 0x0000000012087348 */ /* 0x000fea0003c00000 */
[----:B------:R0:W1:Y:S02]  /*3640*/  SHFL.BFLY P1, R22, R21, R20, R19 ;  /* 0x0c00001415167389 */ /* 0x0000640000020013 */
[----:B01----:R-:W-:Y:S05]  /*3650*/  ENDCOLLECTIVE ;  /* 0x000000000000791b */ /* 0x003fea0003800000 */
.L_x_106:
[----:B------:R-:W-:Y:S01]  /*3660*/  FADD.FTZ R29, R26, R29 ;  /* 0x0000001d1a1d7221 */ /* 0x000fe20000010000 */
[----:B------:R-:W-:-:S04]  /*3670*/  HFMA2 R20, -RZ, RZ, 0, 5.9604644775390625e-08 ;  /* 0x00000001ff147431 */ /* 0x000fc800000001ff */
[----:B------:R-:W-:Y:S02]  /*3680*/  MOV R21, R29 ;  /* 0x0000001d00157202 */ /* 0x000fe40000000f00 */
[----:B------:R-:W-:-:S07]  /*3690*/  MOV R16, R22 ;  /* 0x0000001600107202 */ /* 0x000fce0000000f00 */
[----:B------:R-:W-:Y:S05]  /*36a0*/  WARPSYNC.COLLECTIVE R18, `(.L_x_107) ;  /* 0x0000000012087348 */ /* 0x000fea0003c00000 */
[----:B------:R0:W1:Y:S02]  /*36b0*/  SHFL.BFLY P1, R22, R21, R20, R19 ;  /* 0x0c00001415167389 */ /* 0x0000640000020013 */
[----:B01----:R-:W-:Y:S05]  /*36c0*/  ENDCOLLECTIVE ;  /* 0x000000000000791b */ /* 0x003fea0003800000 */
.L_x_107:
[----:B------:R-:W-:-:S05]  /*36d0*/  FADD.FTZ R16, R27, R16 ;  /* 0x000000101b107221 */ /* 0x000fca0000010000 */
[----:B------:R-:W-:Y:S02]  /*36e0*/  MOV R21, R16 ;  /* 0x0000001000157202 */ /* 0x000fe40000000f00 */
[----:B------:R-:W-:-:S07]  /*36f0*/  MOV R28, R22 ;  /* 0x00000016001c7202 */ /* 0x000fce0000000f00 */
[----:B------:R-:W-:Y:S05]  /*3700*/  WARPSYNC.COLLECTIVE R18, `(.L_x_108) ;  /* 0x0000000012087348 */ /* 0x000fea0003c00000 */
[----:B------:R0:W1:Y:S02]  /*3710*/  SHFL.BFLY P1, R22, R21, R20, R19 ;  /* 0x0c00001415167389 */ /* 0x0000640000020013 */
[----:B01----:R-:W-:Y:S05]  /*3720*/  ENDCOLLECTIVE ;  /* 0x000000000000791b */ /* 0x003fea0003800000 */
.L_x_108:
[----:B------:R-:W-:Y:S01]  /*3730*/  FADD.FTZ R28, R29, R28 ;  /* 0x0000001c1d1c7221 */ /* 0x000fe20000010000 */
[----:B------:R-:W-:Y:S06]  /*3740*/  BRA `(.L_x_109) ;  /* 0xfffffff800087947 */ /* 0x000fec000383ffff */
.L_x_110:
        /* <DEDUP_REMOVED lines=11> */
.L_x_410:


//--------------------- .text._ZN13group_norm_v218gn_bwd_cuda_kernelI13__nv_bfloat16Li320ELi1ELi16ELi80ELi64ELb1ELb1ELi64ELi80ELi80ELi4ELb1ELi144ELb0ELb0ELNS_15WgradSyncMethodE3ENS_16CompileConditionILi1000EEEEEvPT_S6_S6_PKS5_S8_S8_S8_PKfflPfPj --------------------------
	.section	.text._ZN13group_norm_v218gn_bwd_cuda_kernelI13__nv_bfloat16Li320ELi1ELi16ELi80ELi64ELb1ELb1ELi64ELi80ELi80ELi4ELb1ELi144ELb0ELb0ELNS_15WgradSyncMethodE3ENS_16CompileConditionILi1000EEEEEvPT_S6_S6_PKS5_S8_S8_S8_PKfflPfPj,"ax",@progbits
	.align	128
        .global         _ZN13group_norm_v218gn_bwd_cuda_kernelI13__nv_bfloat16Li320ELi1ELi16ELi80ELi64ELb1ELb1ELi64ELi80ELi80ELi4ELb1ELi144ELb0ELb0ELNS_15WgradSyncMethodE3ENS_16CompileConditionILi1000EEEEEvPT_S6_S6_PKS5_S8_S8_S8_PKfflPfPj
        .type           _ZN13group_norm_v218gn_bwd_cuda_kernelI13__nv_bfloat16Li320ELi1ELi16ELi80ELi64ELb1ELb1ELi64ELi80ELi80ELi4ELb1ELi144ELb0ELb0ELNS_15WgradSyncMethodE3ENS_16CompileConditionILi1000EEEEEvPT_S6_S6_PKS5_S8_S8_S8_PKfflPfPj,@function
        .size           _ZN13group_norm_v218gn_bwd_cuda_kernelI13__nv_bfloat16Li320ELi1ELi16ELi80ELi64ELb1ELb1ELi64ELi80ELi80ELi4ELb1ELi144ELb0ELb0ELNS_15WgradSyncMethodE3ENS_16CompileConditionILi1000EEEEEvPT_S6_S6_PKS5_S8_S8_S8_PKfflPfPj,(.L_x_411 - _ZN13group_norm_v218gn_bwd_cuda_kernelI13__nv_bfloat16Li320ELi1ELi16ELi80ELi64ELb1ELb1ELi64ELi80ELi80ELi4ELb1ELi144ELb0ELb0ELNS_15WgradSyncMethodE3ENS_16CompileConditionILi1000EEEEEvPT_S6_S6_PKS5_S8_S8_S8_PKfflPfPj)
        .other          _ZN13group_norm_v218gn_bwd_cuda_kernelI13__nv_bfloat16Li320ELi1ELi16ELi80ELi64ELb1ELb1ELi64ELi80ELi80ELi4ELb1ELi144ELb0ELb0ELNS_15WgradSyncMethodE3ENS_16CompileConditionILi1000EEEEEvPT_S6_S6_PKS5_S8_S8_S8_PKfflPfPj,@"STO_CUDA_ENTRY STV_DEFAULT"
_ZN13group_norm_v218gn_bwd_cuda_kernelI13__nv_bfloat16Li320ELi1ELi16ELi80ELi64ELb1ELb1ELi64ELi80ELi80ELi4ELb1ELi144ELb0ELb0ELNS_15WgradSyncMethodE3ENS_16CompileConditionILi1000EEEEEvPT_S6_S6_PKS5_S8_S8_S8_PKfflPfPj:
.text._ZN13group_norm_v218gn_bwd_cuda_kernelI13__nv_bfloat16Li320ELi1ELi16ELi80ELi64ELb1ELb1ELi64ELi80ELi80ELi4ELb1ELi144ELb0ELb0ELNS_15WgradSyncMethodE3ENS_16CompileConditionILi1000EEEEEvPT_S6_S6_PKS5_S8_S8_S8_PKfflPfPj:
        /* <DEDUP_REMOVED lines=26> */
.L_x_113:
[----:B------:R-:W2:Y:S04]  /*01a0*/  LD.E.STRONG.GPU R0, desc[UR8][R2.64+0x240] ;  /* 0x0002400802007980 */ /* 0x000ea8000c10f900 */
[----:B--2---:R-:W-:Y:S01]  /*01b0*/  CCTL.IVALL ;  /* 0x00000000ff00798f */ /* 0x004fe20002000000 */
[----:B------:R-:W-:Y:S05]  /*01c0*/  YIELD ;  /* 0x0000000000007946 */ /* 0x000fea0003800000 */
[----:B-----5:R-:W-:-:S04]  /*01d0*/  LOP3.LUT R0, R0, R5, RZ, 0x3c, !PT ;  /* 0x0000000500007212 */ /* 0x020fc800078e3cff */
[----:B------:R-:W-:-:S13]  /*01e0*/  ISETP.GT.AND P0, PT, R0, -0x1, PT ;  /* 0xffffffff0000780c */ /* 0x000fda0003f04270 */
[----:B------:R-:W-:Y:S05]  /*01f0*/  @P0 BRA `(.L_x_113) ;  /* 0xfffffffc00e80947 */ /* 0x000fea000383ffff */
.L_x_112:
[----:B------:R-:W-:Y:S05]  /*0200*/  WARPSYNC.ALL ;  /* 0x0000000000007948 */ /* 0x000fea0003800000 */
[----:B------:R-:W-:Y:S06]  /*0210*/  BAR.SYNC.DEFER_BLOCKING 0x0 ;  /* 0x0000000000007b1d */ /* 0x000fec0000010000 */
[----:B------:R-:W-:Y:S05]  /*0220*/  BRA `(.L_x_114) ;  /* 0x0000002400f47947 */ /* 0x000fea0003800000 */
.L_x_111:
        /* <DEDUP_REMOVED lines=98> */
.L_x_123:
        /* <DEDUP_REMOVED lines=423> */
.L_x_116:
        /* <DEDUP_REMOVED lines=23> */
.L_x_136:
[----:B------:R-:W0:Y:S01]  /*2430*/  @!P2 S2R R19, SR_CgaCtaId ;  /* 0x000000000013a919 */ /* 0x000e220000008800 */
[----:B------:R-:W-:Y:S01]  /*2440*/  @!P2 MOV R18, 0x400 ;  /* 0x000004000012a802 */ /* 0x000fe20000000f00 */
[----:B---3--:R-:W-:Y:S01]  /*2450*/  FADD.FTZ R17, R28, R22 ;  /* 0x000000161c117221 */ /* 0x008fe20000010000 */
[----:B------:R-:W-:-:S03]  /*2460*/  @!P2 FMUL.FTZ R16, R16, 0.00019531250291038304567 ;  /* 0x394ccccd1010a820 */ /* 0x000fc60000410000 */
[----:B------:R-:W-:Y:S01]  /*2470*/  @!P2 FMUL.FTZ R17, R17, 0.00019531250291038304567 ;  /* 0x394ccccd1111a820 */ /* 0x000fe20000410000 */
[----:B0-----:R-:W-:-:S05]  /*2480*/  @!P2 LEA R18, R19, R18, 0x18 ;  /* 0x000000121312a211 */ /* 0x001fca00078ec0ff */
[----:B------:R2:W-:Y:S02]  /*2490*/  @!P2 STS.64 [R18+0x2850], R16 ;  /* 0x002850101200a388 */ /* 0x0005e40000000a00 */
.L_x_117:
[----:B------:R-:W-:Y:S05]  /*24a0*/  BSYNC B0 ;  /* 0x0000000000007941 */ /* 0x000fea0003800000 */
.L_x_115:
        /* <DEDUP_REMOVED lines=9> */
.L_x_121:
[----:B------:R-:W3:Y:S04]  /*2540*/  LD.E.STRONG.GPU R17, desc[UR8][R4.64+0x240] ;  /* 0x0002400804117980 */ /* 0x000ee8000c10f900 */
[----:B---3--:R-:W-:Y:S01]  /*2550*/  CCTL.IVALL ;  /* 0x00000000ff00798f */ /* 0x008fe20002000000 */
[----:B------:R-:W-:Y:S05]  /*2560*/  YIELD ;  /* 0x0000000000007946 */ /* 0x000fea0003800000 */
[----:B-----5:R-:W-:-:S04]  /*2570*/  LOP3.LUT R17, R17, R16, RZ, 0x3c, !PT ;  /* 0x0000001011117212 */ /* 0x020fc800078e3cff */
[----:B------:R-:W-:-:S13]  /*2580*/  ISETP.GT.AND P1, PT, R17, -0x1, PT ;  /* 0xffffffff1100780c */ /* 0x000fda0003f24270 */
[----:B------:R-:W-:Y:S05]  /*2590*/  @P1 BRA `(.L_x_121) ;  /* 0xfffffffc00e81947 */ /* 0x000fea000383ffff */
.L_x_120:
[----:B------:R-:W-:Y:S05]  /*25a0*/  WARPSYNC.ALL ;  /* 0x0000000000007948 */ /* 0x000fea0003800000 */
[----:B------:R-:W-:Y:S06]  /*25b0*/  BAR.SYNC.DEFER_BLOCKING 0x0 ;  /* 0x0000000000007b1d */ /* 0x000fec0000010000 */
[----:B------:R-:W-:Y:S05]  /*25c0*/  BRA `(.L_x_122) ;  /* 0x0000000000087947 */ /* 0x000fea0003800000 */
.L_x_119:
[----:B------:R-:W-:Y:S05]  /*25d0*/  WARPSYNC.ALL ;  /* 0x0000000000007948 */ /* 0x000fea0003800000 */
[----:B------:R-:W-:Y:S06]  /*25e0*/  BAR.SYNC.DEFER_BLOCKING 0x0 ;  /* 0x0000000000007b1d */ /* 0x000fec0000010000 */
.L_x_122:
        /* <DEDUP_REMOVED lines=65> */
.L_x_114:
        /* <DEDUP_REMOVED lines=33> */
.L_x_127:
        /* <DEDUP_REMOVED lines=19> */
.L_x_126:
        /* <DEDUP_REMOVED lines=35> */
.L_x_146:
        /* <DEDUP_REMOVED lines=9> */
.L_x_124:
[----:B------:R-:W-:Y:S05]  /*3000*/  WARPSYNC.ALL ;  /* 0x0000000000007948 */ /* 0x000fea0003800000 */
[----:B------:R-:W-:Y:S01]  /*3010*/  IADD3 R64, PT, PT, R64, 0x120, RZ ;  /* 0x0000012040407810 */ /* 0x000fe20007ffe0ff */
[----:B------:R-:W-:Y:S03]  /*3020*/  BAR.SYNC.DEFER_BLOCKING 0x0 ;  /* 0x0000000000007b1d */ /* 0x000fe60000010000 */
[----:B------:R-:W-:-:S13]  /*3030*/  ISETP.GE.AND P1, PT, R64, R13, PT ;  /* 0x0000000d4000720c */ /* 0x000fda0003f26270 */
[----:B------:R-:W-:Y:S05]  /*3040*/  @!P1 BRA `(.L_x_127) ;  /* 0xfffffff800f09947 */ /* 0x000fea000383ffff */
[----:B------:R-:W-:Y:S05]  /*3050*/  EXIT ;  /* 0x000000000000794d */ /* 0x000fea0003800000 */
.L_x_118:
[----:B------:R-:W-:Y:S01]  /*3060*/  HFMA2 R20, -RZ, RZ, 0, 4.76837158203125e-07 ;  /* 0x00000008ff147431 */ /* 0x000fe200000001ff */
[----:B--2---:R-:W-:Y:S02]  /*3070*/  MOV R21, R16 ;  /* 0x0000001000157202 */ /* 0x004fe40000000f00 */
[----:B------:R-:W-:Y:S02]  /*3080*/  MOV R19, 0x1f ;  /* 0x0000001f00137802 */ /* 0x000fe40000000f00 */
[----:B------:R-:W-:-:S07]  /*3090*/  MOV R18, 0xffffffff ;  /* 0xffffffff00127802 */ /* 0x000fce0000000f00 */
[----:B01----:R-:W-:Y:S05]  /*30a0*/  WARPSYNC.COLLECTIVE R18, `(.L_x_128) ;  /* 0x0000000012087348 */ /* 0x003fea0003c00000 */
[----:B------:R2:W3:Y:S02]  /*30b0*/  SHFL.BFLY P1, R22, R21, R20, R19 ;  /* 0x0c00001415167389 */ /* 0x0004e40000020013 */
[----:B0123--:R-:W-:Y:S05]  /*30c0*/  ENDCOLLECTIVE ;  /* 0x000000000000791b */ /* 0x00ffea0003800000 */
.L_x_128:
[----:B------:R-:W-:Y:S02]  /*30d0*/  MOV R21, R17 ;  /* 0x0000001100157202 */ /* 0x000fe40000000f00 */
[----:B------:R-:W-:-:S07]  /*30e0*/  MOV R23, R22 ;  /* 0x0000001600177202 */ /* 0x000fce0000000f00 */
[----:B------:R-:W-:Y:S05]  /*30f0*/  WARPSYNC.COLLECTIVE R18, `(.L_x_129) ;  /* 0x0000000012087348 */ /* 0x000fea0003c00000 */
[----:B------:R0:W1:Y:S02]  /*3100*/  SHFL.BFLY P1, R22, R21, R20, R19 ;  /* 0x0c00001415167389 */ /* 0x0000640000020013 */
[----:B01----:R-:W-:Y:S05]  /*3110*/  ENDCOLLECTIVE ;  /* 0x000000000000791b */ /* 0x003fea0003800000 */
.L_x_129:
[----:B------:R-:W-:Y:S01]  /*3120*/  FADD.FTZ R23, R23, R16 ;  /* 0x0000001017177221 */ /* 0x000fe20000010000 */
[----:B------:R-:W-:-:S04]  /*3130*/  HFMA2 R20, -RZ, RZ, 0, 2.384185791015625e-07 ;  /* 0x00000004ff147431 */ /* 0x000fc800000001ff */
[----:B------:R-:W-:Y:S02]  /*3140*/  MOV R21, R23 ;  /* 0x0000001700157202 */ /* 0x000fe40000000f00 */
[----:B------:R-:W-:-:S07]  /*3150*/  MOV R24, R22 ;  /* 0x0000001600187202 */ /* 0x000fce0000000f00 */
[----:B------:R-:W-:Y:S05]  /*3160*/  WARPSYNC.COLLECTIVE R18, `(.L_x_130) ;  /* 0x0000000012087348 */ /* 0x000fea0003c00000 */
[----:B------:R0:W1:Y:S02]  /*3170*/  SHFL.BFLY P1, R22, R21, R20, R19 ;  /* 0x0c00001415167389 */ /* 0x0000640000020013 */
[----:B01----:R-:W-:Y:S05]  /*3180*/  ENDCOLLECTIVE ;  /* 0x000000000000791b */ /* 0x003fea0003800000 */
.L_x_130:
[----:B------:R-:W-:-:S05]  /*3190*/  FADD.FTZ R24, R24, R17 ;  /* 0x0000001118187221 */ /* 0x000fca0000010000 */
[----:B------:R-:W-:Y:S02]  /*31a0*/  MOV R21, R24 ;  /* 0x0000001800157202 */ /* 0x000fe40000000f00 */
[----:B------:R-:W-:-:S07]  /*31b0*/  MOV R26, R22 ;  /* 0x00000016001a7202 */ /* 0x000fce0000000f00 */
[----:B------:R-:W-:Y:S05]  /*31c0*/  WARPSYNC.COLLECTIVE R18, `(.L_x_131) ;  /* 0x0000000012087348 */ /* 0x000fea0003c00000 */
[----:B------:R0:W1:Y:S02]  /*31d0*/  SHFL.BFLY P1, R22, R21, R20, R19 ;  /* 0x0c00001415167389 */ /* 0x0000640000020013 */
[----:B01----:R-:W-:Y:S05]  /*31e0*/  ENDCOLLECTIVE ;  /* 0x000000000000791b */ /* 0x003fea0003800000 */
.L_x_131:
[----:B------:R-:W-:Y:S01]  /*31f0*/  FADD.FTZ R26, R23, R26 ;  /* 0x0000001a171a7221 */ /* 0x000fe20000010000 */
[----:B------:R-:W-:-:S04]  /*3200*/  HFMA2 R20, -RZ, RZ, 0, 1.1920928955078125e-07 ;  /* 0x00000002ff147431 */ /* 0x000fc800000001ff */
[----:B------:R-:W-:Y:S02]  /*3210*/  MOV R21, R26 ;  /* 0x0000001a00157202 */ /* 0x000fe40000000f00 */
[----:B------:R-:W-:-:S07]  /*3220*/  MOV R25, R22 ;  /* 0x0000001600197202 */ /* 0x000fce0000000f00 */
[----:B------:R-:W-:Y:S05]  /*3230*/  WARPSYNC.COLLECTIVE R18, `(.L_x_132) ;  /* 0x0000000012087348 */ /* 0x000fea0003c00000 */
[----:B------:R0:W1:Y:S02]  /*3240*/  SHFL.BFLY P1, R22, R21, R20, R19 ;  /* 0x0c00001415167389 */ /* 0x0000640000020013 */
[----:B01----:R-:W-:Y:S05]  /*3250*/  ENDCOLLECTIVE ;  /* 0x000000000000791b */ /* 0x003fea0003800000 */
.L_x_132:
[----:B------:R-:W-:-:S05]  /*3260*/  FADD.FTZ R25, R24, R25 ;  /* 0x0000001918197221 */ /* 0x000fca0000010000 */
[----:B------:R-:W-:Y:S02]  /*3270*/  MOV R21, R25 ;  /* 0x0000001900157202 */ /* 0x000fe40000000f00 */
[----:B------:R-:W-:-:S07]  /*3280*/  MOV R27, R22 ;  /* 0x00000016001b7202 */ /* 0x000fce0000000f00 */
[----:B------:R-:W-:Y:S05]  /*3290*/  WARPSYNC.COLLECTIVE R18, `(.L_x_133) ;  /* 0x0000000012087348 */ /* 0x000fea0003c00000 */
[----:B------:R0:W1:Y:S02]  /*32a0*/  SHFL.BFLY P1, R22, R21, R20, R19 ;  /* 0x0c00001415167389 */ /* 0x0000640000020013 */
[----:B01----:R-:W-:Y:S05]  /*32b0*/  ENDCOLLECTIVE ;  /* 0x000000000000791b */ /* 0x003fea0003800000 */
.L_x_133:
[----:B------:R-:W-:Y:S01]  /*32c0*/  FADD.FTZ R27, R26, R27 ;  /* 0x0000001b1a1b7221 */ /* 0x000fe20000010000 */
[----:B------:R-:W-:-:S04]  /*32d0*/  HFMA2 R20, -RZ, RZ, 0, 5.9604644775390625e-08 ;  /* 0x00000001ff147431 */ /* 0x000fc800000001ff */
[----:B------:R-:W-:Y:S02]  /*32e0*/  MOV R21, R27 ;  /* 0x0000001b00157202 */ /* 0x000fe40000000f00 */
[----:B------:R-:W-:-:S07]  /*32f0*/  MOV R28, R22 ;  /* 0x00000016001c7202 */ /* 0x000fce0000000f00 */
[----:B------:R-:W-:Y:S05]  /*3300*/  WARPSYNC.COLLECTIVE R18, `(.L_x_134) ;  /* 0x0000000012087348 */ /* 0x000fea0003c00000 */
[----:B------:R0:W1:Y:S02]  /*3310*/  SHFL.BFLY P1, R22, R21, R20, R19 ;  /* 0x0c00001415167389 */ /* 0x0000640000020013 */
[----:B01----:R-:W-:Y:S05]  /*3320*/  ENDCOLLECTIVE ;  /* 0x000000000000791b */ /* 0x003fea0003800000 */
.L_x_134:
[----:B------:R-:W-:-:S05]  /*3330*/  FADD.FTZ R28, R25, R28 ;  /* 0x0000001c191c7221 */ /* 0x000fca0000010000 */
[----:B------:R-:W-:Y:S02]  /*3340*/  MOV R21, R28 ;  /* 0x0000001c00157202 */ /* 0x000fe40000000f00 */
[----:B------:R-:W-:-:S07]  /*3350*/  MOV R16, R22 ;  /* 0x0000001600107202 */ /* 0x000fce0000000f00 */
[----:B------:R-:W-:Y:S05]  /*3360*/  WARPSYNC.COLLECTIVE R18, `(.L_x_135) ;  /* 0x0000000012087348 */ /* 0x000fea0003c00000 */
[----:B------:R0:W1:Y:S02]  /*3370*/  SHFL.BFLY P1, R22, R21, R20, R19 ;  /* 0x0c00001415167389 */ /* 0x0000640000020013 */
[----:B01----:R-:W-:Y:S05]  /*3380*/  ENDCOLLECTIVE ;  /* 0x000000000000791b */ /* 0x003fea0003800000 */
.L_x_135:
[----:B------:R-:W-:Y:S01]  /*3390*/  FADD.FTZ R16, R27, R16 ;  /* 0x000000101b107221 */ /* 0x000fe20000010000 */
[----:B------:R-:W-:Y:S06]  /*33a0*/  BRA `(.L_x_136) ;  /* 0xfffffff000207947 */ /* 0x000fec000383ffff */
.L_x_125:
        /* <DEDUP_REMOVED lines=8> */
.L_x_138:
[----:B------:R-:W-:Y:S05]  /*3430*/  BSYNC B0 ;  /* 0x0000000000007941 */ /* 0x000fea0003800000 */
.L_x_137:
        /* <DEDUP_REMOVED lines=8> */
.L_x_139:
[----:B------:R-:W-:Y:S01]  /*34c0*/  FADD.FTZ R25, R25, R16 ;  /* 0x0000001019197221 */ /* 0x000fe20000010000 */
[----:B------:R-:W-:-:S04]  /*34d0*/  HFMA2 R20, -RZ, RZ, 0, 2.384185791015625e-07 ;  /* 0x00000004ff147431 */ /* 0x000fc800000001ff */
[----:B------:R-:W-:Y:S02]  /*34e0*/  MOV R21, R25 ;  /* 0x0000001900157202 */ /* 0x000fe40000000f00 */
[----:B------:R-:W-:-:S07]  /*34f0*/  MOV R24, R22 ;  /* 0x0000001600187202 */ /* 0x000fce0000000f00 */
[----:B------:R-:W-:Y:S05]  /*3500*/  WARPSYNC.COLLECTIVE R18, `(.L_x_140) ;  /* 0x0000000012087348 */ /* 0x000fea0003c00000 */
[----:B------:R0:W1:Y:S02]  /*3510*/  SHFL.BFLY P1, R22, R21, R20, R19 ;  /* 0x0c00001415167389 */ /* 0x0000640000020013 */
[----:B01----:R-:W-:Y:S05]  /*3520*/  ENDCOLLECTIVE ;  /* 0x000000000000791b */ /* 0x003fea0003800000 */
.L_x_140:
[----:B------:R-:W-:-:S05]  /*3530*/  FADD.FTZ R24, R24, R17 ;  /* 0x0000001118187221 */ /* 0x000fca0000010000 */
[----:B------:R-:W-:Y:S02]  /*3540*/  MOV R21, R24 ;  /* 0x0000001800157202 */ /* 0x000fe40000000f00 */
[----:B------:R-:W-:-:S07]  /*3550*/  MOV R26, R22 ;  /* 0x00000016001a7202 */ /* 0x000fce0000000f00 */
[----:B------:R-:W-:Y:S05]  /*3560*/  WARPSYNC.COLLECTIVE R18, `(.L_x_141) ;  /* 0x0000000012087348 */ /* 0x000fea0003c00000 */
[----:B------:R0:W1:Y:S02]  /*3570*/  SHFL.BFLY P1, R22, R21, R20, R19 ;  /* 0x0c00001415167389 */ /* 0x0000640000020013 */
[----:B01----:R-:W-:Y:S05]  /*3580*/  ENDCOLLECTIVE ;  /* 0x000000000000791b */ /* 0x003fea0003800000 */
.L_x_141:
[----:B------:R-:W-:Y:S01]  /*3590*/  FADD.FTZ R26, R25, R26 ;  /* 0x0000001a191a7221 */ /* 0x000fe20000010000 */
[----:B------:R-:W-:-:S04]  /*35a0*/  HFMA2 R20, -RZ, RZ, 0, 1.1920928955078125e-07 ;  /* 0x00000002ff147431 */ /* 0x000fc800000001ff */
[----:B------:R-:W-:Y:S02]  /*35b0*/  MOV R21, R26 ;  /* 0x0000001a00157202 */ /* 0x000fe40000000f00 */
[----:B------:R-:W-:-:S07]  /*35c0*/  MOV R27, R22 ;  /* 0x00000016001b7202 */ /* 0x000fce0000000f00 */
[----:B------:R-:W-:Y:S05]  /*35d0*/  WARPSYNC.COLLECTIVE R18, `(.L_x_142) ;  /* 0x0000000012087348 */ /* 0x000fea0003c00000 */
[----:B------:R0:W1:Y:S02]  /*35e0*/  SHFL.BFLY P1, R22, R21, R20, R19 ;  /* 0x0c00001415167389 */ /* 0x0000640000020013 */
[----:B01----:R-:W-:Y:S05]  /*35f0*/  ENDCOLLECTIVE ;  /* 0x000000000000791b */ /* 0x003fea0003800000 */
.L_x_142:
[----:B------:R-:W-:-:S05]  /*3600*/  FADD.FTZ R27, R24, R27 ;  /* 0x0000001b181b7221 */ /* 0x000fca0000010000 */
[----:B------:R-:W-:Y:S02]  /*3610*/  MOV R21, R27 ;  /* 0x0000001b00157202 */ /* 0x000fe40000000f00 */
[----:B------:R-:W-:-:S07]  /*3620*/  MOV R29, R22 ;  /* 0x00000016001d7202 */ /* 0x000fce0000000f00 */
[----:B------:R-:W-:Y:S05]  /*3630*/  WARPSYNC.COLLECTIVE R18, `(.L_x_143) ;  /* 0x0000000012087348 */ /* 0x000fea0003c00000 */
[----:B------:R0:W1:Y:S02]  /*3640*/  SHFL.BFLY P1, R22, R21, R20, R19 ;  /* 0x0c00001415167389 */ /* 0x0000640000020013 */
[----:B01----:R-:W-:Y:S05]  /*3650*/  ENDCOLLECTIVE ;  /* 0x000000000000791b */ /* 0x003fea0003800000 */
.L_x_143:
[----:B------:R-:W-:Y:S01]  /*3660*/  FADD.FTZ R29, R26, R29 ;  /* 0x0000001d1a1d7221 */ /* 0x000fe20000010000 */
[----:B------:R-:W-:-:S04]  /*3670*/  HFMA2 R20, -RZ, RZ, 0, 5.9604644775390625e-08 ;  /* 0x00000001ff147431 */ /* 0x000fc800000001ff */
[----:B------:R-:W-:Y:S02]  /*3680*/  MOV R21, R29 ;  /* 0x0000001d00157202 */ /* 0x000fe40000000f00 */
[----:B------:R-:W-:-:S07]  /*3690*/  MOV R16, R22 ;  /* 0x0000001600107202 */ /* 0x000fce0000000f00 */
[----:B------:R-:W-:Y:S05]  /*36a0*/  WARPSYNC.COLLECTIVE R18, `(.L_x_144) ;  /* 0x0000000012087348 */ /* 0x000fea0003c00000 */
[----:B------:R0:W1:Y:S02]  /*36b0*/  SHFL.BFLY P1, R22, R21, R20, R19 ;  /* 0x0c00001415167389 */ /* 0x0000640000020013 */
[----:B01----:R-:W-:Y:S05]  /*36c0*/  ENDCOLLECTIVE ;  /* 0x000000000000791b */ /* 0x003fea0003800000 */
.L_x_144:
[----:B------:R-:W-:-:S05]  /*36d0*/  FADD.FTZ R16, R27, R16 ;  /* 0x000000101b107221 */ /* 0x000fca0000010000 */
[----:B------:R-:W-:Y:S02]  /*36e0*/  MOV R21, R16 ;  /* 0x0000001000157202 */ /* 0x000fe40000000f00 */
[----:B------:R-:W-:-:S07]  /*36f0*/  MOV R28, R22 ;  /* 0x00000016001c7202 */ /* 0x000fce0000000f00 */
[----:B------:R-:W-:Y:S05]  /*3700*/  WARPSYNC.COLLECTIVE R18, `(.L_x_145) ;  /* 0x0000000012087348 */ /* 0x000fea0003c00000 */
[----:B------:R0:W1:Y:S02]  /*3710*/  SHFL.BFLY P1, R22, R21, R20, R19 ;  /* 0x0c00001415167389 */ /* 0x0000640000020013 */
[----:B01----:R-:W-:Y:S05]  /*3720*/  ENDCOLLECTIVE ;  /* 0x000000000000791b */ /* 0x003fea0003800000 */
.L_x_145:
[----:B------:R-:W-:Y:S01]  /*3730*/  FADD.FTZ R28, R29, R28 ;  /* 0x0000001c1d1c7221 */ /* 0x000fe20000010000 */
[----:B------:R-:W-:Y:S06]  /*3740*/  BRA `(.L_x_146) ;  /* 0xfffffff800087947 */ /* 0x000fec000383ffff */
.L_x_147:
        /* <DEDUP_REMOVED lines=11> */
.L_x_411:


//--------------------- .text._ZN13group_norm_v214gn_cuda_kernelI13__nv_bfloat16Li320ELi1ELi32ELi40ELi64ELb0ELi64ELi40ELi40ELi4ELb0ELi116ELb0ELb0ENS_16CompileConditionILi1000EEEEEvPT_PKS4_S7_S7_flPfS8_Pj --------------------------
	.section	.text._ZN13group_norm_v214gn_cuda_kernelI13__nv_bfloat16Li320ELi1ELi32ELi40ELi64ELb0ELi64ELi40ELi40ELi4ELb0ELi116ELb0ELb0ENS_16CompileConditionILi1000EEEEEvPT_PKS4_S7_S7_flPfS8_Pj,"ax",@progbits
	.align	128
        .global         _ZN13group_norm_v214gn_cuda_kernelI13__nv_bfloat16Li320ELi1ELi32ELi40ELi64ELb0ELi64ELi40ELi40ELi4ELb0ELi116ELb0ELb0ENS_16CompileConditionILi1000EEEEEvPT_PKS4_S7_S7_flPfS8_Pj
        .type           _ZN13group_norm_v214gn_cuda_kernelI13__nv_bfloat16Li320ELi1ELi32ELi40ELi64ELb0ELi64ELi40ELi40ELi4ELb0ELi116ELb0ELb0ENS_16CompileConditionILi1000EEEEEvPT_PKS4_S7_S7_flPfS8_Pj,@function
        .size           _ZN13group_norm_v214gn_cuda_kernelI13__nv_bfloat16Li320ELi1ELi32ELi40ELi64ELb0ELi64ELi40ELi40ELi4ELb0ELi116ELb0ELb0ENS_16CompileConditionILi1000EEEEEvPT_PKS4_S7_S7_flPfS8_Pj,(.L_x_412 - _ZN13group_norm_v214gn_cuda_kernelI13__nv_bfloat16Li320ELi1ELi32ELi40ELi64ELb0ELi64ELi40ELi40ELi4ELb0ELi116ELb0ELb0ENS_16CompileConditionILi1000EEEEEvPT_PKS4_S7_S7_flPfS8_Pj)
        .other          _ZN13group_norm_v214gn_cuda_kernelI13__nv_bfloat16Li320ELi1ELi32ELi40ELi64ELb0ELi64ELi40ELi40ELi4ELb0ELi116ELb0ELb0ENS_16CompileConditionILi1000EEEEEvPT_PKS4_S7_S7_flPfS8_Pj,@"STO_CUDA_ENTRY STV_DEFAULT"
_ZN13group_norm_v214gn_cuda_kernelI13__nv_bfloat16Li320ELi1ELi32ELi40ELi64ELb0ELi64ELi40ELi40ELi4ELb0ELi116ELb0ELb0ENS_16CompileConditionILi1000EEEEEvPT_PKS4_S7_S7_flPfS8_Pj:
.text._ZN13group_norm_v214gn_cuda_kernelI13__nv_bfloat16Li320ELi1ELi32ELi40ELi64ELb0ELi64ELi40ELi40ELi4ELb0ELi116ELb0ELb0ENS_16CompileConditionILi1000EEEEEvPT_PKS4_S7_S7_flPfS8_Pj:
[----:B------:R-:W-:Y:S01]  /*0000*/  LDC R1, c[0x0][0x37c] ;  /* 0x0000df00ff017b82 */ /* 0x000fe20000000800 */
[----:B------:R-:W0:Y:S01]  /*0010*/  S2R R6, SR_TID.X ;  /* 0x0000000000067919 */ /* 0x000e220000002100 */
[----:B------:R-:W1:Y:S01]  /*0020*/  LDCU.64 UR4, c[0x0][0x388] ;  /* 0x00007100ff0477ac */ /* 0x000e620008000a00 */
[----:B------:R-:W2:Y:S01]  /*0030*/  S2R R29, SR_CTAID.Y ;  /* 0x00000000001d7919 */ /* 0x000ea20000002600 */
[----:B------:R-:W3:Y:S01]  /*0040*/  LDCU.64 UR6, c[0x0][0x358] ;  /* 0x00006b00ff0677ac */ /* 0x000ee20008000a00 */
[----:B------:R-:W4:Y:S01]  /*0050*/  LDCU.128 UR8, c[0x0][0x390] ;  /* 0x00007200ff0877ac */ /* 0x000f220008000c00 */
[----:B0-----:R-:W-:-:S05]  /*0060*/  LOP3.LUT R0, R6, 0xffff, RZ, 0xc0, !PT ;  /* 0x0000ffff06007812 */ /* 0x001fca00078ec0ff */
[----:B------:R-:W-:-:S05]  /*0070*/  IMAD R0, R0, 0x199a, RZ ;  /* 0x0000199a00007824 */ /* 0x000fca00078e02ff */
[----:B------:R-:W-:-:S04]  /*0080*/  SHF.R.U32.HI R5, RZ, 0x10, R0 ;  /* 0x00000010ff057819 */ /* 0x000fc80000011600 */
[----:B------:R-:W-:-:S05]  /*0090*/  PRMT R0, R5, 0x9910, RZ ;  /* 0x0000991005007816 */ /* 0x000fca00000000ff */
[----:B------:R-:W-:-:S05]  /*00a0*/  IMAD R0, R0, 0xa, RZ ;  /* 0x0000000a00007824 */ /* 0x000fca00078e02ff */
[----:B------:R-:W-:-:S04]  /*00b0*/  IADD3 R0, PT, PT, RZ, -R0, RZ ;  /* 0x80000000ff007210 */ /* 0x000fc80007ffe0ff */
[----:B------:R-:W-:-:S04]  /*00c0*/  PRMT R3, R0, 0x7710, RZ ;  /* 0x0000771000037816 */ /* 0x000fc800000000ff */
[----:B------:R-:W-:-:S05]  /*00d0*/  IADD3 R0, PT, PT, R3, R6, RZ ;  /* 0x0000000603007210 */ /* 0x000fca0007ffe0ff */
[----:B------:R-:W-:Y:S01]  /*00e0*/  IMAD.SHL.U32 R2, R0, 0x4, RZ ;  /* 0x0000000400027824 */ /* 0x000fe200078e00ff */
[----:B--2---:R-:W-:Y:S02]  /*00f0*/  LOP3.LUT R0, R29, 0x1f, RZ, 0xc0, !PT ;  /* 0x0000001f1d007812 */ /* 0x004fe400078ec0ff */
[----:B------:R-:W-:Y:S02]  /*0100*/  SHF.R.U32.HI R29, RZ, 0x5, R29 ;  /* 0x00000005ff1d7819 */ /* 0x000fe4000001161d */
[----:B------:R-:W-:-:S05]  /*0110*/  LOP3.LUT R17, R2, 0xffff, RZ, 0xc0, !PT ;  /* 0x0000ffff02117812 */ /* 0x000fca00078ec0ff */
[----:B------:R-:W-:Y:S02]  /*0120*/  IMAD R16, R0, 0x28, R17 ;  /* 0x0000002800107824 */ /* 0x000fe400078e0211 */
[----:B------:R-:W-:-:S03]  /*0130*/  HFMA2 R17, -RZ, RZ, 0, 0 ;  /* 0x00000000ff117431 */ /* 0x000fc600000001ff */
[----:B------:R-:W-:-:S04]  /*0140*/  IMAD.WIDE.U32 R2, R29, 0x14000, R16 ;  /* 0x000140001d027825 */ /* 0x000fc800078e0010 */
[----:B------:R-:W-:-:S03]  /*0150*/  IMAD.WIDE.U32 R4, R5, 0x500, R2 ;  /* 0x0000050005047825 */ /* 0x000fc600078e0002 */
[C---:B------:R-:W-:Y:S02]  /*0160*/  SHF.L.U32 R2, R4.reuse, 0x1, RZ ;  /* 0x0000000104027819 */ /* 0x040fe400000006ff */
[----:B------:R-:W-:Y:S02]  /*0170*/  SHF.L.U64.HI R4, R4, 0x1, R5 ;  /* 0x0000000104047819 */ /* 0x000fe40000010205 */
[----:B-1----:R-:W-:-:S04]  /*0180*/  IADD3 R10, P0, PT, R2, UR4, RZ ;  /* 0x00000004020a7c10 */ /* 0x002fc8000ff1e0ff */
[----:B------:R-:W-:-:S05]  /*0190*/  IADD3.X R11, PT, PT, R4, UR5, RZ, P0, !PT ;  /* 0x00000005040b7c10 */ /* 0x000fca00087fe4ff */
[----:B---3--:R-:W2:Y:S04]  /*01a0*/  LDG.E.64.CONSTANT R8, desc[UR6][R10.64] ;  /* 0x000000060a087981 */ /* 0x008ea8000c1e9b00 */
[----:B------:R0:W3:Y:S01]  /*01b0*/  LDG.E.64.CONSTANT R24, desc[UR6][R10.64+0x14000] ;  /* 0x014000060a187981 */ /* 0x0000e2000c1e9b00 */
[----:B------:R-:W-:Y:S01]  /*01c0*/  IMAD.SHL.U32 R12, R16, 0x2, RZ ;  /* 0x00000002100c7824 */ /* 0x000fe200078e00ff */
[----:B------:R-:W-:-:S04]  /*01d0*/  SHF.R.U32.HI R3, RZ, 0x1f, R16 ;  /* 0x0000001fff037819 */ /* 0x000fc80000011610 */
[C---:B----4-:R-:W-:Y:S02]  /*01e0*/  IADD3 R14, P0, PT, R12.reuse, UR8, RZ ;  /* 0x000000080c0e7c10 */ /* 0x050fe4000ff1e0ff */
[----:B------:R-:W-:Y:S02]  /*01f0*/  IADD3 R12, P1, PT, R12, UR10, RZ ;  /* 0x0000000a0c0c7c10 */ /* 0x000fe4000ff3e0ff */
[C---:B------:R-:W-:Y:S02]  /*0200*/  IADD3.X R15, PT, PT, R3.reuse, UR9, RZ, P0, !PT ;  /* 0x00000009030f7c10 */ /* 0x040fe400087fe4ff */
[----:B------:R-:W-:-:S04]  /*0210*/  IADD3.X R13, PT, PT, R3, UR11, RZ, P1, !PT ;  /* 0x0000000b030d7c10 */ /* 0x000fc80008ffe4ff */
[----:B------:R-:W5:Y:S04]  /*0220*/  LDG.E.64.CONSTANT R14, desc[UR6][R14.64] ;  /* 0x000000060e0e7981 */ /* 0x000f68000c1e9b00 */
[----:B------:R-:W5:Y:S01]  /*0230*/  LDG.E.64.CONSTANT R12, desc[UR6][R12.64] ;  /* 0x000000060c0c7981 */ /* 0x000f62000c1e9b00 */
[----:B------:R-:W-:-:S13]  /*0240*/  LOP3.LUT P0, RZ, R6, 0x1f, RZ, 0xc0, !PT ;  /* 0x0000001f06ff7812 */ /* 0x000fda000780c0ff */
[----:B------:R-:W1:Y:S01]  /*0250*/  @!P0 S2R R26, SR_CgaCtaId ;  /* 0x00000000001a8919 */ /* 0x000e620000008800 */
[C---:B--2---:R-:W-:Y:S01]  /*0260*/  PRMT R5, R8.reuse, 0x7632, R5 ;  /* 0x0000763208057816 */ /* 0x044fe20000000005 */
[----:B------:R-:W-:Y:S01]  /*0270*/  IMAD.U32 R7, R9, 0x10000, RZ ;  /* 0x0001000009077824 */ /* 0x000fe200078e00ff */
[----:B------:R-:W-:Y:S02]  /*0280*/  SHF.L.U32 R3, R8, 0x10, RZ ;  /* 0x0000001008037819 */ /* 0x000fe400000006ff */
[----:B------:R-:W-:Y:S02]  /*0290*/  SHF.L.U32 R5, R5, 0x10, RZ ;  /* 0x0000001005057819 */ /* 0x000fe400000006ff */
[----:B------:R-:W-:Y:S01]  /*02a0*/  PRMT R8, R9, 0x7632, R8 ;  /* 0x0000763209087816 */ /* 0x000fe20000000008 */
[----:B0-----:R-:W-:Y:S01]  /*02b0*/  FADD.FTZ R10, RZ, R3 ;  /* 0x00000003ff0a7221 */ /* 0x001fe20000010000 */
[----:B------:R-:W-:Y:S01]  /*02c0*/  FFMA.FTZ R18, R3, R3, RZ ;  /* 0x0000000303127223 */ /* 0x000fe200000100ff */
[----:B---3--:R-:W-:-:S02]  /*02d0*/  PRMT R23, R24, 0x7632, R23 ;  /* 0x0000763218177816 */ /* 0x008fc40000000017 */
[----:B------:R-:W-:Y:S01]  /*02e0*/  FADD.FTZ R10, R10, R5 ;  /* 0x000000050a0a7221 */ /* 0x000fe20000010000 */
[----:B------:R-:W-:Y:S01]  /*02f0*/  FFMA.FTZ R18, R5, R5, R18 ;  /* 0x0000000505127223 */ /* 0x000fe20000010012 */
[----:B------:R-:W-:Y:S01]  /*0300*/  SHF.L.U32 R9, R8, 0x10, RZ ;  /* 0x0000001008097819 */ /* 0x000fe200000006ff */
[----:B------:R-:W-:Y:S02]  /*0310*/  IMAD.U32 R23, R23, 0x10000, RZ ;  /* 0x0001000017177824 */ /* 0x000fe400078e00ff */
[----:B------:R-:W-:Y:S01]  /*0320*/  FADD.FTZ R10, R10, R7 ;  /* 0x000000070a0a7221 */ /* 0x000fe20000010000 */
[----:B------:R-:W-:Y:S01]  /*0330*/  FFMA.FTZ R18, R7, R7, R18 ;  /* 0x0000000707127223 */ /* 0x000fe20000010012 */
[----:B------:R-:W-:Y:S02]  /*0340*/  SHF.L.U32 R11, R24, 0x10, RZ ;  /* 0x00000010180b7819 */ /* 0x000fe400000006ff */
[----:B------:R-:W-:Y:S01]  /*0350*/  FADD.FTZ R10, R10, R9 ;  /* 0x000000090a0a7221 */ /* 0x000fe20000010000 */
[----:B------:R-:W-:Y:S01]  /*0360*/  FFMA.FTZ R18, R9, R9, R18 ;  /* 0x0000000909127223 */ /* 0x000fe20000010012 */
[----:B------:R-:W-:-:S02]  /*0370*/  PRMT R27, R25, 0x7632, R27 ;  /* 0x00007632191b7816 */ /* 0x000fc4000000001b */
[----:B------:R-:W-:Y:S01]  /*0380*/  FADD.FTZ R10, R10, R11 ;  /* 0x0000000b0a0a7221 */ /* 0x000fe20000010000 */
[----:B------:R-:W-:Y:S01]  /*0390*/  FFMA.FTZ R18, R11, R11, R18 ;  /* 0x0000000b0b127223 */ /* 0x000fe20000010012 */
[----:B------:R-:W-:Y:S02]  /*03a0*/  SHF.L.U32 R25, R25, 0x10, RZ ;  /* 0x0000001019197819 */ /* 0x000fe400000006ff */
[----:B------:R-:W-:Y:S01]  /*03b0*/  FADD.FTZ R10, R10, R23 ;  /* 0x000000170a0a7221 */ /* 0x000fe20000010000 */
[----:B------:R-:W-:Y:S01]  /*03c0*/  FFMA.FTZ R18, R23, R23, R18 ;  /* 0x0000001717127223 */ /* 0x000fe20000010012 */
[----:B------:R-:W-:Y:S02]  /*03d0*/  SHF.L.U32 R27, R27, 0x10, RZ ;  /* 0x000000101b1b7819 */ /* 0x000fe400000006ff */
[----:B------:R-:W-:Y:S01]  /*03e0*/  FADD.FTZ R10, R10, R25 ;  /* 0x000000190a0a7221 */ /* 0x000fe20000010000 */
[----:B------:R-:W-:-:S03]  /*03f0*/  FFMA.FTZ R18, R25, R25, R18 ;  /* 0x0000001919127223 */ /* 0x000fc60000010012 */
[----:B------:R-:W-:Y:S01]  /*0400*/  FADD.FTZ R10, R10, R27 ;  /* 0x0000001b0a0a7221 */ /* 0x000fe20000010000 */
[----:B------:R-:W-:-:S04]  /*0410*/  FFMA.FTZ R18, R27, R27, R18 ;  /* 0x0000001b1b127223 */ /* 0x000fc80000010012 */
        /* <DEDUP_REMOVED lines=16> */
[----:B------:R-:W0:Y:S01]  /*0520*/  SHFL.BFLY PT, R19, R10, 0x1, 0x1f ;  /* 0x0c201f000a137f89 */ /* 0x000e2200000e0000 */
[----:B------:R-:W-:-:S03]  /*0530*/  @!P0 MOV R18, 0x400 ;  /* 0x0000040000128802 */ /* 0x000fc60000000f00 */
[----:B------:R-:W2:Y:S01]  /*0540*/  SHFL.BFLY PT, R8, R21, 0x1, 0x1f ;  /* 0x0c201f0015087f89 */ /* 0x000ea200000e0000 */
[----:B-1----:R-:W-:-:S04]  /*0550*/  @!P0 LEA R20, R26, R18, 0x18 ;  /* 0x000000121a148211 */ /* 0x002fc800078ec0ff */
[----:B------:R-:W-:Y:S01]  /*0560*/  @!P0 LEA.HI R20, R6, R20, RZ, 0x1e ;  /* 0x0000001406148211 */ /* 0x000fe200078ff0ff */
[----:B0-----:R-:W-:Y:S01]  /*0570*/  FADD.FTZ R18, R10, R19 ;  /* 0x000000130a127221 */ /* 0x001fe20000010000 */
[----:B--2---:R-:W-:-:S05]  /*0580*/  FADD.FTZ R19, R21, R8 ;  /* 0x0000000815137221 */ /* 0x004fca0000010000 */
[----:B------:R0:W-:Y:S01]  /*0590*/  @!P0 STS.64 [R20], R18 ;  /* 0x0000001214008388 */ /* 0x0001e20000000a00 */
[----:B------:R-:W-:Y:S01]  /*05a0*/  BAR.SYNC.DEFER_BLOCKING 0x0 ;  /* 0x0000000000007b1d */ /* 0x000fe20000010000 */
[----:B------:R-:W-:-:S13]  /*05b0*/  ISETP.GT.U32.AND P0, PT, R6, 0x1f, PT ;  /* 0x0000001f0600780c */ /* 0x000fda0003f04070 */
[----:B0-----:R-:W-:Y:S05]  /*05c0*/  @P0 BRA `(.L_x_148) ;  /* 0x0000000000880947 */ /* 0x001fea0003800000 */
[----:B------:R-:W-:Y:S01]  /*05d0*/  ISETP.GT.U32.AND P0, PT, R6, 0x9, PT ;  /* 0x000000090600780c */ /* 0x000fe20003f04070 */
[----:B------:R-:W-:-:S12]  /*05e0*/  UMOV UR4, 0xffffffff ;  /* 0xffffffff00047882 */ /* 0x000fd80000000000 */
[----:B------:R-:W0:Y:S01]  /*05f0*/  @!P0 S2R R19, SR_CgaCtaId ;  /* 0x0000000000138919 */ /* 0x000e220000008800 */
[----:B------:R-:W-:-:S04]  /*0600*/  @!P0 MOV R8, 0x400 ;  /* 0x0000040000088802 */ /* 0x000fc80000000f00 */
[----:B0-----:R-:W-:Y:S02]  /*0610*/  @!P0 LEA R21, R19, R8, 0x18 ;  /* 0x0000000813158211 */ /* 0x001fe400078ec0ff */
[----:B------:R-:W-:-:S03]  /*0620*/  CS2R R18, SRZ ;  /* 0x0000000000127805 */ /* 0x000fc6000001ff00 */
[----:B------:R-:W-:-:S05]  /*0630*/  @!P0 IMAD R8, R6, 0x8, R21 ;  /* 0x0000000806088824 */ /* 0x000fca00078e0215 */
[----:B------:R0:W1:Y:S01]  /*0640*/  @!P0 LDS.64 R18, [R8] ;  /* 0x0000000008128984 */ /* 0x0000620000000a00 */
[----:B------:R-:W-:Y:S05]  /*0650*/  BRA.DIV UR4, `(.L_x_149) ;  /* 0x0000000604987947 */ /* 0x000fea000b800000 */
[----:B-1----:R-:W1:Y:S04]  /*0660*/  SHFL.BFLY PT, R24, R18, 0x8, 0x1f ;  /* 0x0d001f0012187f89 */ /* 0x002e6800000e0000 */
[----:B------:R-:W2:Y:S01]  /*0670*/  SHFL.BFLY PT, R22, R19, 0x8, 0x1f ;  /* 0x0d001f0013167f89 */ /* 0x000ea200000e0000 */
[----:B-1----:R-:W-:Y:S01]  /*0680*/  FADD.FTZ R18, R24, R18 ;  /* 0x0000001218127221 */ /* 0x002fe20000010000 */
[----:B--2---:R-:W-:-:S04]  /*0690*/  FADD.FTZ R22, R22, R19 ;  /* 0x0000001316167221 */ /* 0x004fc80000010000 */
[----:B------:R-:W1:Y:S04]  /*06a0*/  SHFL.BFLY PT, R28, R18, 0x4, 0x1f ;  /* 0x0c801f00121c7f89 */ /* 0x000e6800000e0000 */
        /* <DEDUP_REMOVED lines=8> */
[----:B------:R2:W3:Y:S02]  /*0730*/  SHFL.BFLY PT, R19, R24, 0x1, 0x1f ;  /* 0x0c201f0018137f89 */ /* 0x0004e400000e0000 */
[----:B-12---:R-:W-:-:S07]  /*0740*/  FADD.FTZ R18, R28, R26 ;  /* 0x0000001a1c127221 */ /* 0x006fce0000010000 */
.L_x_160:
[----:B------:R-:W-:Y:S01]  /*0750*/  ISETP.NE.AND P0, PT, R6, RZ, PT ;  /* 0x000000ff0600720c */ /* 0x000fe20003f05270 */
[----:B---3--:R-:W-:-:S12]  /*0760*/  FADD.FTZ R19, R24, R19 ;  /* 0x0000001318137221 */ /* 0x008fd80000010000 */
[----:B------:R-:W1:Y:S01]  /*0770*/  @!P0 S2R R21, SR_CgaCtaId ;  /* 0x0000000000158919 */ /* 0x000e620000008800 */
[----:B------:R-:W-:Y:S01]  /*0780*/  @!P0 FMUL.FTZ R18, R18, 0.00039062500582076609135 ;  /* 0x39cccccd12128820 */ /* 0x000fe20000410000 */
[----:B------:R-:W-:-:S03]  /*0790*/  @!P0 MOV R10, 0x400 ;  /* 0x00000400000a8802 */ /* 0x000fc60000000f00 */
[----:B0-----:R-:W-:-:S04]  /*07a0*/  @!P0 FMUL.FTZ R8, R18, R18 ;  /* 0x0000001212088220 */ /* 0x001fc80000410000 */
[----:B------:R-:W-:-:S05]  /*07b0*/  @!P0 FFMA.FTZ R8, R19, 0.00039062500582076609135, -R8 ;  /* 0x39cccccd13088823 */ /* 0x000fca0000010808 */
[----:B------:R-:W-:Y:S02]  /*07c0*/  @!P0 FMNMX.FTZ R19, RZ, R8, !PT ;  /* 0x00000008ff138209 */ /* 0x000fe40007810000 */
[----:B-1----:R-:W-:-:S05]  /*07d0*/  @!P0 LEA R10, R21, R10, 0x18 ;  /* 0x0000000a150a8211 */ /* 0x002fca00078ec0ff */
[----:B------:R0:W-:Y:S02]  /*07e0*/  @!P0 STS.64 [R10+0x50], R18 ;  /* 0x000050120a008388 */ /* 0x0001e40000000a00 */
.L_x_148:
[----:B------:R-:W-:Y:S05]  /*07f0*/  WARPSYNC.ALL ;  /* 0x0000000000007948 */ /* 0x000fea0003800000 */
[----:B0-----:R-:W0:Y:S01]  /*0800*/  LDC.64 R18, c[0x0][0x3b0] ;  /* 0x0000ec00ff127b82 */ /* 0x001e220000000a00 */
[----:B------:R-:W-:Y:S07]  /*0810*/  BSSY.RECONVERGENT B0, `(.L_x_150) ;  /* 0x0000010000007945 */ /* 0x000fee0003800200 */
[----:B------:R-:W-:Y:S01]  /*0820*/  BAR.SYNC.DEFER_BLOCKING 0x0 ;  /* 0x0000000000007b1d */ /* 0x000fe20000010000 */
[----:B0-----:R-:W-:-:S04]  /*0830*/  ISETP.NE.U32.AND P0, PT, R18, RZ, PT ;  /* 0x000000ff1200720c */ /* 0x001fc80003f05070 */
[----:B------:R-:W-:-:S04]  /*0840*/  ISETP.NE.AND.EX P0, PT, R19, RZ, PT, P0 ;  /* 0x000000ff1300720c */ /* 0x000fc80003f05300 */
[----:B------:R-:W-:-:S13]  /*0850*/  ISETP.NE.OR P0, PT, R6, RZ, !P0 ;  /* 0x000000ff0600720c */ /* 0x000fda0004705670 */
[----:B------:R-:W-:Y:S05]  /*0860*/  @P0 BRA `(.L_x_151) ;  /* 0x0000000000280947 */ /* 0x000fea0003800000 */
[----:B------:R-:W0:Y:S01]  /*0870*/  S2UR UR5, SR_CgaCtaId ;  /* 0x00000000000579c3 */ /* 0x000e220000008800 */
[----:B------:R-:W-:Y:S01]  /*0880*/  UMOV UR4, 0x400 ;  /* 0x0000040000047882 */ /* 0x000fe20000000000 */
[----:B------:R-:W-:Y:S01]  /*0890*/  IMAD.WIDE.U32 R28, R29, 0x40, RZ ;  /* 0x000000401d1c7825 */ /* 0x000fe200078e00ff */
[----:B------:R-:W-:-:S04]  /*08a0*/  SHF.L.U32 R6, R0, 0x1, RZ ;  /* 0x0000000100067819 */ /* 0x000fc800000006ff */
[----:B------:R-:W-:-:S04]  /*08b0*/  LOP3.LUT R28, R28, R6, RZ, 0xfc, !PT ;  /* 0x000000061c1c7212 */ /* 0x000fc800078efcff */
[----:B------:R-:W-:-:S04]  /*08c0*/  LEA R18, P0, R28, R18, 0x2 ;  /* 0x000000121c127211 */ /* 0x000fc800078010ff */
[----:B------:R-:W-:Y:S01]  /*08d0*/  LEA.HI.X R19, R28, R19, R29, 0x2, P0 ;  /* 0x000000131c137211 */ /* 0x000fe200000f141d */
[----:B0-----:R-:W-:-:S09]  /*08e0*/  ULEA UR4, UR5, UR4, 0x18 ;  /* 0x0000000405047291 */ /* 0x001fd2000f8ec0ff */
[----:B------:R-:W0:Y:S04]  /*08f0*/  LDS.64 R20, [UR4+0x50] ;  /* 0x00005004ff147984 */ /* 0x000e280008000a00 */
[----:B0-----:R0:W-:Y:S02]  /*0900*/  STG.E.64 desc[UR6][R18.64], R20 ;  /* 0x0000001412007986 */ /* 0x0011e4000c101b06 */
.L_x_151:
[----:B------:R-:W-:Y:S05]  /*0910*/  BSYNC.RECONVERGENT B0 ;  /* 0x0000000000007941 */ /* 0x000fea0003800200 */
.L_x_150:
[----:B------:R-:W1:Y:S01]  /*0920*/  S2UR UR5, SR_CgaCtaId ;  /* 0x00000000000579c3 */ /* 0x000e620000008800 */
[----:B------:R-:W-:Y:S01]  /*0930*/  LOP3.LUT R16, R16, 0xffff, RZ, 0xc0, !PT ;  /* 0x0000ffff10107812 */ /* 0x000fe200078ec0ff */
[----:B------:R-:W-:Y:S02]  /*0940*/  UMOV UR4, 0x400 ;  /* 0x0000040000047882 */ /* 0x000fe40000000000 */
[----:B------:R-:W-:Y:S02]  /*0950*/  UIADD3 UR4, UPT, UPT, UR4, 0x50, URZ ;  /* 0x0000005004047890 */ /* 0x000fe4000fffe0ff */
[----:B------:R-:W-:-:S05]  /*0960*/  IMAD R17, R16, 0xcccd, RZ ;  /* 0x0000cccd10117824 */ /* 0x000fca00078e02ff */
[----:B------:R-:W-:Y:S01]  /*0970*/  LEA.HI R0, R17, -R0, RZ, 0xb ;  /* 0x8000000011007211 */ /* 0x000fe200078f58ff */
[----:B-1----:R-:W-:-:S06]  /*0980*/  ULEA UR4, UR5, UR4, 0x18 ;  /* 0x0000000405047291 */ /* 0x002fcc000f8ec0ff */
[----:B------:R-:W-:-:S05]  /*0990*/  LEA R0, R0, UR4, 0x3 ;  /* 0x0000000400007c11 */ /* 0x000fca000f8e18ff */
[----:B------:R-:W1:Y:S01]  /*09a0*/  LDS.64 R16, [R0] ;  /* 0x0000000000107984 */ /* 0x000e620000000a00 */
[----:B------:R-:W1:Y:S02]  /*09b0*/  LDCU UR4, c[0x0][0x3a0] ;  /* 0x00007400ff0477ac */ /* 0x000e640008000800 */
[----:B-1----:R-:W-:Y:S01]  /*09c0*/  FADD.FTZ R6, R17, UR4 ;  /* 0x0000000411067e21 */ /* 0x002fe20008010000 */
[--C-:B------:R-:W-:Y:S01]  /*09d0*/  FADD.FTZ R3, R3, -R16.reuse ;  /* 0x8000001003037221 */ /* 0x100fe20000010000 */
[--C-:B------:R-:W-:Y:S01]  /*09e0*/  FADD.FTZ R11, R11, -R16.reuse ;  /* 0x800000100b0b7221 */ /* 0x100fe20000010000 */
[--C-:B0-----:R-:W-:Y:S01]  /*09f0*/  FADD.FTZ R19, R9, -R16.reuse ;  /* 0x8000001009137221 */ /* 0x101fe20000010000 */
[----:B------:R-:W0:Y:S01]  /*0a00*/  LDCU.64 UR4, c[0x0][0x380] ;  /* 0x00007000ff0477ac */ /* 0x000e220008000a00 */
[--C-:B------:R-:W-:Y:S01]  /*0a10*/  FADD.FTZ R5, R5, -R16.reuse ;  /* 0x8000001005057221 */ /* 0x100fe20000010000 */
[----:B------:R-:W1:Y:S01]  /*0a20*/  MUFU.RSQ R6, R6 ;  /* 0x0000000600067308 */ /* 0x000e620000001400 */
[--C-:B------:R-:W-:Y:S01]  /*0a30*/  FADD.FTZ R17, R7, -R16.reuse ;  /* 0x8000001007117221 */ /* 0x100fe20000010000 */
[--C-:B------:R-:W-:Y:S01]  /*0a40*/  FADD.FTZ R23, R23, -R16.reuse ;  /* 0x8000001017177221 */ /* 0x100fe20000010000 */
[--C-:B------:R-:W-:Y:S01]  /*0a50*/  FADD.FTZ R25, R25, -R16.reuse ;  /* 0x8000001019197221 */ /* 0x100fe20000010000 */
[----:B------:R-:W-:Y:S01]  /*0a60*/  FADD.FTZ R27, R27, -R16 ;  /* 0x800000101b1b7221 */ /* 0x000fe20000010000 */
[----:B-----5:R-:W-:Y:S01]  /*0a70*/  SHF.L.U32 R9, R14, 0x10, RZ ;  /* 0x000000100e097819 */ /* 0x020fe200000006ff */
[C---:B------:R-:W-:Y:S01]  /*0a80*/  IMAD.U32 R16, R12.reuse, 0x10000, RZ ;  /* 0x000100000c107824 */ /* 0x040fe200078e00ff */
[----:B------:R-:W-:-:S04]  /*0a90*/  PRMT R12, R12, 0x7632, R12 ;  /* 0x000076320c0c7816 */ /* 0x000fc8000000000c */
[----:B------:R-:W-:Y:S02]  /*0aa0*/  SHF.L.U32 R12, R12, 0x10, RZ ;  /* 0x000000100c0c7819 */ /* 0x000fe400000006ff */
[----:B0-----:R-:W-:Y:S01]  /*0ab0*/  IADD3 R2, P0, PT, R2, UR4, RZ ;  /* 0x0000000402027c10 */ /* 0x001fe2000ff1e0ff */
[C---:B-1----:R-:W-:Y:S01]  /*0ac0*/  FMUL.FTZ R8, R6.reuse, R3 ;  /* 0x0000000306087220 */ /* 0x042fe20000410000 */
[C---:B------:R-:W-:Y:S01]  /*0ad0*/  FMUL.FTZ R11, R6.reuse, R11 ;  /* 0x0000000b060b7220 */ /* 0x040fe20000410000 */
[----:B------:R-:W-:Y:S01]  /*0ae0*/  FMUL.FTZ R0, R6, R17 ;  /* 0x0000001106007220 */ /* 0x000fe20000410000 */
[----:B------:R-:W-:Y:S01]  /*0af0*/  PRMT R17, R13, 0x7632, R17 ;  /* 0x000076320d117816 */ /* 0x000fe20000000011 */
[--C-:B------:R-:W-:Y:S01]  /*0b00*/  FFMA.FTZ R8, R8, R9, R16.reuse ;  /* 0x0000000908087223 */ /* 0x100fe20000010010 */
[--C-:B------:R-:W-:Y:S01]  /*0b10*/  FFMA.FTZ R9, R9, R11, R16.reuse ;  /* 0x0000000b09097223 */ /* 0x100fe20000010010 */
[----:B------:R-:W-:Y:S01]  /*0b20*/  PRMT R11, R14, 0x7632, R11 ;  /* 0x000076320e0b7816 */ /* 0x000fe2000000000b */
[----:B------:R-:W-:Y:S01]  /*0b30*/  IMAD.U32 R14, R13, 0x10000, RZ ;  /* 0x000100000d0e7824 */ /* 0x000fe200078e00ff */
[----:B------:R-:W-:Y:S01]  /*0b40*/  PRMT R16, R15, 0x7632, R16 ;  /* 0x000076320f107816 */ /* 0x000fe20000000010 */
[C---:B------:R-:W-:Y:S01]  /*0b50*/  FMUL.FTZ R7, R6.reuse, R5 ;  /* 0x0000000506077220 */ /* 0x040fe20000410000 */
[----:B------:R-:W-:Y:S01]  /*0b60*/  SHF.L.U32 R11, R11, 0x10, RZ ;  /* 0x000000100b0b7819 */ /* 0x000fe200000006ff */
[----:B------:R-:W-:Y:S01]  /*0b70*/  FMUL.FTZ R3, R6, R19 ;  /* 0x0000001306037220 */ /* 0x000fe20000410000 */
[----:B------:R-:W-:Y:S01]  /*0b80*/  SHF.L.U32 R13, R16, 0x10, RZ ;  /* 0x00000010100d7819 */ /* 0x000fe200000006ff */
[C---:B------:R-:W-:Y:S01]  /*0b90*/  FMUL.FTZ R10, R6.reuse, R23 ;  /* 0x00000017060a7220 */ /* 0x040fe20000410000 */
[C---:B------:R-:W-:Y:S01]  /*0ba0*/  FMUL.FTZ R5, R6.reuse, R25 ;  /* 0x0000001906057220 */ /* 0x040fe20000410000 */
[----:B------:R-:W-:Y:S01]  /*0bb0*/  SHF.L.U32 R15, R15, 0x10, RZ ;  /* 0x000000100f0f7819 */ /* 0x000fe200000006ff */
[----:B------:R-:W-:Y:S01]  /*0bc0*/  FMUL.FTZ R6, R6, R27 ;  /* 0x0000001b06067220 */ /* 0x000fe20000410000 */
[----:B------:R-:W-:Y:S01]  /*0bd0*/  SHF.L.U32 R16, R17, 0x10, RZ ;  /* 0x0000001011107819 */ /* 0x000fe200000006ff */
[--C-:B------:R-:W-:Y:S01]  /*0be0*/  FFMA.FTZ R7, R7, R11, R12.reuse ;  /* 0x0000000b07077223 */ /* 0x100fe2000001000c */
[----:B------:R-:W-:Y:S01]  /*0bf0*/  FFMA.FTZ R10, R11, R10, R12 ;  /* 0x0000000a0b0a7223 */ /* 0x000fe2000001000c */
[--C-:B------:R-:W-:Y:S01]  /*0c00*/  FFMA.FTZ R0, R0, R15, R14.reuse ;  /* 0x0000000f00007223 */ /* 0x100fe2000001000e */
[----:B------:R-:W-:Y:S01]  /*0c10*/  FFMA.FTZ R5, R15, R5, R14 ;  /* 0x000000050f057223 */ /* 0x000fe2000001000e */
[--C-:B------:R-:W-:Y:S01]  /*0c20*/  FFMA.FTZ R11, R3, R13, R16.reuse ;  /* 0x0000000d030b7223 */ /* 0x100fe20000010010 */
[----:B------:R-:W-:Y:S01]  /*0c30*/  FFMA.FTZ R6, R13, R6, R16 ;  /* 0x000000060d067223 */ /* 0x000fe20000010010 */
[----:B------:R-:W-:-:S02]  /*0c40*/  IADD3.X R3, PT, PT, R4, UR5, RZ, P0, !PT ;  /* 0x0000000504037c10 */ /* 0x000fc400087fe4ff */
[----:B------:R-:W-:Y:S02]  /*0c50*/  F2FP.BF16.F32.PACK_AB R12, R7, R8 ;  /* 0x00000008070c723e */ /* 0x000fe400000010ff */
[----:B------:R-:W-:Y:S02]  /*0c60*/  F2FP.BF16.F32.PACK_AB R13, R11, R0 ;  /* 0x000000000b0d723e */ /* 0x000fe400000010ff */
[----:B------:R-:W-:Y:S02]  /*0c70*/  F2FP.BF16.F32.PACK_AB R4, R10, R9 ;  /* 0x000000090a04723e */ /* 0x000fe400000010ff */
[----:B------:R-:W-:Y:S01]  /*0c80*/  F2FP.BF16.F32.PACK_AB R5, R6, R5 ;  /* 0x000000050605723e */ /* 0x000fe200000010ff */
[----:B------:R-:W-:Y:S04]  /*0c90*/  STG.E.64 desc[UR6][R2.64], R12 ;  /* 0x0000000c02007986 */ /* 0x000fe8000c101b06 */
[----:B------:R-:W-:Y:S01]  /*0ca0*/  STG.E.64 desc[UR6][R2.64+0x14000], R4 ;  /* 0x0140000402007986 */ /* 0x000fe2000c101b06 */
[----:B------:R-:W-:Y:S05]  /*0cb0*/  EXIT ;  /* 0x000000000000794d */ /* 0x000fea0003800000 */
.L_x_149:
[----:B------:R-:W-:Y:S01]  /*0cc0*/  HFMA2 R21, -RZ, RZ, 0, 1.847743988037109375e-06 ;  /* 0x0000001fff157431 */ /* 0x000fe200000001ff */
[----:B0-----:R-:W-:Y:S01]  /*0cd0*/  MOV R8, 0xffffffff ;  /* 0xffffffff00087802 */ /* 0x001fe20000000f00 */
[----:B------:R-:W-:Y:S01]  /*0ce0*/  IMAD.MOV.U32 R10, RZ, RZ, 0x8 ;  /* 0x00000008ff0a7424 */ /* 0x000fe200078e00ff */
[----:B-1----:R-:W-:-:S07]  /*0cf0*/  MOV R20, R18 ;  /* 0x0000001200147202 */ /* 0x002fce0000000f00 */
[----:B-----5:R-:W-:Y:S05]  /*0d00*/  WARPSYNC.COLLECTIVE R8, `(.L_x_152) ;  /* 0x0000000008087348 */ /* 0x020fea0003c00000 */
[----:B------:R0:W1:Y:S02]  /*0d10*/  SHFL.BFLY P0, R8, R20, R10, R21 ;  /* 0x0c00000a14087389 */ /* 0x0000640000000015 */
[----:B01---5:R-:W-:Y:S05]  /*0d20*/  ENDCOLLECTIVE ;  /* 0x000000000000791b */ /* 0x023fea0003800000 */
.L_x_152:
[----:B------:R-:W-:Y:S01]  /*0d30*/  IMAD.MOV.U32 R20, RZ, RZ, R19 ;  /* 0x000000ffff147224 */ /* 0x000fe200078e0013 */
[----:B------:R-:W-:Y:S02]  /*0d40*/  MOV R24, R8 ;  /* 0x0000000800187202 */ /* 0x000fe40000000f00 */
[----:B------:R-:W-:-:S03]  /*0d50*/  MOV R8, 0xffffffff ;  /* 0xffffffff00087802 */ /* 0x000fc60000000f00 */
[----:B------:R-:W-:-:S07]  /*0d60*/  FADD.FTZ R18, R24, R18 ;  /* 0x0000001218127221 */ /* 0x000fce0000010000 */
[----:B------:R-:W-:Y:S05]  /*0d70*/  WARPSYNC.COLLECTIVE R8, `(.L_x_153) ;  /* 0x0000000008087348 */ /* 0x000fea0003c00000 */
[----:B------:R0:W1:Y:S02]  /*0d80*/  SHFL.BFLY P0, R8, R20, R10, R21 ;  /* 0x0c00000a14087389 */ /* 0x0000640000000015 */
[----:B01----:R-:W-:Y:S05]  /*0d90*/  ENDCOLLECTIVE ;  /* 0x000000000000791b */ /* 0x003fea0003800000 */
.L_x_153:
[----:B------:R-:W-:Y:S01]  /*0da0*/  MOV R20, R18 ;  /* 0x0000001200147202 */ /* 0x000fe20000000f00 */
[----:B------:R-:W-:Y:S01]  /*0db0*/  IMAD.MOV.U32 R10, RZ, RZ, 0x4 ;  /* 0x00000004ff0a7424 */ /* 0x000fe200078e00ff */
[----:B------:R-:W-:Y:S02]  /*0dc0*/  MOV R22, R8 ;  /* 0x0000000800167202 */ /* 0x000fe40000000f00 */
[----:B------:R-:W-:-:S03]  /*0dd0*/  MOV R8, 0xffffffff ;  /* 0xffffffff00087802 */ /* 0x000fc60000000f00 */
[----:B------:R-:W-:-:S07]  /*0de0*/  FADD.FTZ R22, R22, R19 ;  /* 0x0000001316167221 */ /* 0x000fce0000010000 */
[----:B------:R-:W-:Y:S05]  /*0df0*/  WARPSYNC.COLLECTIVE R8, `(.L_x_154) ;  /* 0x0000000008087348 */ /* 0x000fea0003c00000 */
[----:B------:R0:W1:Y:S02]  /*0e00*/  SHFL.BFLY P0, R8, R20, R10, R21 ;  /* 0x0c00000a14087389 */ /* 0x0000640000000015 */
[----:B01----:R-:W-:Y:S05]  /*0e10*/  ENDCOLLECTIVE ;  /* 0x000000000000791b */ /* 0x003fea0003800000 */
.L_x_154:
[----:B------:R-:W-:Y:S02]  /*0e20*/  MOV R20, R22 ;  /* 0x0000001600147202 */ /* 0x000fe40000000f00 */
[----:B------:R-:W-:Y:S01]  /*0e30*/  MOV R28, R8 ;  /* 0x00000008001c7202 */ /* 0x000fe20000000f00 */
[----:B------:R-:W-:-:S04]  /*0e40*/  IMAD.MOV.U32 R8, RZ, RZ, -0x1 ;  /* 0xffffffffff087424 */ /* 0x000fc800078e00ff */
[----:B------:R-:W-:-:S07]  /*0e50*/  FADD.FTZ R28, R18, R28 ;  /* 0x0000001c121c7221 */ /* 0x000fce0000010000 */
[----:B------:R-:W-:Y:S05]  /*0e60*/  WARPSYNC.COLLECTIVE R8, `(.L_x_155) ;  /* 0x0000000008087348 */ /* 0x000fea0003c00000 */
[----:B------:R0:W1:Y:S02]  /*0e70*/  SHFL.BFLY P0, R8, R20, R10, R21 ;  /* 0x0c00000a14087389 */ /* 0x0000640000000015 */
[----:B01----:R-:W-:Y:S05]  /*0e80*/  ENDCOLLECTIVE ;  /* 0x000000000000791b */ /* 0x003fea0003800000 */
.L_x_155:
[----:B------:R-:W-:Y:S01]  /*0e90*/  HFMA2 R10, -RZ, RZ, 0, 1.1920928955078125e-07 ;  /* 0x00000002ff0a7431 */ /* 0x000fe200000001ff */
[----:B------:R-:W-:Y:S02]  /*0ea0*/  MOV R20, R28 ;  /* 0x0000001c00147202 */ /* 0x000fe40000000f00 */
[----:B------:R-:W-:Y:S01]  /*0eb0*/  MOV R24, R8 ;  /* 0x0000000800187202 */ /* 0x000fe20000000f00 */
[----:B------:R-:W-:-:S04]  /*0ec0*/  IMAD.MOV.U32 R8, RZ, RZ, -0x1 ;  /* 0xffffffffff087424 */ /* 0x000fc800078e00ff */
[----:B------:R-:W-:-:S07]  /*0ed0*/  FADD.FTZ R19, R22, R24 ;  /* 0x0000001816137221 */ /* 0x000fce0000010000 */
[----:B------:R-:W-:Y:S05]  /*0ee0*/  WARPSYNC.COLLECTIVE R8, `(.L_x_156) ;  /* 0x0000000008087348 */ /* 0x000fea0003c00000 */
[----:B------:R0:W1:Y:S02]  /*0ef0*/  SHFL.BFLY P0, R8, R20, R10, R21 ;  /* 0x0c00000a14087389 */ /* 0x0000640000000015 */
[----:B01----:R-:W-:Y:S05]  /*0f00*/  ENDCOLLECTIVE ;  /* 0x000000000000791b */ /* 0x003fea0003800000 */
.L_x_156:
[----:B------:R-:W-:Y:S02]  /*0f10*/  MOV R20, R19 ;  /* 0x0000001300147202 */ /* 0x000fe40000000f00 */
[----:B------:R-:W-:Y:S02]  /*0f20*/  MOV R26, R8 ;  /* 0x00000008001a7202 */ /* 0x000fe40000000f00 */
[----:B------:R-:W-:-:S03]  /*0f30*/  MOV R8, 0xffffffff ;  /* 0xffffffff00087802 */ /* 0x000fc60000000f00 */
[----:B------:R-:W-:-:S07]  /*0f40*/  FADD.FTZ R28, R28, R26 ;  /* 0x0000001a1c1c7221 */ /* 0x000fce0000010000 */
[----:B------:R-:W-:Y:S05]  /*0f50*/  WARPSYNC.COLLECTIVE R8, `(.L_x_157) ;  /* 0x0000000008087348 */ /* 0x000fea0003c00000 */
[----:B------:R0:W1:Y:S02]  /*0f60*/  SHFL.BFLY P0, R8, R20, R10, R21 ;  /* 0x0c00000a14087389 */ /* 0x0000640000000015 */
[----:B01----:R-:W-:Y:S05]  /*0f70*/  ENDCOLLECTIVE ;  /* 0x000000000000791b */ /* 0x003fea0003800000 */
.L_x_157:
[----:B------:R-:W-:Y:S01]  /*0f80*/  HFMA2 R10, -RZ, RZ, 0, 5.9604644775390625e-08 ;  /* 0x00000001ff0a7431 */ /* 0x000fe200000001ff */
[----:B------:R-:W-:Y:S01]  /*0f90*/  MOV R20, R28 ;  /* 0x0000001c00147202 */ /* 0x000fe20000000f00 */
[----:B------:R-:W-:Y:S01]  /*0fa0*/  IMAD.MOV.U32 R24, RZ, RZ, R8 ;  /* 0x000000ffff187224 */ /* 0x000fe200078e0008 */
[----:B------:R-:W-:-:S03]  /*0fb0*/  MOV R8, 0xffffffff ;  /* 0xffffffff00087802 */ /* 0x000fc60000000f00 */
[----:B------:R-:W-:-:S07]  /*0fc0*/  FADD.FTZ R24, R19, R24 ;  /* 0x0000001813187221 */ /* 0x000fce0000010000 */
[----:B------:R-:W-:Y:S05]  /*0fd0*/  WARPSYNC.COLLECTIVE R8, `(.L_x_158) ;  /* 0x0000000008087348 */ /* 0x000fea0003c00000 */
[----:B------:R0:W1:Y:S02]  /*0fe0*/  SHFL.BFLY P0, R8, R20, R10, R21 ;  /* 0x0c00000a14087389 */ /* 0x0000640000000015 */
[----:B01----:R-:W-:Y:S05]  /*0ff0*/  ENDCOLLECTIVE ;  /* 0x000000000000791b */ /* 0x003fea0003800000 */
.L_x_158:
[----:B------:R-:W-:Y:S01]  /*1000*/  MOV R20, R24 ;  /* 0x0000001800147202 */ /* 0x000fe20000000f00 */
[----:B------:R-:W-:Y:S01]  /*1010*/  IMAD.MOV.U32 R26, RZ, RZ, R8 ;  /* 0x000000ffff1a7224 */ /* 0x000fe200078e0008 */
[----:B------:R-:W-:-:S03]  /*1020*/  MOV R8, 0xffffffff ;  /* 0xffffffff00087802 */ /* 0x000fc60000000f00 */
[----:B------:R-:W-:-:S07]  /*1030*/  FADD.FTZ R18, R28, R26 ;  /* 0x0000001a1c127221 */ /* 0x000fce0000010000 */
[----:B------:R-:W-:Y:S05]  /*1040*/  WARPSYNC.COLLECTIVE R8, `(.L_x_159) ;  /* 0x0000000008087348 */ /* 0x000fea0003c00000 */
[----:B------:R0:W1:Y:S02]  /*1050*/  SHFL.BFLY P0, R8, R20, R10, R21 ;  /* 0x0c00000a14087389 */ /* 0x0000640000000015 */
[----:B01----:R-:W-:Y:S05]  /*1060*/  ENDCOLLECTIVE ;  /* 0x000000000000791b */ /* 0x003fea0003800000 */
.L_x_159:
[----:B------:R-:W-:Y:S01]  /*1070*/  MOV R19, R8 ;  /* 0x0000000800137202 */ /* 0x000fe20000000f00 */
[----:B------:R-:W-:Y:S06]  /*1080*/  BRA `(.L_x_160) ;  /* 0xfffffff400b07947 */ /* 0x000fec000383ffff */
.L_x_161:
        /* <DEDUP_REMOVED lines=15> */
.L_x_412:


//--------------------- .text._ZN13group_norm_v214gn_cuda_kernelI13__nv_bfloat16Li320ELi1ELi32ELi40ELi64ELb0ELi64ELi40ELi40ELi4ELb0ELi148ELb0ELb0ENS_16CompileConditionILi1000EEEEEvPT_PKS4_S7_S7_flPfS8_Pj --------------------------
	.section	.text._ZN13group_norm_v214gn_cuda_kernelI13__nv_bfloat16Li320ELi1ELi32ELi40ELi64ELb0ELi64ELi40ELi40ELi4ELb0ELi148ELb0ELb0ENS_16CompileConditionILi1000EEEEEvPT_PKS4_S7_S7_flPfS8_Pj,"ax",@progbits
	.align	128
        .global         _ZN13group_norm_v214gn_cuda_kernelI13__nv_bfloat16Li320ELi1ELi32ELi40ELi64ELb0ELi64ELi40ELi40ELi4ELb0ELi148ELb0ELb0ENS_16CompileConditionILi1000EEEEEvPT_PKS4_S7_S7_flPfS8_Pj
        .type           _ZN13group_norm_v214gn_cuda_kernelI13__nv_bfloat16Li320ELi1ELi32ELi40ELi64ELb0ELi64ELi40ELi40ELi4ELb0ELi148ELb0ELb0ENS_16CompileConditionILi1000EEEEEvPT_PKS4_S7_S7_flPfS8_Pj,@function
        .size           _ZN13group_norm_v214gn_cuda_kernelI13__nv_bfloat16Li320ELi1ELi32ELi40ELi64ELb0ELi64ELi40ELi40ELi4ELb0ELi148ELb0ELb0ENS_16CompileConditionILi1000EEEEEvPT_PKS4_S7_S7_flPfS8_Pj,(.L_x_413 - _ZN13group_norm_v214gn_cuda_kernelI13__nv_bfloat16Li320ELi1ELi32ELi40ELi64ELb0ELi64ELi40ELi40ELi4ELb0ELi148ELb0ELb0ENS_16CompileConditionILi1000EEEEEvPT_PKS4_S7_S7_flPfS8_Pj)
        .other          _ZN13group_norm_v214gn_cuda_kernelI13__nv_bfloat16Li320ELi1ELi32ELi40ELi64ELb0ELi64ELi40ELi40ELi4ELb0ELi148ELb0ELb0ENS_16CompileConditionILi1000EEEEEvPT_PKS4_S7_S7_flPfS8_Pj,@"STO_CUDA_ENTRY STV_DEFAULT"
_ZN13group_norm_v214gn_cuda_kernelI13__nv_bfloat16Li320ELi1ELi32ELi40ELi64ELb0ELi64ELi40ELi40ELi4ELb0ELi148ELb0ELb0ENS_16CompileConditionILi1000EEEEEvPT_PKS4_S7_S7_flPfS8_Pj:
.text._ZN13group_norm_v214gn_cuda_kernelI13__nv_bfloat16Li320ELi1ELi32ELi40ELi64ELb0ELi64ELi40ELi40ELi4ELb0ELi148ELb0ELb0ENS_16CompileConditionILi1000EEEEEvPT_PKS4_S7_S7_flPfS8_Pj:
        /* <DEDUP_REMOVED lines=117> */
.L_x_174:
        /* <DEDUP_REMOVED lines=10> */
.L_x_162:
        /* <DEDUP_REMOVED lines=18> */
.L_x_165:
[----:B------:R-:W-:Y:S05]  /*0910*/  BSYNC.RECONVERGENT B0 ;  /* 0x0000000000007941 */ /* 0x000fea0003800200 */
.L_x_164:
        /* <DEDUP_REMOVED lines=58> */
.L_x_163:
[----:B------:R-:W-:Y:S01]  /*0cc0*/  HFMA2 R21, -RZ, RZ, 0, 1.847743988037109375e-06 ;  /* 0x0000001fff157431 */ /* 0x000fe200000001ff */
[----:B0-----:R-:W-:Y:S01]  /*0cd0*/  MOV R8, 0xffffffff ;  /* 0xffffffff00087802 */ /* 0x001fe20000000f00 */
[----:B------:R-:W-:Y:S01]  /*0ce0*/  IMAD.MOV.U32 R10, RZ, RZ, 0x8 ;  /* 0x00000008ff0a7424 */ /* 0x000fe200078e00ff */
[----:B-1----:R-:W-:-:S07]  /*0cf0*/  MOV R20, R18 ;  /* 0x0000001200147202 */ /* 0x002fce0000000f00 */
[----:B-----5:R-:W-:Y:S05]  /*0d00*/  WARPSYNC.COLLECTIVE R8, `(.L_x_166) ;  /* 0x0000000008087348 */ /* 0x020fea0003c00000 */
[----:B------:R0:W1:Y:S02]  /*0d10*/  SHFL.BFLY P0, R8, R20, R10, R21 ;  /* 0x0c00000a14087389 */ /* 0x0000640000000015 */
[----:B01---5:R-:W-:Y:S05]  /*0d20*/  ENDCOLLECTIVE ;  /* 0x000000000000791b */ /* 0x023fea0003800000 */
.L_x_166:
[----:B------:R-:W-:Y:S01]  /*0d30*/  IMAD.MOV.U32 R20, RZ, RZ, R19 ;  /* 0x000000ffff147224 */ /* 0x000fe200078e0013 */
[----:B------:R-:W-:Y:S02]  /*0d40*/  MOV R24, R8 ;  /* 0x0000000800187202 */ /* 0x000fe40000000f00 */
[----:B------:R-:W-:-:S03]  /*0d50*/  MOV R8, 0xffffffff ;  /* 0xffffffff00087802 */ /* 0x000fc60000000f00 */
[----:B------:R-:W-:-:S07]  /*0d60*/  FADD.FTZ R18, R24, R18 ;  /* 0x0000001218127221 */ /* 0x000fce0000010000 */
[----:B------:R-:W-:Y:S05]  /*0d70*/  WARPSYNC.COLLECTIVE R8, `(.L_x_167) ;  /* 0x0000000008087348 */ /* 0x000fea0003c00000 */
[----:B------:R0:W1:Y:S02]  /*0d80*/  SHFL.BFLY P0, R8, R20, R10, R21 ;  /* 0x0c00000a14087389 */ /* 0x0000640000000015 */
[----:B01----:R-:W-:Y:S05]  /*0d90*/  ENDCOLLECTIVE ;  /* 0x000000000000791b */ /* 0x003fea0003800000 */
.L_x_167:
        /* <DEDUP_REMOVED lines=8> */
.L_x_168:
[----:B------:R-:W-:Y:S02]  /*0e20*/  MOV R20, R22 ;  /* 0x0000001600147202 */ /* 0x000fe40000000f00 */
[----:B------:R-:W-:Y:S01]  /*0e30*/  MOV R28, R8 ;  /* 0x00000008001c7202 */ /* 0x000fe20000000f00 */
[----:B------:R-:W-:-:S04]  /*0e40*/  IMAD.MOV.U32 R8, RZ, RZ, -0x1 ;  /* 0xffffffffff087424 */ /* 0x000fc800078e00ff */
[----:B------:R-:W-:-:S07]  /*0e50*/  FADD.FTZ R28, R18, R28 ;  /* 0x0000001c121c7221 */ /* 0x000fce0000010000 */
[----:B------:R-:W-:Y:S05]  /*0e60*/  WARPSYNC.COLLECTIVE R8, `(.L_x_169) ;  /* 0x0000000008087348 */ /* 0x000fea0003c00000 */
[----:B------:R0:W1:Y:S02]  /*0e70*/  SHFL.BFLY P0, R8, R20, R10, R21 ;  /* 0x0c00000a14087389 */ /* 0x0000640000000015 */
[----:B01----:R-:W-:Y:S05]  /*0e80*/  ENDCOLLECTIVE ;  /* 0x000000000000791b */ /* 0x003fea0003800000 */
.L_x_169:
        /* <DEDUP_REMOVED lines=8> */
.L_x_170:
[----:B------:R-:W-:Y:S02]  /*0f10*/  MOV R20, R19 ;  /* 0x0000001300147202 */ /* 0x000fe40000000f00 */
[----:B------:R-:W-:Y:S02]  /*0f20*/  MOV R26, R8 ;  /* 0x00000008001a7202 */ /* 0x000fe40000000f00 */
[----:B------:R-:W-:-:S03]  /*0f30*/  MOV R8, 0xffffffff ;  /* 0xffffffff00087802 */ /* 0x000fc60000000f00 */
[----:B------:R-:W-:-:S07]  /*0f40*/  FADD.FTZ R28, R28, R26 ;  /* 0x0000001a1c1c7221 */ /* 0x000fce0000010000 */
[----:B------:R-:W-:Y:S05]  /*0f50*/  WARPSYNC.COLLECTIVE R8, `(.L_x_171) ;  /* 0x0000000008087348 */ /* 0x000fea0003c00000 */
[----:B------:R0:W1:Y:S02]  /*0f60*/  SHFL.BFLY P0, R8, R20, R10, R21 ;  /* 0x0c00000a14087389 */ /* 0x0000640000000015 */
[----:B01----:R-:W-:Y:S05]  /*0f70*/  ENDCOLLECTIVE ;  /* 0x000000000000791b */ /* 0x003fea0003800000 */
.L_x_171:
        /* <DEDUP_REMOVED lines=8> */
.L_x_172:
[----:B------:R-:W-:Y:S01]  /*1000*/  MOV R20, R24 ;  /* 0x0000001800147202 */ /* 0x000fe20000000f00 */
[----:B------:R-:W-:Y:S01]  /*1010*/  IMAD.MOV.U32 R26, RZ, RZ, R8 ;  /* 0x000000ffff1a7224 */ /* 0x000fe200078e0008 */
[----:B------:R-:W-:-:S03]  /*1020*/  MOV R8, 0xffffffff ;  /* 0xffffffff00087802 */ /* 0x000fc60000000f00 */
[----:B------:R-:W-:-:S07]  /*1030*/  FADD.FTZ R18, R28, R26 ;  /* 0x0000001a1c127221 */ /* 0x000fce0000010000 */
[----:B------:R-:W-:Y:S05]  /*1040*/  WARPSYNC.COLLECTIVE R8, `(.L_x_173) ;  /* 0x0000000008087348 */ /* 0x000fea0003c00000 */
[----:B------:R0:W1:Y:S02]  /*1050*/  SHFL.BFLY P0, R8, R20, R10, R21 ;  /* 0x0c00000a14087389 */ /* 0x0000640000000015 */
[----:B01----:R-:W-:Y:S05]  /*1060*/  ENDCOLLECTIVE ;  /* 0x000000000000791b */ /* 0x003fea0003800000 */
.L_x_173:
[----:B------:R-:W-:Y:S01]  /*1070*/  MOV R19, R8 ;  /* 0x0000000800137202 */ /* 0x000fe20000000f00 */
[----:B------:R-:W-:Y:S06]  /*1080*/  BRA `(.L_x_174) ;  /* 0xfffffff400b07947 */ /* 0x000fec000383ffff */
.L_x_175:
        /* <DEDUP_REMOVED lines=15> */
.L_x_413:


//--------------------- .text._ZN13group_norm_v214gn_cuda_kernelI13__nv_bfloat16Li320ELi1ELi16ELi80ELi64ELb1ELi64ELi80ELi80ELi4ELb0ELi116ELb0ELb0ENS_16CompileConditionILi1000EEEEEvPT_PKS4_S7_S7_flPfS8_Pj --------------------------
	.section	.text._ZN13group_norm_v214gn_cuda_kernelI13__nv_bfloat16Li320ELi1ELi16ELi80ELi64ELb1ELi64ELi80ELi80ELi4ELb0ELi116ELb0ELb0ENS_16CompileConditionILi1000EEEEEvPT_PKS4_S7_S7_flPfS8_Pj,"ax",@progbits
	.align	128
        .global         _ZN13group_norm_v214gn_cuda_kernelI13__nv_bfloat16Li320ELi1ELi16ELi80ELi64ELb1ELi64ELi80ELi80ELi4ELb0ELi116ELb0ELb0ENS_16CompileConditionILi1000EEEEEvPT_PKS4_S7_S7_flPfS8_Pj
        .type           _ZN13group_norm_v214gn_cuda_kernelI13__nv_bfloat16Li320ELi1ELi16ELi80ELi64ELb1ELi64ELi80ELi80ELi4ELb0ELi116ELb0ELb0ENS_16CompileConditionILi1000EEEEEvPT_PKS4_S7_S7_flPfS8_Pj,@function
        .size           _ZN13group_norm_v214gn_cuda_kernelI13__nv_bfloat16Li320ELi1ELi16ELi80ELi64ELb1ELi64ELi80ELi80ELi4ELb0ELi116ELb0ELb0ENS_16CompileConditionILi1000EEEEEvPT_PKS4_S7_S7_flPfS8_Pj,(.L_x_414 - _ZN13group_norm_v214gn_cuda_kernelI13__nv_bfloat16Li320ELi1ELi16ELi80ELi64ELb1ELi64ELi80ELi80ELi4ELb0ELi116ELb0ELb0ENS_16CompileConditionILi1000EEEEEvPT_PKS4_S7_S7_flPfS8_Pj)
        .other          _ZN13group_norm_v214gn_cuda_kernelI13__nv_bfloat16Li320ELi1ELi16ELi80ELi64ELb1ELi64ELi80ELi80ELi4ELb0ELi116ELb0ELb0ENS_16CompileConditionILi1000EEEEEvPT_PKS4_S7_S7_flPfS8_Pj,@"STO_CUDA_ENTRY STV_DEFAULT"
_ZN13group_norm_v214gn_cuda_kernelI13__nv_bfloat16Li320ELi1ELi16ELi80ELi64ELb1ELi64ELi80ELi80ELi4ELb0ELi116ELb0ELb0ENS_16CompileConditionILi1000EEEEEvPT_PKS4_S7_S7_flPfS8_Pj:
.text._ZN13group_norm_v214gn_cuda_kernelI13__nv_bfloat16Li320ELi1ELi16ELi80ELi64ELb1ELi64ELi80ELi80ELi4ELb0ELi116ELb0ELb0ENS_16CompileConditionILi1000EEEEEvPT_PKS4_S7_S7_flPfS8_Pj:
[----:B------:R-:W-:Y:S01]  /*0000*/  LDC R1, c[0x0][0x37c] ;  /* 0x0000df00ff017b82 */ /* 0x000fe20000000800 */
[----:B------:R-:W0:Y:S01]  /*0010*/  S2R R12, SR_TID.X ;  /* 0x00000000000c7919 */ /* 0x000e220000002100 */
[----:B------:R-:W1:Y:S01]  /*0020*/  LDCU.64 UR4, c[0x0][0x388] ;  /* 0x00007100ff0477ac */ /* 0x000e620008000a00 */
[----:B------:R-:W2:Y:S01]  /*0030*/  S2R R15, SR_CTAID.Y ;  /* 0x00000000000f7919 */ /* 0x000ea20000002600 */
[----:B------:R-:W3:Y:S01]  /*0040*/  LDCU.64 UR6, c[0x0][0x358] ;  /* 0x00006b00ff0677ac */ /* 0x000ee20008000a00 */
[----:B------:R-:W4:Y:S01]  /*0050*/  LDCU.128 UR8, c[0x0][0x390] ;  /* 0x00007200ff0877ac */ /* 0x000f220008000c00 */
[----:B0-----:R-:W-:Y:S02]  /*0060*/  LOP3.LUT R0, R12, 0xffff, RZ, 0xc0, !PT ;  /* 0x0000ffff0c007812 */ /* 0x001fe400078ec0ff */
[----:B--2---:R-:W-:-:S03]  /*0070*/  LOP3.LUT R16, R15, 0xf, RZ, 0xc0, !PT ;  /* 0x0000000f0f107812 */ /* 0x004fc600078ec0ff */
[----:B------:R-:W-:Y:S01]  /*0080*/  IMAD R0, R0, 0xccd, RZ ;  /* 0x00000ccd00007824 */ /* 0x000fe200078e02ff */
[----:B------:R-:W-:-:S04]  /*0090*/  SHF.R.U32.HI R15, RZ, 0x4, R15 ;  /* 0x00000004ff0f7819 */ /* 0x000fc8000001160f */
[----:B------:R-:W-:-:S04]  /*00a0*/  SHF.R.U32.HI R0, RZ, 0x10, R0 ;  /* 0x00000010ff007819 */ /* 0x000fc80000011600 */
[----:B------:R-:W-:-:S05]  /*00b0*/  PRMT R2, R0, 0x9910, RZ ;  /* 0x0000991000027816 */ /* 0x000fca00000000ff */
[----:B------:R-:W-:-:S05]  /*00c0*/  IMAD R0, R2, 0x14, RZ ;  /* 0x0000001402007824 */ /* 0x000fca00078e02ff */
[----:B------:R-:W-:-:S04]  /*00d0*/  IADD3 R0, PT, PT, RZ, -R0, RZ ;  /* 0x80000000ff007210 */ /* 0x000fc80007ffe0ff */
[----:B------:R-:W-:-:S04]  /*00e0*/  PRMT R3, R0, 0x7710, RZ ;  /* 0x0000771000037816 */ /* 0x000fc800000000ff */
[----:B------:R-:W-:-:S04]  /*00f0*/  IADD3 R0, PT, PT, R3, R12, RZ ;  /* 0x0000000c03007210 */ /* 0x000fc80007ffe0ff */
[----:B------:R-:W-:-:S04]  /*0100*/  SHF.L.U32 R0, R0, 0x2, RZ ;  /* 0x0000000200007819 */ /* 0x000fc800000006ff */
[----:B------:R-:W-:Y:S01]  /*0110*/  LOP3.LUT R9, R0, 0xffff, RZ, 0xc0, !PT ;  /* 0x0000ffff00097812 */ /* 0x000fe200078ec0ff */
[----:B------:R-:W-:-:S04]  /*0120*/  IMAD R0, R2, 0x500, RZ ;  /* 0x0000050002007824 */ /* 0x000fc800078e02ff */
[----:B------:R-:W-:Y:S02]  /*0130*/  IMAD R8, R16, 0x50, R9 ;  /* 0x0000005010087824 */ /* 0x000fe400078e0209 */
[----:B------:R-:W-:Y:S01]  /*0140*/  HFMA2 R9, -RZ, RZ, 0, 0 ;  /* 0x00000000ff097431 */ /* 0x000fe200000001ff */
[----:B------:R-:W-:Y:S02]  /*0150*/  LOP3.LUT R5, R0, 0xffff, RZ, 0xc0, !PT ;  /* 0x0000ffff00057812 */ /* 0x000fe400078ec0ff */
[----:B------:R-:W-:-:S03]  /*0160*/  IMAD.WIDE.U32 R2, R15, 0x14000, R8 ;  /* 0x000140000f027825 */ /* 0x000fc600078e0008 */
[----:B------:R-:W-:-:S04]  /*0170*/  IADD3 R5, P0, PT, R2, R5, RZ ;  /* 0x0000000502057210 */ /* 0x000fc80007f1e0ff */
[----:B------:R-:W-:Y:S02]  /*0180*/  IADD3.X R0, PT, PT, RZ, R3, RZ, P0, !PT ;  /* 0x00000003ff007210 */ /* 0x000fe400007fe4ff */
[C---:B------:R-:W-:Y:S02]  /*0190*/  SHF.L.U32 R2, R5.reuse, 0x1, RZ ;  /* 0x0000000105027819 */ /* 0x040fe400000006ff */
[----:B------:R-:W-:Y:S02]  /*01a0*/  SHF.L.U64.HI R0, R5, 0x1, R0 ;  /* 0x0000000105007819 */ /* 0x000fe40000010200 */
[----:B-1----:R-:W-:-:S04]  /*01b0*/  IADD3 R10, P0, PT, R2, UR4, RZ ;  /* 0x00000004020a7c10 */ /* 0x002fc8000ff1e0ff */
[----:B------:R-:W-:-:S05]  /*01c0*/  IADD3.X R11, PT, PT, R0, UR5, RZ, P0, !PT ;  /* 0x00000005000b7c10 */ /* 0x000fca00087fe4ff */
[----:B---3--:R-:W2:Y:S04]  /*01d0*/  LDG.E.64.CONSTANT R42, desc[UR6][R10.64] ;  /* 0x000000060a2a7981 */ /* 0x008ea8000c1e9b00 */
[----:B------:R-:W3:Y:S04]  /*01e0*/  LDG.E.64.CONSTANT R36, desc[UR6][R10.64+0xa000] ;  /* 0x00a000060a247981 */ /* 0x000ee8000c1e9b00 */
[----:B------:R-:W3:Y:S04]  /*01f0*/  LDG.E.64.CONSTANT R28, desc[UR6][R10.64+0x14000] ;  /* 0x014000060a1c7981 */ /* 0x000ee8000c1e9b00 */
[----:B------:R0:W3:Y:S01]  /*0200*/  LDG.E.64.CONSTANT R20, desc[UR6][R10.64+0x1e000] ;  /* 0x01e000060a147981 */ /* 0x0000e2000c1e9b00 */
[----:B------:R-:W-:-:S02]  /*0210*/  SHF.L.U32 R4, R8, 0x1, RZ ;  /* 0x0000000108047819 */ /* 0x000fc400000006ff */
[----:B------:R-:W-:Y:S02]  /*0220*/  SHF.R.U32.HI R3, RZ, 0x1f, R8 ;  /* 0x0000001fff037819 */ /* 0x000fe40000011608 */
        /* <DEDUP_REMOVED lines=8> */
[C---:B--2---:R-:W-:Y:S02]  /*02b0*/  PRMT R45, R42.reuse, 0x7632, R45 ;  /* 0x000076322a2d7816 */ /* 0x044fe4000000002d */
[----:B------:R-:W-:Y:S02]  /*02c0*/  SHF.L.U32 R3, R42, 0x10, RZ ;  /* 0x000000102a037819 */ /* 0x000fe400000006ff */
[----:B------:R-:W-:Y:S02]  /*02d0*/  SHF.L.U32 R45, R45, 0x10, RZ ;  /* 0x000000102d2d7819 */ /* 0x000fe400000006ff */
[----:B------:R-:W-:Y:S01]  /*02e0*/  PRMT R41, R43, 0x7632, R41 ;  /* 0x000076322b297816 */ /* 0x000fe20000000029 */
[----:B0-----:R-:W-:Y:S01]  /*02f0*/  FADD.FTZ R10, RZ, R3 ;  /* 0x00000003ff0a7221 */ /* 0x001fe20000010000 */
[----:B------:R-:W-:Y:S01]  /*0300*/  FFMA.FTZ R14, R3, R3, RZ ;  /* 0x00000003030e7223 */ /* 0x000fe200000100ff */
[----:B------:R-:W-:-:S02]  /*0310*/  SHF.L.U32 R43, R43, 0x10, RZ ;  /* 0x000000102b2b7819 */ /* 0x000fc400000006ff */
[----:B------:R-:W-:Y:S01]  /*0320*/  FADD.FTZ R10, R10, R45 ;  /* 0x0000002d0a0a7221 */ /* 0x000fe20000010000 */
[----:B------:R-:W-:Y:S01]  /*0330*/  FFMA.FTZ R14, R45, R45, R14 ;  /* 0x0000002d2d0e7223 */ /* 0x000fe2000001000e */
[----:B------:R-:W-:Y:S02]  /*0340*/  SHF.L.U32 R41, R41, 0x10, RZ ;  /* 0x0000001029297819 */ /* 0x000fe400000006ff */
[----:B------:R-:W-:Y:S01]  /*0350*/  FADD.FTZ R10, R10, R43 ;  /* 0x0000002b0a0a7221 */ /* 0x000fe20000010000 */
[----:B------:R-:W-:Y:S01]  /*0360*/  FFMA.FTZ R14, R43, R43, R14 ;  /* 0x0000002b2b0e7223 */ /* 0x000fe2000001000e */
[C---:B---3--:R-:W-:Y:S02]  /*0370*/  PRMT R39, R36.reuse, 0x7632, R39 ;  /* 0x0000763224277816 */ /* 0x048fe40000000027 */
[----:B------:R-:W-:Y:S01]  /*0380*/  SHF.L.U32 R19, R36, 0x10, RZ ;  /* 0x0000001024137819 */ /* 0x000fe200000006ff */
[----:B------:R-:W-:Y:S01]  /*0390*/  FADD.FTZ R10, R10, R41 ;  /* 0x000000290a0a7221 */ /* 0x000fe20000010000 */
[----:B------:R-:W-:Y:S01]  /*03a0*/  FFMA.FTZ R14, R41, R41, R14 ;  /* 0x00000029290e7223 */ /* 0x000fe2000001000e */
[----:B------:R-:W-:-:S02]  /*03b0*/  SHF.L.U32 R39, R39, 0x10, RZ ;  /* 0x0000001027277819 */ /* 0x000fc400000006ff */
[----:B------:R-:W-:Y:S01]  /*03c0*/  FADD.FTZ R10, R10, R19 ;  /* 0x000000130a0a7221 */ /* 0x000fe20000010000 */
[----:B------:R-:W-:Y:S01]  /*03d0*/  FFMA.FTZ R14, R19, R19, R14 ;  /* 0x00000013130e7223 */ /* 0x000fe2000001000e */
[C---:B------:R-:W-:Y:S02]  /*03e0*/  PRMT R35, R37.reuse, 0x7632, R35 ;  /* 0x0000763225237816 */ /* 0x040fe40000000023 */
[----:B------:R-:W-:Y:S01]  /*03f0*/  SHF.L.U32 R37, R37, 0x10, RZ ;  /* 0x0000001025257819 */ /* 0x000fe200000006ff */
[----:B------:R-:W-:Y:S01]  /*0400*/  FADD.FTZ R10, R10, R39 ;  /* 0x000000270a0a7221 */ /* 0x000fe20000010000 */
[----:B------:R-:W-:Y:S01]  /*0410*/  FFMA.FTZ R14, R39, R39, R14 ;  /* 0x00000027270e7223 */ /* 0x000fe2000001000e */
[----:B------:R-:W-:Y:S02]  /*0420*/  SHF.L.U32 R35, R35, 0x10, RZ ;  /* 0x0000001023237819 */ /* 0x000fe400000006ff */
[----:B------:R-:W-:Y:S01]  /*0430*/  FADD.FTZ R10, R10, R37 ;  /* 0x000000250a0a7221 */ /* 0x000fe20000010000 */
[----:B------:R-:W-:Y:S01]  /*0440*/  FFMA.FTZ R14, R37, R37, R14 ;  /* 0x00000025250e7223 */ /* 0x000fe2000001000e */
[----:B------:R-:W-:-:S02]  /*0450*/  PRMT R31, R28, 0x7632, R31 ;  /* 0x000076321c1f7816 */ /* 0x000fc4000000001f */
[----:B------:R-:W-:Y:S01]  /*0460*/  SHF.L.U32 R33, R28, 0x10, RZ ;  /* 0x000000101c217819 */ /* 0x000fe200000006ff */
[----:B------:R-:W-:Y:S01]  /*0470*/  FADD.FTZ R10, R10, R35 ;  /* 0x000000230a0a7221 */ /* 0x000fe20000010000 */
[----:B------:R-:W-:Y:S01]  /*0480*/  FFMA.FTZ R14, R35, R35, R14 ;  /* 0x00000023230e7223 */ /* 0x000fe2000001000e */
[----:B------:R-:W-:Y:S02]  /*0490*/  SHF.L.U32 R31, R31, 0x10, RZ ;  /* 0x000000101f1f7819 */ /* 0x000fe400000006ff */
[----:B------:R-:W-:Y:S01]  /*04a0*/  FADD.FTZ R10, R10, R33 ;  /* 0x000000210a0a7221 */ /* 0x000fe20000010000 */
[----:B------:R-:W-:Y:S01]  /*04b0*/  FFMA.FTZ R14, R33, R33, R14 ;  /* 0x00000021210e7223 */ /* 0x000fe2000001000e */
[C---:B------:R-:W-:Y:S02]  /*04c0*/  PRMT R27, R29.reuse, 0x7632, R27 ;  /* 0x000076321d1b7816 */ /* 0x040fe4000000001b */
        /* <DEDUP_REMOVED lines=33> */
[----:B------:R-:W-:Y:S01]  /*06e0*/  @!P0 MOV R18, 0x400 ;  /* 0x0000040000128802 */ /* 0x000fe20000000f00 */
[----:B--2---:R-:W-:-:S03]  /*06f0*/  FADD.FTZ R24, R20, R24 ;  /* 0x0000001814187221 */ /* 0x004fc60000010000 */
[----:B------:R-:W0:Y:S01]  /*0700*/  SHFL.BFLY PT, R10, R22, 0x2, 0x1f ;  /* 0x0c401f00160a7f89 */ /* 0x000e2200000e0000 */
[----:B-1----:R-:W-:-:S03]  /*0710*/  @!P0 LEA R18, R26, R18, 0x18 ;  /* 0x000000121a128211 */ /* 0x002fc600078ec0ff */
[----:B------:R-:W1:Y:S01]  /*0720*/  SHFL.BFLY PT, R14, R24, 0x2, 0x1f ;  /* 0x0c401f00180e7f89 */ /* 0x000e6200000e0000 */
[----:B------:R-:W-:Y:S01]  /*0730*/  @!P0 LEA.HI R18, R12, R18, RZ, 0x1e ;  /* 0x000000120c128211 */ /* 0x000fe200078ff0ff */
[----:B0-----:R-:W-:Y:S01]  /*0740*/  FADD.FTZ R13, R22, R10 ;  /* 0x0000000a160d7221 */ /* 0x001fe20000010000 */
[----:B-1----:R-:W-:-:S04]  /*0750*/  FADD.FTZ R14, R24, R14 ;  /* 0x0000000e180e7221 */ /* 0x002fc80000010000 */
[----:B------:R-:W0:Y:S04]  /*0760*/  SHFL.BFLY PT, R10, R13, 0x1, 0x1f ;  /* 0x0c201f000d0a7f89 */ /* 0x000e2800000e0000 */
[----:B------:R-:W1:Y:S01]  /*0770*/  SHFL.BFLY PT, R11, R14, 0x1, 0x1f ;  /* 0x0c201f000e0b7f89 */ /* 0x000e6200000e0000 */
[----:B0-----:R-:W-:Y:S01]  /*0780*/  FADD.FTZ R10, R13, R10 ;  /* 0x0000000a0d0a7221 */ /* 0x001fe20000010000 */
[----:B-1----:R-:W-:-:S05]  /*0790*/  FADD.FTZ R11, R14, R11 ;  /* 0x0000000b0e0b7221 */ /* 0x002fca0000010000 */
        /* <DEDUP_REMOVED lines=9> */
[----:B------:R-:W-:Y:S02]  /*0830*/  CS2R R10, SRZ ;  /* 0x00000000000a7805 */ /* 0x000fe4000001ff00 */
[----:B------:R-:W-:-:S05]  /*0840*/  @!P0 LEA R13, R12, R13, 0x3 ;  /* 0x0000000d0c0d8211 */ /* 0x000fca00078e18ff */
        /* <DEDUP_REMOVED lines=17> */
.L_x_188:
[----:B------:R-:W-:Y:S01]  /*0960*/  ISETP.NE.AND P0, PT, R12, RZ, PT ;  /* 0x000000ff0c00720c */ /* 0x000fe20003f05270 */
[----:B---3--:R-:W-:-:S12]  /*0970*/  FADD.FTZ R30, R30, R11 ;  /* 0x0000000b1e1e7221 */ /* 0x008fd80000010000 */
[----:B------:R-:W1:Y:S01]  /*0980*/  @!P0 S2R R14, SR_CgaCtaId ;  /* 0x00000000000e8919 */ /* 0x000e620000008800 */
[----:B------:R-:W-:Y:S01]  /*0990*/  @!P0 FMUL.FTZ R10, R10, 0.00019531250291038304567 ;  /* 0x394ccccd0a0a8820 */ /* 0x000fe20000410000 */
[----:B0-----:R-:W-:-:S03]  /*09a0*/  @!P0 MOV R13, 0x400 ;  /* 0x00000400000d8802 */ /* 0x001fc60000000f00 */
[----:B------:R-:W-:-:S04]  /*09b0*/  @!P0 FMUL.FTZ R11, R10, R10 ;  /* 0x0000000a0a0b8220 */ /* 0x000fc80000410000 */
[----:B------:R-:W-:-:S05]  /*09c0*/  @!P0 FFMA.FTZ R11, R30, 0.00019531250291038304567, -R11 ;  /* 0x394ccccd1e0b8823 */ /* 0x000fca000001080b */
[----:B------:R-:W-:Y:S02]  /*09d0*/  @!P0 FMNMX.FTZ R11, RZ, R11, !PT ;  /* 0x0000000bff0b8209 */ /* 0x000fe40007810000 */
[----:B-1----:R-:W-:-:S05]  /*09e0*/  @!P0 LEA R13, R14, R13, 0x18 ;  /* 0x0000000d0e0d8211 */ /* 0x002fca00078ec0ff */
[----:B------:R0:W-:Y:S02]  /*09f0*/  @!P0 STS.64 [R13+0x50], R10 ;  /* 0x0000500a0d008388 */ /* 0x0001e40000000a00 */
.L_x_176:
        /* <DEDUP_REMOVED lines=18> */
.L_x_179:
[----:B------:R-:W-:Y:S05]  /*0b20*/  BSYNC.RECONVERGENT B0 ;  /* 0x0000000000007941 */ /* 0x000fea0003800200 */
.L_x_178:
[----:B------:R-:W1:Y:S01]  /*0b30*/  S2UR UR5, SR_CgaCtaId ;  /* 0x00000000000579c3 */ /* 0x000e620000008800 */
[----:B------:R-:W-:Y:S01]  /*0b40*/  LOP3.LUT R8, R8, 0xffff, RZ, 0xc0, !PT ;  /* 0x0000ffff08087812 */ /* 0x000fe200078ec0ff */
[----:B------:R-:W-:Y:S01]  /*0b50*/  UMOV UR4, 0x400 ;  /* 0x0000040000047882 */ /* 0x000fe20000000000 */
[C---:B0----5:R-:W-:Y:S01]  /*0b60*/  PRMT R11, R6.reuse, 0x7632, R11 ;  /* 0x00007632060b7816 */ /* 0x061fe2000000000b */
[----:B------:R-:W-:Y:S01]  /*0b70*/  UIADD3 UR4, UPT, UPT, UR4, 0x50, URZ ;  /* 0x0000005004047890 */ /* 0x000fe2000fffe0ff */
[----:B------:R-:W-:Y:S01]  /*0b80*/  SHF.L.U32 R6, R6, 0x10, RZ ;  /* 0x0000001006067819 */ /* 0x000fe200000006ff */
[----:B------:R-:W-:Y:S01]  /*0b90*/  IMAD R9, R8, 0xcccd, RZ ;  /* 0x0000cccd08097824 */ /* 0x000fe200078e02ff */
[----:B------:R-:W-:Y:S02]  /*0ba0*/  PRMT R13, R4, 0x7632, R13 ;  /* 0x00007632040d7816 */ /* 0x000fe4000000000d */
[----:B------:R-:W-:Y:S02]  /*0bb0*/  PRMT R18, R7, 0x7632, R18 ;  /* 0x0000763207127816 */ /* 0x000fe40000000012 */
[----:B------:R-:W-:-:S02]  /*0bc0*/  LEA.HI R16, R9, -R16, RZ, 0xa ;  /* 0x8000001009107211 */ /* 0x000fc400078f50ff */
[----:B------:R-:W-:Y:S02]  /*0bd0*/  SHF.L.U32 R7, R7, 0x10, RZ ;  /* 0x0000001007077819 */ /* 0x000fe400000006ff */
[----:B------:R-:W-:Y:S01]  /*0be0*/  PRMT R22, R5, 0x7632, R22 ;  /* 0x0000763205167816 */ /* 0x000fe20000000016 */
[----:B-1----:R-:W-:-:S06]  /*0bf0*/  ULEA UR4, UR5, UR4, 0x18 ;  /* 0x0000000405047291 */ /* 0x002fcc000f8ec0ff */
[----:B------:R-:W-:-:S05]  /*0c00*/  LEA R8, R16, UR4, 0x3 ;  /* 0x0000000410087c11 */ /* 0x000fca000f8e18ff */
[----:B------:R-:W0:Y:S01]  /*0c10*/  LDCU UR4, c[0x0][0x3a0] ;  /* 0x00007400ff0477ac */ /* 0x000e220008000800 */
[----:B------:R-:W0:Y:S02]  /*0c20*/  LDS.64 R8, [R8] ;  /* 0x0000000008087984 */ /* 0x000e240000000a00 */
[----:B0-----:R-:W-:Y:S01]  /*0c30*/  FADD.FTZ R9, R9, UR4 ;  /* 0x0000000409097e21 */ /* 0x001fe20008010000 */
[--C-:B------:R-:W-:Y:S01]  /*0c40*/  FADD.FTZ R10, R3, -R8.reuse ;  /* 0x80000008030a7221 */ /* 0x100fe20000010000 */
[----:B------:R-:W-:Y:S01]  /*0c50*/  SHF.L.U32 R3, R4, 0x10, RZ ;  /* 0x0000001004037819 */ /* 0x000fe200000006ff */
[--C-:B------:R-:W-:Y:S01]  /*0c60*/  FADD.FTZ R12, R45, -R8.reuse ;  /* 0x800000082d0c7221 */ /* 0x100fe20000010000 */
[--C-:B------:R-:W-:Y:S01]  /*0c70*/  FADD.FTZ R32, R37, -R8.reuse ;  /* 0x8000000825207221 */ /* 0x100fe20000010000 */
[--C-:B------:R-:W-:Y:S01]  /*0c80*/  FADD.FTZ R36, R33, -R8.reuse ;  /* 0x8000000821247221 */ /* 0x100fe20000010000 */
[----:B------:R-:W0:Y:S01]  /*0c90*/  MUFU.RSQ R9, R9 ;  /* 0x0000000900097308 */ /* 0x000e220000001400 */
[--C-:B------:R-:W-:Y:S01]  /*0ca0*/  FADD.FTZ R16, R43, -R8.reuse ;  /* 0x800000082b107221 */ /* 0x100fe20000010000 */
[--C-:B------:R-:W-:Y:S01]  /*0cb0*/  FADD.FTZ R34, R35, -R8.reuse ;  /* 0x8000000823227221 */ /* 0x100fe20000010000 */
[--C-:B------:R-:W-:Y:S01]  /*0cc0*/  FADD.FTZ R40, R29, -R8.reuse ;  /* 0x800000081d287221 */ /* 0x100fe20000010000 */
[--C-:B------:R-:W-:Y:S01]  /*0cd0*/  FADD.FTZ R42, R27, -R8.reuse ;  /* 0x800000081b2a7221 */ /* 0x100fe20000010000 */
[--C-:B------:R-:W-:Y:S01]  /*0ce0*/  FADD.FTZ R20, R41, -R8.reuse ;  /* 0x8000000829147221 */ /* 0x100fe20000010000 */
[--C-:B------:R-:W-:Y:S01]  /*0cf0*/  FADD.FTZ R26, R39, -R8.reuse ;  /* 0x80000008271a7221 */ /* 0x100fe20000010000 */
[--C-:B------:R-:W-:Y:S01]  /*0d00*/  FADD.FTZ R44, R23, -R8.reuse ;  /* 0x80000008172c7221 */ /* 0x100fe20000010000 */
[----:B------:R-:W1:Y:S01]  /*0d10*/  LDCU.64 UR4, c[0x0][0x380] ;  /* 0x00007000ff0477ac */ /* 0x000e620008000a00 */
[C---:B0-----:R-:W-:Y:S01]  /*0d20*/  FMUL.FTZ R10, R9.reuse, R10 ;  /* 0x0000000a090a7220 */ /* 0x041fe20000410000 */
[C---:B------:R-:W-:Y:S01]  /*0d30*/  FMUL.FTZ R14, R9.reuse, R12 ;  /* 0x0000000c090e7220 */ /* 0x040fe20000410000 */
[C---:B------:R-:W-:Y:S01]  /*0d40*/  FMUL.FTZ R32, R9.reuse, R32 ;  /* 0x0000002009207220 */ /* 0x040fe20000410000 */
[----:B------:R-:W-:Y:S01]  /*0d50*/  FMUL.FTZ R35, R9, R36 ;  /* 0x0000002409237220 */ /* 0x000fe20000410000 */
[----:B------:R-:W-:Y:S01]  /*0d60*/  FFMA.FTZ R4, R10, R6, R3 ;  /* 0x000000060a047223 */ /* 0x000fe20000010003 */
[----:B------:R-:W-:Y:S01]  /*0d70*/  SHF.L.U32 R10, R11, 0x10, RZ ;  /* 0x000000100b0a7819 */ /* 0x000fe200000006ff */
[--C-:B------:R-:W-:Y:S01]  /*0d80*/  FADD.FTZ R36, R31, -R8.reuse ;  /* 0x800000081f247221 */ /* 0x100fe20000010000 */
[----:B------:R-:W-:Y:S01]  /*0d90*/  SHF.L.U32 R11, R13, 0x10, RZ ;  /* 0x000000100d0b7819 */ /* 0x000fe200000006ff */
[C---:B------:R-:W-:Y:S01]  /*0da0*/  FMUL.FTZ R43, R9.reuse, R16 ;  /* 0x00000010092b7220 */ /* 0x040fe20000410000 */
[----:B------:R-:W-:Y:S01]  /*0db0*/  SHF.L.U32 R16, R22, 0x10, RZ ;  /* 0x0000001016107819 */ /* 0x000fe200000006ff */
[C---:B------:R-:W-:Y:S01]  /*0dc0*/  FMUL.FTZ R34, R9.reuse, R34 ;  /* 0x0000002209227220 */ /* 0x040fe20000410000 */
[----:B------:R-:W-:Y:S01]  /*0dd0*/  FMUL.FTZ R36, R9, R36 ;  /* 0x0000002409247220 */ /* 0x000fe20000410000 */
[--C-:B------:R-:W-:Y:S01]  /*0de0*/  FFMA.FTZ R13, R14, R10, R11.reuse ;  /* 0x0000000a0e0d7223 */ /* 0x100fe2000001000b */
[----:B------:R-:W-:Y:S01]  /*0df0*/  SHF.L.U32 R14, R5, 0x10, RZ ;  /* 0x00000010050e7819 */ /* 0x000fe200000006ff */
[----:B------:R-:W-:Y:S01]  /*0e00*/  FADD.FTZ R22, R19, -R8 ;  /* 0x8000000813167221 */ /* 0x000fe20000010000 */
[----:B------:R-:W-:Y:S01]  /*0e10*/  SHF.L.U32 R5, R18, 0x10, RZ ;  /* 0x0000001012057819 */ /* 0x000fe200000006ff */
[----:B------:R-:W-:Y:S01]  /*0e20*/  FFMA.FTZ R36, R10, R36, R11 ;  /* 0x000000240a247223 */ /* 0x000fe2000001000b */
[----:B------:R-:W-:Y:S01]  /*0e30*/  FMUL.FTZ R41, R9, R20 ;  /* 0x0000001409297220 */ /* 0x000fe20000410000 */
[----:B------:R-:W-:Y:S01]  /*0e40*/  FFMA.FTZ R32, R7, R32, R14 ;  /* 0x0000002007207223 */ /* 0x000fe2000001000e */
[----:B------:R-:W-:Y:S01]  /*0e50*/  FMUL.FTZ R24, R9, R22 ;  /* 0x0000001609187220 */ /* 0x000fe20000410000 */
[----:B------:R-:W-:Y:S01]  /*0e60*/  FFMA.FTZ R34, R5, R34, R16 ;  /* 0x0000002205227223 */ /* 0x000fe20000010010 */
[----:B------:R-:W-:Y:S01]  /*0e70*/  FFMA.FTZ R18, R43, R7, R14 ;  /* 0x000000072b127223 */ /* 0x000fe2000001000e */
[----:B------:R-:W-:Y:S01]  /*0e80*/  FMUL.FTZ R37, R32, -1.4426950216293334961 ;  /* 0xbfb8aa3b20257820 */ /* 0x000fe20000410000 */
[C---:B------:R-:W-:Y:S01]  /*0e90*/  FMUL.FTZ R28, R9.reuse, R26 ;  /* 0x0000001a091c7220 */ /* 0x040fe20000410000 */
[----:B------:R-:W-:Y:S01]  /*0ea0*/  FMUL.FTZ R38, R34, -1.4426950216293334961 ;  /* 0xbfb8aa3b22267820 */ /* 0x000fe20000410000 */
[----:B------:R-:W-:Y:S01]  /*0eb0*/  FMUL.FTZ R44, R9, R44 ;  /* 0x0000002c092c7220 */ /* 0x000fe20000410000 */
[----:B------:R0:W-:Y:S01]  /*0ec0*/  MUFU.EX2 R33, R37 ;  /* 0x0000002500217308 */ /* 0x0001e20000000800 */
[--C-:B------:R-:W-:Y:S01]  /*0ed0*/  FFMA.FTZ R24, R6, R24, R3.reuse ;  /* 0x0000001806187223 */ /* 0x100fe20000010003 */
[----:B------:R-:W-:Y:S01]  /*0ee0*/  FMUL.FTZ R12, R4, -1.4426950216293334961 ;  /* 0xbfb8aa3b040c7820 */ /* 0x000fe20000410000 */
[----:B------:R-:W-:Y:S01]  /*0ef0*/  FFMA.FTZ R35, R6, R35, R3 ;  /* 0x0000002306237223 */ /* 0x000fe20000010003 */
[----:B------:R-:W-:Y:S01]  /*0f00*/  FMUL.FTZ R15, R13, -1.4426950216293334961 ;  /* 0xbfb8aa3b0d0f7820 */ /* 0x000fe20000410000 */
[----:B------:R-:W-:Y:S01]  /*0f10*/  FMUL.FTZ R30, R18, -1.4426950216293334961 ;  /* 0xbfb8aa3b121e7820 */ /* 0x000fe20000410000 */
[----:B------:R-:W-:Y:S01]  /*0f20*/  FFMA.FTZ R20, R41, R5, R16 ;  /* 0x0000000529147223 */ /* 0x000fe20000010010 */
[----:B------:R-:W-:Y:S01]  /*0f30*/  FMUL.FTZ R26, R24, -1.4426950216293334961 ;  /* 0xbfb8aa3b181a7820 */ /* 0x000fe20000410000 */
[----:B------:R2:W3:Y:S01]  /*0f40*/  MUFU.EX2 R31, R38 ;  /* 0x00000026001f7308 */ /* 0x0004e20000000800 */
[----:B0-----:R-:W-:Y:S01]  /*0f50*/  FMUL.FTZ R37, R9, R40 ;  /* 0x0000002809257220 */ /* 0x001fe20000410000 */
[----:B------:R-:W-:Y:S01]  /*0f60*/  FMUL.FTZ R40, R36, -1.4426950216293334961 ;  /* 0xbfb8aa3b24287820 */ /* 0x000fe20000410000 */
[C-C-:B------:R-:W-:Y:S01]  /*0f70*/  FFMA.FTZ R28, R10.reuse, R28, R11.reuse ;  /* 0x0000001c0a1c7223 */ /* 0x140fe2000001000b */
[----:B------:R-:W-:Y:S01]  /*0f80*/  FMUL.FTZ R39, R35, -1.4426950216293334961 ;  /* 0xbfb8aa3b23277820 */ /* 0x000fe20000410000 */
[----:B------:R-:W-:Y:S01]  /*0f90*/  FFMA.FTZ R37, R7, R37, R14 ;  /* 0x0000002507257223 */ /* 0x000fe2000001000e */
[----:B------:R-:W-:Y:S01]  /*0fa0*/  FFMA.FTZ R11, R10, R44, R11 ;  /* 0x0000002c0a0b7223 */ /* 0x000fe2000001000b */
[----:B------:R-:W-:Y:S01]  /*0fb0*/  FMUL.FTZ R22, R20, -1.4426950216293334961 ;  /* 0xbfb8aa3b14167820 */ /* 0x000fe20000410000 */
[----:B------:R0:W4:Y:S01]  /*0fc0*/  MUFU.EX2 R27, R40 ;  /* 0x00000028001b7308 */ /* 0x0001220000000800 */
[----:B--2---:R-:W-:Y:S01]  /*0fd0*/  FMUL.FTZ R38, R9, R42 ;  /* 0x0000002a09267220 */ /* 0x004fe20000410000 */
[----:B------:R-:W-:Y:S01]  /*0fe0*/  FADD.FTZ R42, R25, -R8 ;  /* 0x80000008192a7221 */ /* 0x000fe20000010000 */
[----:B------:R-:W-:Y:S01]  /*0ff0*/  FMUL.FTZ R41, R37, -1.4426950216293334961 ;  /* 0xbfb8aa3b25297820 */ /* 0x000fe20000410000 */
[----:B-1----:R-:W-:Y:S01]  /*1000*/  IADD3 R2, P0, PT, R2, UR4, RZ ;  /* 0x0000000402027c10 */ /* 0x002fe2000ff1e0ff */
[----:B------:R-:W-:Y:S01]  /*1010*/  FFMA.FTZ R38, R5, R38, R16 ;  /* 0x0000002605267223 */ /* 0x000fe20000010010 */
[----:B------:R-:W-:-:S02]  /*1020*/  FMUL.FTZ R42, R9, R42 ;  /* 0x0000002a092a7220 */ /* 0x000fc40000410000 */
[----:B------:R-:W1:Y:S01]  /*1030*/  MUFU.EX2 R12, R12 ;  /* 0x0000000c000c7308 */ /* 0x000e620000000800 */
[--C-:B0-----:R-:W-:Y:S01]  /*1040*/  FADD.FTZ R40, R21, -R8.reuse ;  /* 0x8000000815287221 */ /* 0x101fe20000010000 */
[----:B------:R-:W-:Y:S01]  /*1050*/  FADD.FTZ R8, R17, -R8 ;  /* 0x8000000811087221 */ /* 0x000fe20000010000 */
[----:B------:R-:W-:Y:S01]  /*1060*/  FFMA.FTZ R6, R6, R42, R3 ;  /* 0x0000002a06067223 */ /* 0x000fe20000010003 */
[----:B------:R-:W-:Y:S01]  /*1070*/  FMUL.FTZ R21, R11, -1.4426950216293334961 ;  /* 0xbfb8aa3b0b157820 */ /* 0x000fe20000410000 */
[C---:B------:R-:W-:Y:S01]  /*1080*/  FMUL.FTZ R40, R9.reuse, R40 ;  /* 0x0000002809287220 */ /* 0x040fe20000410000 */
[----:B------:R-:W-:Y:S01]  /*1090*/  FMUL.FTZ R9, R9, R8 ;  /* 0x0000000809097220 */ /* 0x000fe20000410000 */
[----:B------:R-:W-:Y:S01]  /*10a0*/  FMUL.FTZ R23, R6, -1.4426950216293334961 ;  /* 0xbfb8aa3b06177820 */ /* 0x000fe20000410000 */
[----:B------:R0:W-:Y:S01]  /*10b0*/  MUFU.EX2 R19, R30 ;  /* 0x0000001e00137308 */ /* 0x0001e20000000800 */
[----:B------:R-:W-:Y:S01]  /*10c0*/  FFMA.FTZ R14, R7, R40, R14 ;  /* 0x00000028070e7223 */ /* 0x000fe2000001000e */
[----:B------:R-:W-:Y:S01]  /*10d0*/  FFMA.FTZ R16, R5, R9, R16 ;  /* 0x0000000905107223 */ /* 0x000fe20000010010 */
[----:B---3--:R-:W-:Y:S01]  /*10e0*/  FADD.FTZ R31, R31, 1 ;  /* 0x3f8000001f1f7421 */ /* 0x008fe20000010000 */
[----:B----4-:R-:W-:Y:S01]  /*10f0*/  FADD.FTZ R27, R27, 1 ;  /* 0x3f8000001b1b7421 */ /* 0x010fe20000010000 */
[----:B------:R-:W-:Y:S01]  /*1100*/  FMUL.FTZ R8, R14, -1.4426950216293334961 ;  /* 0xbfb8aa3b0e087820 */ /* 0x000fe20000410000 */
[----:B------:R-:W-:-:S02]  /*1110*/  FMUL.FTZ R5, R16, -1.4426950216293334961 ;  /* 0xbfb8aa3b10057820 */ /* 0x000fc40000410000 */
[----:B------:R-:W2:Y:S01]  /*1120*/  MUFU.EX2 R15, R15 ;  /* 0x0000000f000f7308 */ /* 0x000ea20000000800 */
[----:B0-----:R-:W-:Y:S01]  /*1130*/  FMUL.FTZ R30, R28, -1.4426950216293334961 ;  /* 0xbfb8aa3b1c1e7820 */ /* 0x001fe20000410000 */
[----:B-1----:R-:W-:-:S06]  /*1140*/  FADD.FTZ R9, R12, 1 ;  /* 0x3f8000000c097421 */ /* 0x002fcc0000010000 */
[----:B------:R0:W-:Y:S08]  /*1150*/  MUFU.EX2 R29, R39 ;  /* 0x00000027001d7308 */ /* 0x0001f00000000800 */
[----:B------:R-:W1:Y:S01]  /*1160*/  MUFU.EX2 R26, R26 ;  /* 0x0000001a001a7308 */ /* 0x000e620000000800 */
[----:B0-----:R-:W-:Y:S01]  /*1170*/  FMUL.FTZ R39, R38, -1.4426950216293334961 ;  /* 0xbfb8aa3b26277820 */ /* 0x001fe20000410000 */
[----:B--2---:R-:W-:Y:S01]  /*1180*/  FADD.FTZ R12, R15, 1 ;  /* 0x3f8000000f0c7421 */ /* 0x004fe20000010000 */
[----:B------:R-:W-:-:S05]  /*1190*/  FADD.FTZ R15, R19, 1 ;  /* 0x3f800000130f7421 */ /* 0x000fca0000010000 */
[----:B------:R-:W0:Y:S08]  /*11a0*/  MUFU.EX2 R25, R41 ;  /* 0x0000002900197308 */ /* 0x000e300000000800 */
[----:B------:R2:W3:Y:S01]  /*11b0*/  MUFU.EX2 R10, R23 ;  /* 0x00000017000a7308 */ /* 0x0004e20000000800 */
[----:B-1----:R-:W-:-:S07]  /*11c0*/  FADD.FTZ R19, R26, 1 ;  /* 0x3f8000001a137421 */ /* 0x002fce0000010000 */
[----:B------:R-:W1:Y:S01]  /*11d0*/  MUFU.EX2 R22, R22 ;  /* 0x0000001600167308 */ /* 0x000e620000000800 */
[----:B0-----:R-:W-:Y:S01]  /*11e0*/  FADD.FTZ R26, R25, 1 ;  /* 0x3f800000191a7421 */ /* 0x001fe20000010000 */
[----:B--2---:R-:W-:-:S06]  /*11f0*/  FADD.FTZ R23, R33, 1 ;  /* 0x3f80000021177421 */ /* 0x004fcc0000010000 */
[----:B------:R-:W0:Y:S01]  /*1200*/  MUFU.EX2 R7, R21 ;  /* 0x0000001500077308 */ /* 0x000e220000000800 */
[----:B---3--:R-:W-:-:S07]  /*1210*/  FADD.FTZ R25, R10, 1 ;  /* 0x3f8000000a197421 */ /* 0x008fce0000010000 */
[----:B------:R-:W2:Y:S01]  /*1220*/  MUFU.EX2 R30, R30 ;  /* 0x0000001e001e7308 */ /* 0x000ea20000000800 */
[----:B-1----:R-:W-:Y:S01]  /*1230*/  FADD.FTZ R17, R22, 1 ;  /* 0x3f80000016117421 */ /* 0x002fe20000010000 */
[----:B------:R-:W-:-:S06]  /*1240*/  FADD.FTZ R22, R29, 1 ;  /* 0x3f8000001d167421 */ /* 0x000fcc0000010000 */
[----:B------:R-:W1:Y:S01]  /*1250*/  MUFU.EX2 R3, R39 ;  /* 0x0000002700037308 */ /* 0x000e620000000800 */
[----:B0-----:R-:W-:-:S07]  /*1260*/  FADD.FTZ R10, R7, 1 ;  /* 0x3f800000070a7421 */ /* 0x001fce0000010000 */
[----:B------:R-:W0:Y:S01]  /*1270*/  MUFU.EX2 R8, R8 ;  /* 0x0000000800087308 */ /* 0x000e220000000800 */
[----:B--2---:R-:W-:-:S07]  /*1280*/  FADD.FTZ R21, R30, 1 ;  /* 0x3f8000001e157421 */ /* 0x004fce0000010000 */
[----:B------:R-:W2:Y:S01]  /*1290*/  MUFU.EX2 R5, R5 ;  /* 0x0000000500057308 */ /* 0x000ea20000000800 */
[----:B-1----:R-:W-:-:S07]  /*12a0*/  FADD.FTZ R3, R3, 1 ;  /* 0x3f80000003037421 */ /* 0x002fce0000010000 */
[----:B------:R-:W1:Y:S01]  /*12b0*/  MUFU.RCP R9, R9 ;  /* 0x0000000900097308 */ /* 0x000e620000001000 */
[----:B0-----:R-:W-:-:S07]  /*12c0*/  FADD.FTZ R7, R8, 1 ;  /* 0x3f80000008077421 */ /* 0x001fce0000010000 */
[----:B------:R-:W0:Y:S01]  /*12d0*/  MUFU.RCP R12, R12 ;  /* 0x0000000c000c7308 */ /* 0x000e220000001000 */
[----:B--2---:R-:W-:-:S07]  /*12e0*/  FADD.FTZ R5, R5, 1 ;  /* 0x3f80000005057421 */ /* 0x004fce0000010000 */
[----:B------:R-:W2:Y:S01]  /*12f0*/  MUFU.RCP R15, R15 ;  /* 0x0000000f000f7308 */ /* 0x000ea20000001000 */
[----:B-1----:R-:W-:-:S07]  /*1300*/  FMUL.FTZ R9, R4, R9 ;  /* 0x0000000904097220 */ /* 0x002fce0000410000 */
[----:B------:R-:W1:Y:S01]  /*1310*/  MUFU.RCP R17, R17 ;  /* 0x0000001100117308 */ /* 0x000e620000001000 */
[----:B0-----:R-:W-:-:S07]  /*1320*/  FMUL.FTZ R12, R13, R12 ;  /* 0x0000000c0d0c7220 */ /* 0x001fce0000410000 */
[----:B------:R-:W0:Y:S01]  /*1330*/  MUFU.RCP R19, R19 ;  /* 0x0000001300137308 */ /* 0x000e220000001000 */
[----:B--2---:R-:W-:-:S07]  /*1340*/  FMUL.FTZ R15, R18, R15 ;  /* 0x0000000f120f7220 */ /* 0x004fce0000410000 */
[----:B------:R-:W2:Y:S01]  /*1350*/  MUFU.RCP R21, R21 ;  /* 0x0000001500157308 */ /* 0x000ea20000001000 */
[----:B-1----:R-:W-:-:S05]  /*1360*/  FMUL.FTZ R20, R20, R17 ;  /* 0x0000001114147220 */ /* 0x002fca0000410000 */
[----:B------:R-:W-:Y:S02]  /*1370*/  F2FP.BF16.F32.PACK_AB R15, R20, R15 ;  /* 0x0000000f140f723e */ /* 0x000fe400000010ff */
[----:B------:R-:W1:Y:S01]  /*1380*/  MUFU.RCP R23, R23 ;  /* 0x0000001700177308 */ /* 0x000e620000001000 */
[----:B0-----:R-:W-:-:S07]  /*1390*/  FMUL.FTZ R19, R24, R19 ;  /* 0x0000001318137220 */ /* 0x001fce0000410000 */
[----:B------:R-:W0:Y:S01]  /*13a0*/  MUFU.RCP R31, R31 ;  /* 0x0000001f001f7308 */ /* 0x000e220000001000 */
[----:B--2---:R-:W-:-:S05]  /*13b0*/  FMUL.FTZ R28, R28, R21 ;  /* 0x000000151c1c7220 */ /* 0x004fca0000410000 */
[----:B------:R-:W-:Y:S02]  /*13c0*/  F2FP.BF16.F32.PACK_AB R28, R28, R19 ;  /* 0x000000131c1c723e */ /* 0x000fe400000010ff */
[----:B------:R-:W2:Y:S01]  /*13d0*/  MUFU.RCP R22, R22 ;  /* 0x0000001600167308 */ /* 0x000ea20000001000 */
[----:B-1----:R-:W-:-:S07]  /*13e0*/  FMUL.FTZ R23, R32, R23 ;  /* 0x0000001720177220 */ /* 0x002fce0000410000 */
[----:B------:R-:W1:Y:S01]  /*13f0*/  MUFU.RCP R27, R27 ;  /* 0x0000001b001b7308 */ /* 0x000e620000001000 */
[----:B0-----:R-:W-:-:S05]  /*1400*/  FMUL.FTZ R34, R34, R31 ;  /* 0x0000001f22227220 */ /* 0x001fca0000410000 */
[----:B------:R-:W-:Y:S02]  /*1410*/  F2FP.BF16.F32.PACK_AB R29, R34, R23 ;  /* 0x00000017221d723e */ /* 0x000fe400000010ff */
[----:B------:R-:W0:Y:S01]  /*1420*/  MUFU.RCP R26, R26 ;  /* 0x0000001a001a7308 */ /* 0x000e220000001000 */
[----:B--2---:R-:W-:-:S07]  /*1430*/  FMUL.FTZ R22, R35, R22 ;  /* 0x0000001623167220 */ /* 0x004fce0000410000 */
[----:B------:R-:W2:Y:S01]  /*1440*/  MUFU.RCP R3, R3 ;  /* 0x0000000300037308 */ /* 0x000ea20000001000 */
[----:B-1----:R-:W-:-:S07]  /*1450*/  FMUL.FTZ R27, R36, R27 ;  /* 0x0000001b241b7220 */ /* 0x002fce0000410000 */
[----:B------:R-:W1:Y:S01]  /*1460*/  MUFU.RCP R25, R25 ;  /* 0x0000001900197308 */ /* 0x000e620000001000 */
[----:B0-----:R-:W-:-:S07]  /*1470*/  FMUL.FTZ R26, R37, R26 ;  /* 0x0000001a251a7220 */ /* 0x001fce0000410000 */
[----:B------:R-:W0:Y:S01]  /*1480*/  MUFU.RCP R10, R10 ;  /* 0x0000000a000a7308 */ /* 0x000e220000001000 */
[----:B--2---:R-:W-:Y:S01]  /*1490*/  FMUL.FTZ R13, R38, R3 ;  /* 0x00000003260d7220 */ /* 0x004fe20000410000 */
[----:B------:R-:W-:-:S04]  /*14a0*/  IADD3.X R3, PT, PT, R0, UR5, RZ, P0, !PT ;  /* 0x0000000500037c10 */ /* 0x000fc800087fe4ff */
[----:B------:R-:W-:Y:S01]  /*14b0*/  F2FP.BF16.F32.PACK_AB R13, R13, R26 ;  /* 0x0000001a0d0d723e */ /* 0x000fe200000010ff */
[----:B------:R-:W-:Y:S01]  /*14c0*/  STG.E.64 desc[UR6][R2.64+0xa000], R28 ;  /* 0x00a0001c02007986 */ /* 0x000fe2000c101b06 */
[----:B------:R-:W2:Y:S01]  /*14d0*/  MUFU.RCP R7, R7 ;  /* 0x0000000700077308 */ /* 0x000ea20000001000 */
[----:B-1----:R-:W-:-:S07]  /*14e0*/  FMUL.FTZ R25, R6, R25 ;  /* 0x0000001906197220 */ /* 0x002fce0000410000 */
[----:B------:R-:W1:Y:S01]  /*14f0*/  MUFU.RCP R5, R5 ;  /* 0x0000000500057308 */ /* 0x000e620000001000 */
[----:B0-----:R-:W-:-:S05]  /*1500*/  FMUL.FTZ R10, R11, R10 ;  /* 0x0000000a0b0a7220 */ /* 0x001fca0000410000 */
[----:B------:R-:W-:Y:S01]  /*1510*/  F2FP.BF16.F32.PACK_AB R6, R10, R25 ;  /* 0x000000190a06723e */ /* 0x000fe200000010ff */
[----:B--2---:R-:W-:Y:S01]  /*1520*/  FMUL.FTZ R7, R14, R7 ;  /* 0x000000070e077220 */ /* 0x004fe20000410000 */
[----:B------:R-:W-:Y:S02]  /*1530*/  F2FP.BF16.F32.PACK_AB R14, R12, R9 ;  /* 0x000000090c0e723e */ /* 0x000fe400000010ff */
[----:B------:R-:W-:-:S03]  /*1540*/  F2FP.BF16.F32.PACK_AB R12, R27, R22 ;  /* 0x000000161b0c723e */ /* 0x000fc600000010ff */
[----:B------:R-:W-:Y:S01]  /*1550*/  STG.E.64 desc[UR6][R2.64], R14 ;  /* 0x0000000e02007986 */ /* 0x000fe2000c101b06 */
[----:B-1----:R-:W-:-:S03]  /*1560*/  FMUL.FTZ R16, R16, R5 ;  /* 0x0000000510107220 */ /* 0x002fc60000410000 */
[----:B------:R-:W-:Y:S02]  /*1570*/  STG.E.64 desc[UR6][R2.64+0x14000], R12 ;  /* 0x0140000c02007986 */ /* 0x000fe4000c101b06 */
[----:B------:R-:W-:-:S05]  /*1580*/  F2FP.BF16.F32.PACK_AB R7, R16, R7 ;  /* 0x000000071007723e */ /* 0x000fca00000010ff */
[----:B------:R-:W-:Y:S01]  /*1590*/  STG.E.64 desc[UR6][R2.64+0x1e000], R6 ;  /* 0x01e0000602007986 */ /* 0x000fe2000c101b06 */
[----:B------:R-:W-:Y:S05]  /*15a0*/  EXIT ;  /* 0x000000000000794d */ /* 0x000fea0003800000 */
.L_x_177:
[----:B0-----:R-:W-:Y:S01]  /*15b0*/  HFMA2 R13, -RZ, RZ, 0, 4.76837158203125e-07 ;  /* 0x00000008ff0d7431 */ /* 0x001fe200000001ff */
[----:B-1----:R-:W-:Y:S02]  /*15c0*/  MOV R34, R10 ;  /* 0x0000000a00227202 */ /* 0x002fe40000000f00 */
[----:B------:R-:W-:Y:S02]  /*15d0*/  MOV R14, 0x1f ;  /* 0x0000001f000e7802 */ /* 0x000fe40000000f00 */
[----:B------:R-:W-:-:S07]  /*15e0*/  MOV R18, 0xffffffff ;  /* 0xffffffff00127802 */ /* 0x000fce0000000f00 */
[----:B-----5:R-:W-:Y:S05]  /*15f0*/  WARPSYNC.COLLECTIVE R18, `(.L_x_180) ;  /* 0x0000000012087348 */ /* 0x020fea0003c00000 */
[----:B------:R0:W1:Y:S02]  /*1600*/  SHFL.BFLY P0, R32, R34, R13, R14 ;  /* 0x0c00000d22207389 */ /* 0x000064000000000e */
[----:B01---5:R-:W-:Y:S05]  /*1610*/  ENDCOLLECTIVE ;  /* 0x000000000000791b */ /* 0x023fea0003800000 */
.L_x_180:
[----:B------:R-:W-:Y:S02]  /*1620*/  MOV R34, R11 ;  /* 0x0000000b00227202 */ /* 0x000fe40000000f00 */
[----:B------:R-:W-:-:S07]  /*1630*/  MOV R20, R32 ;  /* 0x0000002000147202 */ /* 0x000fce0000000f00 */
[----:B------:R-:W-:Y:S05]  /*1640*/  WARPSYNC.COLLECTIVE R18, `(.L_x_181) ;  /* 0x0000000012087348 */ /* 0x000fea0003c00000 */
[----:B------:R0:W1:Y:S02]  /*1650*/  SHFL.BFLY P0, R32, R34, R13, R14 ;  /* 0x0c00000d22207389 */ /* 0x000064000000000e */
[----:B01----:R-:W-:Y:S05]  /*1660*/  ENDCOLLECTIVE ;  /* 0x000000000000791b */ /* 0x003fea0003800000 */
.L_x_181:
[----:B------:R-:W-:Y:S01]  /*1670*/  FADD.FTZ R20, R20, R10 ;  /* 0x0000000a14147221 */ /* 0x000fe20000010000 */
[----:B------:R-:W-:-:S04]  /*1680*/  HFMA2 R13, -RZ, RZ, 0, 2.384185791015625e-07 ;  /* 0x00000004ff0d7431 */ /* 0x000fc800000001ff */
[----:B------:R-:W-:Y:S02]  /*1690*/  MOV R34, R20 ;  /* 0x0000001400227202 */ /* 0x000fe40000000f00 */
[----:B------:R-:W-:-:S07]  /*16a0*/  MOV R22, R32 ;  /* 0x0000002000167202 */ /* 0x000fce0000000f00 */
[----:B------:R-:W-:Y:S05]  /*16b0*/  WARPSYNC.COLLECTIVE R18, `(.L_x_182) ;  /* 0x0000000012087348 */ /* 0x000fea0003c00000 */
[----:B------:R0:W1:Y:S02]  /*16c0*/  SHFL.BFLY P0, R32, R34, R13, R14 ;  /* 0x0c00000d22207389 */ /* 0x000064000000000e */
[----:B01----:R-:W-:Y:S05]  /*16d0*/  ENDCOLLECTIVE ;  /* 0x000000000000791b */ /* 0x003fea0003800000 */
.L_x_182:
[----:B------:R-:W-:-:S05]  /*16e0*/  FADD.FTZ R22, R22, R11 ;  /* 0x0000000b16167221 */ /* 0x000fca0000010000 */
[----:B------:R-:W-:Y:S02]  /*16f0*/  MOV R34, R22 ;  /* 0x0000001600227202 */ /* 0x000fe40000000f00 */
[----:B------:R-:W-:-:S07]  /*1700*/  MOV R24, R32 ;  /* 0x0000002000187202 */ /* 0x000fce0000000f00 */
[----:B------:R-:W-:Y:S05]  /*1710*/  WARPSYNC.COLLECTIVE R18, `(.L_x_183) ;  /* 0x0000000012087348 */ /* 0x000fea0003c00000 */
[----:B------:R0:W1:Y:S02]  /*1720*/  SHFL.BFLY P0, R32, R34, R13, R14 ;  /* 0x0c00000d22207389 */ /* 0x000064000000000e */
[----:B01----:R-:W-:Y:S05]  /*1730*/  ENDCOLLECTIVE ;  /* 0x000000000000791b */ /* 0x003fea0003800000 */
.L_x_183:
[----:B------:R-:W-:Y:S01]  /*1740*/  FADD.FTZ R24, R20, R24 ;  /* 0x0000001814187221 */ /* 0x000fe20000010000 */
[----:B------:R-:W-:-:S04]  /*1750*/  HFMA2 R13, -RZ, RZ, 0, 1.1920928955078125e-07 ;  /* 0x00000002ff0d7431 */ /* 0x000fc800000001ff */
[----:B------:R-:W-:Y:S02]  /*1760*/  MOV R34, R24 ;  /* 0x0000001800227202 */ /* 0x000fe40000000f00 */
[----:B------:R-:W-:-:S07]  /*1770*/  MOV R26, R32 ;  /* 0x00000020001a7202 */ /* 0x000fce0000000f00 */
[----:B------:R-:W-:Y:S05]  /*1780*/  WARPSYNC.COLLECTIVE R18, `(.L_x_184) ;  /* 0x0000000012087348 */ /* 0x000fea0003c00000 */
[----:B------:R0:W1:Y:S02]  /*1790*/  SHFL.BFLY P0, R32, R34, R13, R14 ;  /* 0x0c00000d22207389 */ /* 0x000064000000000e */
[----:B01----:R-:W-:Y:S05]  /*17a0*/  ENDCOLLECTIVE ;  /* 0x000000000000791b */ /* 0x003fea0003800000 */
.L_x_184:
[----:B------:R-:W-:-:S05]  /*17b0*/  FADD.FTZ R26, R22, R26 ;  /* 0x0000001a161a7221 */ /* 0x000fca0000010000 */
[----:B------:R-:W-:Y:S02]  /*17c0*/  MOV R34, R26 ;  /* 0x0000001a00227202 */ /* 0x000fe40000000f00 */
[----:B------:R-:W-:-:S07]  /*17d0*/  MOV R28, R32 ;  /* 0x00000020001c7202 */ /* 0x000fce0000000f00 */
[----:B------:R-:W-:Y:S05]  /*17e0*/  WARPSYNC.COLLECTIVE R18, `(.L_x_185) ;  /* 0x0000000012087348 */ /* 0x000fea0003c00000 */
[----:B------:R0:W1:Y:S02]  /*17f0*/  SHFL.BFLY P0, R32, R34, R13, R14 ;  /* 0x0c00000d22207389 */ /* 0x000064000000000e */
[----:B01----:R-:W-:Y:S05]  /*1800*/  ENDCOLLECTIVE ;  /* 0x000000000000791b */ /* 0x003fea0003800000 */
.L_x_185:
[----:B------:R-:W-:Y:S01]  /*1810*/  FADD.FTZ R28, R24, R28 ;  /* 0x0000001c181c7221 */ /* 0x000fe20000010000 */
[----:B------:R-:W-:-:S04]  /*1820*/  HFMA2 R13, -RZ, RZ, 0, 5.9604644775390625e-08 ;  /* 0x00000001ff0d7431 */ /* 0x000fc800000001ff */
[----:B------:R-:W-:Y:S02]  /*1830*/  MOV R34, R28 ;  /* 0x0000001c00227202 */ /* 0x000fe40000000f00 */
[----:B------:R-:W-:-:S07]  /*1840*/  MOV R30, R32 ;  /* 0x00000020001e7202 */ /* 0x000fce0000000f00 */
[----:B------:R-:W-:Y:S05]  /*1850*/  WARPSYNC.COLLECTIVE R18, `(.L_x_186) ;  /* 0x0000000012087348 */ /* 0x000fea0003c00000 */
[----:B------:R0:W1:Y:S02]  /*1860*/  SHFL.BFLY P0, R32, R34, R13, R14 ;  /* 0x0c00000d22207389 */ /* 0x000064000000000e */
[----:B01----:R-:W-:Y:S05]  /*1870*/  ENDCOLLECTIVE ;  /* 0x000000000000791b */ /* 0x003fea0003800000 */
.L_x_186:
[----:B------:R-:W-:-:S05]  /*1880*/  FADD.FTZ R30, R26, R30 ;  /* 0x0000001e1a1e7221 */ /* 0x000fca0000010000 */
[----:B------:R-:W-:Y:S02]  /*1890*/  MOV R34, R30 ;  /* 0x0000001e00227202 */ /* 0x000fe40000000f00 */
[----:B------:R-:W-:-:S07]  /*18a0*/  MOV R10, R32 ;  /* 0x00000020000a7202 */ /* 0x000fce0000000f00 */
[----:B------:R-:W-:Y:S05]  /*18b0*/  WARPSYNC.COLLECTIVE R18, `(.L_x_187) ;  /* 0x0000000012087348 */ /* 0x000fea0003c00000 */
[----:B------:R0:W1:Y:S02]  /*18c0*/  SHFL.BFLY P0, R32, R34, R13, R14 ;  /* 0x0c00000d22207389 */ /* 0x000064000000000e */
[----:B01----:R-:W-:Y:S05]  /*18d0*/  ENDCOLLECTIVE ;  /* 0x000000000000791b */ /* 0x003fea0003800000 */
.L_x_187:
[----:B------:R-:W-:Y:S01]  /*18e0*/  FADD.FTZ R10, R28, R10 ;  /* 0x0000000a1c0a7221 */ /* 0x000fe20000010000 */
[----:B------:R-:W-:Y:S01]  /*18f0*/  MOV R11, R32 ;  /* 0x00000020000b7202 */ /* 0x000fe20000000f00 */
[----:B------:R-:W-:Y:S06]  /*1900*/  BRA `(.L_x_188) ;  /* 0xfffffff000147947 */ /* 0x000fec000383ffff */
.L_x_189:
        /* <DEDUP_REMOVED lines=15> */
.L_x_414:


//--------------------- .text._ZN13group_norm_v214gn_cuda_kernelI13__nv_bfloat16Li320ELi1ELi16ELi80ELi64ELb1ELi64ELi80ELi80ELi4ELb0ELi148ELb0ELb0ENS_16CompileConditionILi1000EEEEEvPT_PKS4_S7_S7_flPfS8_Pj --------------------------
	.section	.text._ZN13group_norm_v214gn_cuda_kernelI13__nv_bfloat16Li320ELi1ELi16ELi80ELi64ELb1ELi64ELi80ELi80ELi4ELb0ELi148ELb0ELb0ENS_16CompileConditionILi1000EEEEEvPT_PKS4_S7_S7_flPfS8_Pj,"ax",@progbits
	.align	128
        .global         _ZN13group_norm_v214gn_cuda_kernelI13__nv_bfloat16Li320ELi1ELi16ELi80ELi64ELb1ELi64ELi80ELi80ELi4ELb0ELi148ELb0ELb0ENS_16CompileConditionILi1000EEEEEvPT_PKS4_S7_S7_flPfS8_Pj
        .type           _ZN13group_norm_v214gn_cuda_kernelI13__nv_bfloat16Li320ELi1ELi16ELi80ELi64ELb1ELi64ELi80ELi80ELi4ELb0ELi148ELb0ELb0ENS_16CompileConditionILi1000EEEEEvPT_PKS4_S7_S7_flPfS8_Pj,@function
        .size           _ZN13group_norm_v214gn_cuda_kernelI13__nv_bfloat16Li320ELi1ELi16ELi80ELi64ELb1ELi64ELi80ELi80ELi4ELb0ELi148ELb0ELb0ENS_16CompileConditionILi1000EEEEEvPT_PKS4_S7_S7_flPfS8_Pj,(.L_x_415 - _ZN13group_norm_v214gn_cuda_kernelI13__nv_bfloat16Li320ELi1ELi16ELi80ELi64ELb1ELi64ELi80ELi80ELi4ELb0ELi148ELb0ELb0ENS_16CompileConditionILi1000EEEEEvPT_PKS4_S7_S7_flPfS8_Pj)
        .other          _ZN13group_norm_v214gn_cuda_kernelI13__nv_bfloat16Li320ELi1ELi16ELi80ELi64ELb1ELi64ELi80ELi80ELi4ELb0ELi148ELb0ELb0ENS_16CompileConditionILi1000EEEEEvPT_PKS4_S7_S7_flPfS8_Pj,@"STO_CUDA_ENTRY STV_DEFAULT"
_ZN13group_norm_v214gn_cuda_kernelI13__nv_bfloat16Li320ELi1ELi16ELi80ELi64ELb1ELi64ELi80ELi80ELi4ELb0ELi148ELb0ELb0ENS_16CompileConditionILi1000EEEEEvPT_PKS4_S7_S7_flPfS8_Pj:
.text._ZN13group_norm_v214gn_cuda_kernelI13__nv_bfloat16Li320ELi1ELi16ELi80ELi64ELb1ELi64ELi80ELi80ELi4ELb0ELi148ELb0ELb0ENS_16CompileConditionILi1000EEEEEvPT_PKS4_S7_S7_flPfS8_Pj:
        /* <DEDUP_REMOVED lines=150> */
.L_x_202:
        /* <DEDUP_REMOVED lines=10> */
.L_x_190:
        /* <DEDUP_REMOVED lines=18> */
.L_x_193:
[----:B------:R-:W-:Y:S05]  /*0b20*/  BSYNC.RECONVERGENT B0 ;  /* 0x0000000000007941 */ /* 0x000fea0003800200 */
.L_x_192:
        /* <DEDUP_REMOVED lines=168> */
.L_x_191:
[----:B0-----:R-:W-:Y:S01]  /*15b0*/  HFMA2 R13, -RZ, RZ, 0, 4.76837158203125e-07 ;  /* 0x00000008ff0d7431 */ /* 0x001fe200000001ff */
[----:B-1----:R-:W-:Y:S02]  /*15c0*/  MOV R34, R10 ;  /* 0x0000000a00227202 */ /* 0x002fe40000000f00 */
[----:B------:R-:W-:Y:S02]  /*15d0*/  MOV R14, 0x1f ;  /* 0x0000001f000e7802 */ /* 0x000fe40000000f00 */
[----:B------:R-:W-:-:S07]  /*15e0*/  MOV R18, 0xffffffff ;  /* 0xffffffff00127802 */ /* 0x000fce0000000f00 */
[----:B-----5:R-:W-:Y:S05]  /*15f0*/  WARPSYNC.COLLECTIVE R18, `(.L_x_194) ;  /* 0x0000000012087348 */ /* 0x020fea0003c00000 */
[----:B------:R0:W1:Y:S02]  /*1600*/  SHFL.BFLY P0, R32, R34, R13, R14 ;  /* 0x0c00000d22207389 */ /* 0x000064000000000e */
[----:B01---5:R-:W-:Y:S05]  /*1610*/  ENDCOLLECTIVE ;  /* 0x000000000000791b */ /* 0x023fea0003800000 */
.L_x_194:
[----:B------:R-:W-:Y:S02]  /*1620*/  MOV R34, R11 ;  /* 0x0000000b00227202 */ /* 0x000fe40000000f00 */
[----:B------:R-:W-:-:S07]  /*1630*/  MOV R20, R32 ;  /* 0x0000002000147202 */ /* 0x000fce0000000f00 */
[----:B------:R-:W-:Y:S05]  /*1640*/  WARPSYNC.COLLECTIVE R18, `(.L_x_195) ;  /* 0x0000000012087348 */ /* 0x000fea0003c00000 */
[----:B------:R0:W1:Y:S02]  /*1650*/  SHFL.BFLY P0, R32, R34, R13, R14 ;  /* 0x0c00000d22207389 */ /* 0x000064000000000e */
[----:B01----:R-:W-:Y:S05]  /*1660*/  ENDCOLLECTIVE ;  /* 0x000000000000791b */ /* 0x003fea0003800000 */
.L_x_195:
[----:B------:R-:W-:Y:S01]  /*1670*/  FADD.FTZ R20, R20, R10 ;  /* 0x0000000a14147221 */ /* 0x000fe20000010000 */
[----:B------:R-:W-:-:S04]  /*1680*/  HFMA2 R13, -RZ, RZ, 0, 2.384185791015625e-07 ;  /* 0x00000004ff0d7431 */ /* 0x000fc800000001ff */
[----:B------:R-:W-:Y:S02]  /*1690*/  MOV R34, R20 ;  /* 0x0000001400227202 */ /* 0x000fe40000000f00 */
[----:B------:R-:W-:-:S07]  /*16a0*/  MOV R22, R32 ;  /* 0x0000002000167202 */ /* 0x000fce0000000f00 */
[----:B------:R-:W-:Y:S05]  /*16b0*/  WARPSYNC.COLLECTIVE R18, `(.L_x_196) ;  /* 0x0000000012087348 */ /* 0x000fea0003c00000 */
[----:B------:R0:W1:Y:S02]  /*16c0*/  SHFL.BFLY P0, R32, R34, R13, R14 ;  /* 0x0c00000d22207389 */ /* 0x000064000000000e */
[----:B01----:R-:W-:Y:S05]  /*16d0*/  ENDCOLLECTIVE ;  /* 0x000000000000791b */ /* 0x003fea0003800000 */
.L_x_196:
[----:B------:R-:W-:-:S05]  /*16e0*/  FADD.FTZ R22, R22, R11 ;  /* 0x0000000b16167221 */ /* 0x000fca0000010000 */
[----:B------:R-:W-:Y:S02]  /*16f0*/  MOV R34, R22 ;  /* 0x0000001600227202 */ /* 0x000fe40000000f00 */
[----:B------:R-:W-:-:S07]  /*1700*/  MOV R24, R32 ;  /* 0x0000002000187202 */ /* 0x000fce0000000f00 */
[----:B------:R-:W-:Y:S05]  /*1710*/  WARPSYNC.COLLECTIVE R18, `(.L_x_197) ;  /* 0x0000000012087348 */ /* 0x000fea0003c00000 */
[----:B------:R0:W1:Y:S02]  /*1720*/  SHFL.BFLY P0, R32, R34, R13, R14 ;  /* 0x0c00000d22207389 */ /* 0x000064000000000e */
[----:B01----:R-:W-:Y:S05]  /*1730*/  ENDCOLLECTIVE ;  /* 0x000000000000791b */ /* 0x003fea0003800000 */
.L_x_197:
[----:B------:R-:W-:Y:S01]  /*1740*/  FADD.FTZ R24, R20, R24 ;  /* 0x0000001814187221 */ /* 0x000fe20000010000 */
[----:B------:R-:W-:-:S04]  /*1750*/  HFMA2 R13, -RZ, RZ, 0, 1.1920928955078125e-07 ;  /* 0x00000002ff0d7431 */ /* 0x000fc800000001ff */
[----:B------:R-:W-:Y:S02]  /*1760*/  MOV R34, R24 ;  /* 0x0000001800227202 */ /* 0x000fe40000000f00 */
[----:B------:R-:W-:-:S07]  /*1770*/  MOV R26, R32 ;  /* 0x00000020001a7202 */ /* 0x000fce0000000f00 */
[----:B------:R-:W-:Y:S05]  /*1780*/  WARPSYNC.COLLECTIVE R18, `(.L_x_198) ;  /* 0x0000000012087348 */ /* 0x000fea0003c00000 */
[----:B------:R0:W1:Y:S02]  /*1790*/  SHFL.BFLY P0, R32, R34, R13, R14 ;  /* 0x0c00000d22207389 */ /* 0x000064000000000e */
[----:B01----:R-:W-:Y:S05]  /*17a0*/  ENDCOLLECTIVE ;  /* 0x000000000000791b */ /* 0x003fea0003800000 */
.L_x_198:
[----:B------:R-:W-:-:S05]  /*17b0*/  FADD.FTZ R26, R22, R26 ;  /* 0x0000001a161a7221 */ /* 0x000fca0000010000 */
[----:B------:R-:W-:Y:S02]  /*17c0*/  MOV R34, R26 ;  /* 0x0000001a00227202 */ /* 0x000fe40000000f00 */
[----:B------:R-:W-:-:S07]  /*17d0*/  MOV R28, R32 ;  /* 0x00000020001c7202 */ /* 0x000fce0000000f00 */
[----:B------:R-:W-:Y:S05]  /*17e0*/  WARPSYNC.COLLECTIVE R18, `(.L_x_199) ;  /* 0x0000000012087348 */ /* 0x000fea0003c00000 */
[----:B------:R0:W1:Y:S02]  /*17f0*/  SHFL.BFLY P0, R32, R34, R13, R14 ;  /* 0x0c00000d22207389 */ /* 0x000064000000000e */
[----:B01----:R-:W-:Y:S05]  /*1800*/  ENDCOLLECTIVE ;  /* 0x000000000000791b */ /* 0x003fea0003800000 */
.L_x_199:
[----:B------:R-:W-:Y:S01]  /*1810*/  FADD.FTZ R28, R24, R28 ;  /* 0x0000001c181c7221 */ /* 0x000fe20000010000 */
[----:B------:R-:W-:-:S04]  /*1820*/  HFMA2 R13, -RZ, RZ, 0, 5.9604644775390625e-08 ;  /* 0x00000001ff0d7431 */ /* 0x000fc800000001ff */
[----:B------:R-:W-:Y:S02]  /*1830*/  MOV R34, R28 ;  /* 0x0000001c00227202 */ /* 0x000fe40000000f00 */
[----:B------:R-:W-:-:S07]  /*1840*/  MOV R30, R32 ;  /* 0x00000020001e7202 */ /* 0x000fce0000000f00 */
[----:B------:R-:W-:Y:S05]  /*1850*/  WARPSYNC.COLLECTIVE R18, `(.L_x_200) ;  /* 0x0000000012087348 */ /* 0x000fea0003c00000 */
[----:B------:R0:W1:Y:S02]  /*1860*/  SHFL.BFLY P0, R32, R34, R13, R14 ;  /* 0x0c00000d22207389 */ /* 0x000064000000000e */
[----:B01----:R-:W-:Y:S05]  /*1870*/  ENDCOLLECTIVE ;  /* 0x000000000000791b */ /* 0x003fea0003800000 */
.L_x_200:
[----:B------:R-:W-:-:S05]  /*1880*/  FADD.FTZ R30, R26, R30 ;  /* 0x0000001e1a1e7221 */ /* 0x000fca0000010000 */
[----:B------:R-:W-:Y:S02]  /*1890*/  MOV R34, R30 ;  /* 0x0000001e00227202 */ /* 0x000fe40000000f00 */
[----:B------:R-:W-:-:S07]  /*18a0*/  MOV R10, R32 ;  /* 0x00000020000a7202 */ /* 0x000fce0000000f00 */
[----:B------:R-:W-:Y:S05]  /*18b0*/  WARPSYNC.COLLECTIVE R18, `(.L_x_201) ;  /* 0x0000000012087348 */ /* 0x000fea0003c00000 */
[----:B------:R0:W1:Y:S02]  /*18c0*/  SHFL.BFLY P0, R32, R34, R13, R14 ;  /* 0x0c00000d22207389 */ /* 0x000064000000000e */
[----:B01----:R-:W-:Y:S05]  /*18d0*/  ENDCOLLECTIVE ;  /* 0x000000000000791b */ /* 0x003fea0003800000 */
.L_x_201:
[----:B------:R-:W-:Y:S01]  /*18e0*/  FADD.FTZ R10, R28, R10 ;  /* 0x0000000a1c0a7221 */ /* 0x000fe20000010000 */
[----:B------:R-:W-:Y:S01]  /*18f0*/  MOV R11, R32 ;  /* 0x00000020000b7202 */ /* 0x000fe20000000f00 */
[----:B------:R-:W-:Y:S06]  /*1900*/  BRA `(.L_x_202) ;  /* 0xfffffff000147947 */ /* 0x000fec000383ffff */
.L_x_203:
        /* <DEDUP_REMOVED lines=15> */
.L_x_415:


//--------------------- .text._ZN13group_norm_v218gn_bwd_cuda_kernelI6__halfLi320ELi1ELi32ELi40ELi64ELb0ELb1ELi64ELi40ELi40ELi4ELb1ELi96ELb0ELb0ELNS_15WgradSyncMethodE3ENS_16CompileConditionILi1000EEEEEvPT_S6_S6_PKS5_S8_S8_S8_PKfflPfPj --------------------------
	.section	.text._ZN13group_norm_v218gn_bwd_cuda_kernelI6__halfLi320ELi1ELi32ELi40ELi64ELb0ELb1ELi64ELi40ELi40ELi4ELb1ELi96ELb0ELb0ELNS_15WgradSyncMethodE3ENS_16CompileConditionILi1000EEEEEvPT_S6_S6_PKS5_S8_S8_S8_PKfflPfPj,"ax",@progbits
	.align	128
        .global         _ZN13group_norm_v218gn_bwd_cuda_kernelI6__halfLi320ELi1ELi32ELi40ELi64ELb0ELb1ELi64ELi40ELi40ELi4ELb1ELi96ELb0ELb0ELNS_15WgradSyncMethodE3ENS_16CompileConditionILi1000EEEEEvPT_S6_S6_PKS5_S8_S8_S8_PKfflPfPj
        .type           _ZN13group_norm_v218gn_bwd_cuda_kernelI6__halfLi320ELi1ELi32ELi40ELi64ELb0ELb1ELi64ELi40ELi40ELi4ELb1ELi96ELb0ELb0ELNS_15WgradSyncMethodE3ENS_16CompileConditionILi1000EEEEEvPT_S6_S6_PKS5_S8_S8_S8_PKfflPfPj,@function
        .size           _ZN13group_norm_v218gn_bwd_cuda_kernelI6__halfLi320ELi1ELi32ELi40ELi64ELb0ELb1ELi64ELi40ELi40ELi4ELb1ELi96ELb0ELb0ELNS_15WgradSyncMethodE3ENS_16CompileConditionILi1000EEEEEvPT_S6_S6_PKS5_S8_S8_S8_PKfflPfPj,(.L_x_416 - _ZN13group_norm_v218gn_bwd_cuda_kernelI6__halfLi320ELi1ELi32ELi40ELi64ELb0ELb1ELi64ELi40ELi40ELi4ELb1ELi96ELb0ELb0ELNS_15WgradSyncMethodE3ENS_16CompileConditionILi1000EEEEEvPT_S6_S6_PKS5_S8_S8_S8_PKfflPfPj)
        .other          _ZN13group_norm_v218gn_bwd_cuda_kernelI6__halfLi320ELi1ELi32ELi40ELi64ELb0ELb1ELi64ELi40ELi40ELi4ELb1ELi96ELb0ELb0ELNS_15WgradSyncMethodE3ENS_16CompileConditionILi1000EEEEEvPT_S6_S6_PKS5_S8_S8_S8_PKfflPfPj,@"STO_CUDA_ENTRY STV_DEFAULT"
_ZN13group_norm_v218gn_bwd_cuda_kernelI6__halfLi320ELi1ELi32ELi40ELi64ELb0ELb1ELi64ELi40ELi40ELi4ELb1ELi96ELb0ELb0ELNS_15WgradSyncMethodE3ENS_16CompileConditionILi1000EEEEEvPT_S6_S6_PKS5_S8_S8_S8_PKfflPfPj:
.text._ZN13group_norm_v218gn_bwd_cuda_kernelI6__halfLi320ELi1ELi32ELi40ELi64ELb0ELb1ELi64ELi40ELi40ELi4ELb1ELi96ELb0ELb0ELNS_15WgradSyncMethodE3ENS_16CompileConditionILi1000EEEEEvPT_S6_S6_PKS5_S8_S8_S8_PKfflPfPj:
        /* <DEDUP_REMOVED lines=26> */
.L_x_206:
[----:B------:R-:W2:Y:S04]  /*01a0*/  LD.E.STRONG.GPU R4, desc[UR8][R2.64+0x180] ;  /* 0x0001800802047980 */ /* 0x000ea8000c10f900 */
[----:B--2---:R-:W-:Y:S01]  /*01b0*/  CCTL.IVALL ;  /* 0x00000000ff00798f */ /* 0x004fe20002000000 */
[----:B------:R-:W-:Y:S05]  /*01c0*/  YIELD ;  /* 0x0000000000007946 */ /* 0x000fea0003800000 */
[----:B-----5:R-:W-:-:S04]  /*01d0*/  LOP3.LUT R4, R4, R5, RZ, 0x3c, !PT ;  /* 0x0000000504047212 */ /* 0x020fc800078e3cff */
[----:B------:R-:W-:-:S13]  /*01e0*/  ISETP.GT.AND P0, PT, R4, -0x1, PT ;  /* 0xffffffff0400780c */ /* 0x000fda0003f04270 */
[----:B------:R-:W-:Y:S05]  /*01f0*/  @P0 BRA `(.L_x_206) ;  /* 0xfffffffc00e80947 */ /* 0x000fea000383ffff */
.L_x_205:
[----:B------:R-:W-:Y:S05]  /*0200*/  WARPSYNC.ALL ;  /* 0x0000000000007948 */ /* 0x000fea0003800000 */
[----:B------:R-:W-:Y:S06]  /*0210*/  BAR.SYNC.DEFER_BLOCKING 0x0 ;  /* 0x0000000000007b1d */ /* 0x000fec0000010000 */
[----:B------:R-:W-:Y:S05]  /*0220*/  BRA `(.L_x_207) ;  /* 0x0000001800ac7947 */ /* 0x000fea0003800000 */
.L_x_204:
[----:B------:R-:W0:Y:S01]  /*0230*/  S2R R2, SR_TID.X ;  /* 0x0000000000027919 */ /* 0x000e220000002100 */
[----:B------:R-:W1:Y:S08]  /*0240*/  LDC.64 R10, c[0x0][0x3a8] ;  /* 0x0000ea00ff0a7b82 */ /* 0x000e700000000a00 */
[----:B------:R-:W2:Y:S01]  /*0250*/  S2UR UR6, SR_CgaCtaId ;  /* 0x00000000000679c3 */ /* 0x000ea20000008800 */
[----:B------:R-:W-:-:S07]  /*0260*/  UMOV UR4, 0x400 ;  /* 0x0000040000047882 */ /* 0x000fce0000000000 */
[----:B------:R-:W3:Y:S01]  /*0270*/  S2UR UR11, SR_CTAID.X ;  /* 0x00000000000b79c3 */ /* 0x000ee20000002500 */
[----:B------:R-:W-:-:S07]  /*0280*/  SHF.R.U32.HI R13, RZ, 0x5, R0 ;  /* 0x00000005ff0d7819 */ /* 0x000fce0000011600 */
        /* <DEDUP_REMOVED lines=22> */
[----:B------:R-:W-:Y:S02]  /*03f0*/  LEA R30, R2, UR5, 0x5 ;  /* 0x00000005021e7c11 */ /* 0x000fe4000f8e28ff */
[----:B------:R-:W-:Y:S02]  /*0400*/  CS2R R44, SRZ ;  /* 0x00000000002c7805 */ /* 0x000fe4000001ff00 */
[C---:B------:R-:W-:Y:S02]  /*0410*/  LOP3.LUT R5, R3.reuse, 0x8, RZ, 0x3c, !PT ;  /* 0x0000000803057812 */ /* 0x040fe400078e3cff */
[----:B------:R-:W-:Y:S02]  /*0420*/  CS2R R46, SRZ ;  /* 0x00000000002e7805 */ /* 0x000fe4000001ff00 */
[----:B------:R-:W-:Y:S01]  /*0430*/  LOP3.LUT R7, R3, 0x10, RZ, 0x3c, !PT ;  /* 0x0000001003077812 */ /* 0x000fe200078e3cff */
[----:B0-----:R-:W-:Y:S01]  /*0440*/  IMAD.WIDE.U32 R78, R77, 0x4, R78 ;  /* 0x000000044d4e7825 */ /* 0x001fe200078e004e */
[----:B------:R-:W-:-:S02]  /*0450*/  LOP3.LUT R9, R3, 0x18, RZ, 0x3c, !PT ;  /* 0x0000001803097812 */ /* 0x000fc400078e3cff */
[C---:B------:R-:W-:Y:S02]  /*0460*/  IADD3 R36, PT, PT, R30.reuse, R3, RZ ;  /* 0x000000031e247210 */ /* 0x040fe40007ffe0ff */
[--C-:B------:R-:W-:Y:S02]  /*0470*/  SHF.R.U32.HI R3, RZ, 0x4, R2.reuse ;  /* 0x00000004ff037819 */ /* 0x100fe40000011602 */
[----:B------:R-:W-:Y:S02]  /*0480*/  IADD3 R34, PT, PT, R30, R5, RZ ;  /* 0x000000051e227210 */ /* 0x000fe40007ffe0ff */
[C---:B------:R-:W-:Y:S02]  /*0490*/  LOP3.LUT R28, R3.reuse, 0x3, R2, 0x78, !PT ;  /* 0x00000003031c7812 */ /* 0x040fe400078e7802 */
[----:B------:R-:W-:Y:S02]  /*04a0*/  LOP3.LUT R5, R3, R2, RZ, 0x3c, !PT ;  /* 0x0000000203057212 */ /* 0x000fe400078e3cff */
[----:B------:R-:W-:-:S02]  /*04b0*/  IADD3 R3, PT, PT, R75, 0xa, RZ ;  /* 0x0000000a4b037810 */ /* 0x000fc40007ffe0ff */
[----:B------:R-:W-:Y:S01]  /*04c0*/  IADD3 R32, PT, PT, R30, R7, RZ ;  /* 0x000000071e207210 */ /* 0x000fe20007ffe0ff */
[----:B------:R-:W-:Y:S01]  /*04d0*/  IMAD R7, R77, 0x28, R4 ;  /* 0x000000284d077824 */ /* 0x000fe200078e0204 */
[----:B------:R-:W-:Y:S02]  /*04e0*/  SHF.R.U32.HI R3, RZ, 0x2, R3 ;  /* 0x00000002ff037819 */ /* 0x000fe40000011603 */
[----:B------:R-:W-:Y:S02]  /*04f0*/  IADD3 R12, PT, PT, R75, 0x2, RZ ;  /* 0x000000024b0c7810 */ /* 0x000fe40007ffe0ff */
[----:B------:R-:W-:Y:S02]  /*0500*/  LOP3.LUT R3, R3, R2, RZ, 0x3c, !PT ;  /* 0x0000000203037212 */ /* 0x000fe400078e3cff */
[----:B------:R-:W-:Y:S02]  /*0510*/  IADD3 R4, PT, PT, R75, 0x4, RZ ;  /* 0x000000044b047810 */ /* 0x000fe40007ffe0ff */
[----:B------:R-:W-:-:S02]  /*0520*/  SHF.L.U32 R3, R3, 0x3, RZ ;  /* 0x0000000303037819 */ /* 0x000fc400000006ff */
[----:B---3--:R-:W-:Y:S02]  /*0530*/  LOP3.LUT P0, RZ, R13, UR11, RZ, 0xfc, !PT ;  /* 0x0000000b0dff7c12 */ /* 0x008fe4000f80fcff */
[C---:B------:R-:W-:Y:S02]  /*0540*/  IADD3 R6, PT, PT, R75.reuse, 0xe, RZ ;  /* 0x0000000e4b067810 */ /* 0x040fe40007ffe0ff */
[C---:B------:R-:W-:Y:S02]  /*0550*/  IADD3 R14, PT, PT, R75.reuse, 0xc, RZ ;  /* 0x0000000c4b0e7810 */ /* 0x040fe40007ffe0ff */
[----:B------:R-:W-:Y:S02]  /*0560*/  SHF.R.U32.HI R13, RZ, 0x2, R12 ;  /* 0x00000002ff0d7819 */ /* 0x000fe4000001160c */
[----:B------:R-:W-:Y:S02]  /*0570*/  IADD3 R16, PT, PT, R75, 0x6, RZ ;  /* 0x000000064b107810 */ /* 0x000fe40007ffe0ff */
[----:B------:R-:W-:-:S02]  /*0580*/  SHF.L.U32 R8, R5, 0x3, RZ ;  /* 0x0000000305087819 */ /* 0x000fc400000006ff */
[----:B------:R-:W-:Y:S02]  /*0590*/  SHF.L.U32 R19, R7, 0x1, RZ ;  /* 0x0000000107137819 */ /* 0x000fe400000006ff */
[----:B------:R-:W-:Y:S02]  /*05a0*/  SHF.R.U32.HI R5, RZ, 0x2, R4 ;  /* 0x00000002ff057819 */ /* 0x000fe40000011604 */
[----:B------:R-:W-:Y:S01]  /*05b0*/  LOP3.LUT R26, R3, 0x18, RZ, 0xc0, !PT ;  /* 0x00000018031a7812 */ /* 0x000fe200078ec0ff */
[----:B----4-:R-:W-:Y:S01]  /*05c0*/  IMAD.WIDE.U32 R80, R19, 0x4, R80 ;  /* 0x0000000413507825 */ /* 0x010fe200078e0050 */
[----:B------:R-:W-:Y:S02]  /*05d0*/  SHF.R.U32.HI R7, RZ, 0x2, R6 ;  /* 0x00000002ff077819 */ /* 0x000fe40000011606 */
[----:B------:R-:W-:Y:S02]  /*05e0*/  LOP3.LUT R3, R74, 0xffff, RZ, 0xc0, !PT ;  /* 0x0000ffff4a037812 */ /* 0x000fe400078ec0ff */
[----:B------:R-:W-:-:S02]  /*05f0*/  SHF.R.U32.HI R15, RZ, 0x2, R14 ;  /* 0x00000002ff0f7819 */ /* 0x000fc4000001160e */
[-C--:B------:R-:W-:Y:S01]  /*0600*/  LOP3.LUT R13, R13, R2.reuse, RZ, 0x3c, !PT ;  /* 0x000000020d0d7212 */ /* 0x080fe200078e3cff */
[----:B------:R-:W-:Y:S01]  /*0610*/  IMAD R3, R3, 0xccd, RZ ;  /* 0x00000ccd03037824 */ /* 0x000fe200078e02ff */
[----:B------:R-:W-:Y:S02]  /*0620*/  SHF.R.U32.HI R17, RZ, 0x2, R16 ;  /* 0x00000002ff117819 */ /* 0x000fe40000011610 */
[-C--:B------:R-:W-:Y:S02]  /*0630*/  LOP3.LUT R5, R5, R2.reuse, RZ, 0x3c, !PT ;  /* 0x0000000205057212 */ /* 0x080fe400078e3cff */
[-C--:B------:R-:W-:Y:S02]  /*0640*/  LOP3.LUT R7, R7, R2.reuse, RZ, 0x3c, !PT ;  /* 0x0000000207077212 */ /* 0x080fe400078e3cff */
[----:B------:R-:W-:Y:S02]  /*0650*/  IADD3 R30, PT, PT, R30, R9, RZ ;  /* 0x000000091e1e7210 */ /* 0x000fe40007ffe0ff */
[----:B------:R-:W-:-:S02]  /*0660*/  LOP3.LUT R15, R15, R2, RZ, 0x3c, !PT ;  /* 0x000000020f0f7212 */ /* 0x000fc400078e3cff */
[----:B------:R-:W-:Y:S02]  /*0670*/  SHF.L.U32 R13, R13, 0x3, RZ ;  /* 0x000000030d0d7819 */ /* 0x000fe400000006ff */
[----:B------:R-:W-:Y:S01]  /*0680*/  LEA R9, R75, UR5, 0x5 ;  /* 0x000000054b097c11 */ /* 0x000fe2000f8e28ff */
[----:B------:R-:W-:Y:S01]  /*0690*/  UIADD3 UR5, UPT, UPT, UR4, 0x2800, URZ ;  /* 0x0000280004057890 */ /* 0x000fe2000fffe0ff */
[----:B------:R-:W-:Y:S01]  /*06a0*/  LOP3.LUT R17, R17, R2, RZ, 0x3c, !PT ;  /* 0x0000000211117212 */ /* 0x000fe200078e3cff */
[----:B------:R-:W-:Y:S01]  /*06b0*/  UIADD3 UR4, UPT, UPT, UR4, 0x2850, URZ ;  /* 0x0000285004047890 */ /* 0x000fe2000fffe0ff */
[----:B------:R-:W-:Y:S01]  /*06c0*/  LOP3.LUT R8, R8, 0x18, RZ, 0xc0, !PT ;  /* 0x0000001808087812 */ /* 0x000fe200078ec0ff */
[----:B------:R-:W-:Y:S01]  /*06d0*/  ULEA UR5, UR6, UR5, 0x18 ;  /* 0x0000000506057291 */ /* 0x000fe2000f8ec0ff */
[----:B------:R-:W-:Y:S01]  /*06e0*/  SHF.L.U32 R5, R5, 0x3, RZ ;  /* 0x0000000305057819 */ /* 0x000fe200000006ff */
[----:B------:R-:W-:Y:S01]  /*06f0*/  ULEA UR4, UR6, UR4, 0x18 ;  /* 0x0000000406047291 */ /* 0x000fe2000f8ec0ff */
[----:B------:R-:W-:-:S02]  /*0700*/  SHF.L.U32 R7, R7, 0x3, RZ ;  /* 0x0000000307077819 */ /* 0x000fc400000006ff */
[----:B------:R-:W-:Y:S02]  /*0710*/  SHF.L.U32 R15, R15, 0x3, RZ ;  /* 0x000000030f0f7819 */ /* 0x000fe400000006ff */
[----:B------:R-:W-:Y:S02]  /*0720*/  LOP3.LUT R12, R13, 0x18, RZ, 0xc0, !PT ;  /* 0x000000180d0c7812 */ /* 0x000fe400078ec0ff */
[----:B------:R-:W-:Y:S02]  /*0730*/  SHF.L.U32 R17, R17, 0x3, RZ ;  /* 0x0000000311117819 */ /* 0x000fe400000006ff */
[----:B------:R-:W-:Y:S02]  /*0740*/  SHF.R.U32.HI R72, RZ, 0x11, R3 ;  /* 0x00000011ff487819 */ /* 0x000fe40000011603 */
[----:B------:R-:W-:Y:S02]  /*0750*/  LOP3.LUT R4, R8, 0x10, RZ, 0x3c, !PT ;  /* 0x0000001008047812 */ /* 0x000fe400078e3cff */
[----:B------:R-:W-:-:S02]  /*0760*/  LOP3.LUT R6, R5, 0x18, RZ, 0xc0, !PT ;  /* 0x0000001805067812 */ /* 0x000fc400078ec0ff */
[----:B------:R-:W-:Y:S02]  /*0770*/  LOP3.LUT R8, R7, 0x18, RZ, 0xc0, !PT ;  /* 0x0000001807087812 */ /* 0x000fe400078ec0ff */
[----:B------:R-:W-:Y:S02]  /*0780*/  LOP3.LUT R14, R15, 0x18, RZ, 0xc0, !PT ;  /* 0x000000180f0e7812 */ /* 0x000fe400078ec0ff */
[----:B------:R-:W-:Y:S02]  /*0790*/  IADD3 R7, PT, PT, R9, R12, RZ ;  /* 0x0000000c09077210 */ /* 0x000fe40007ffe0ff */
[----:B------:R-:W-:Y:S02]  /*07a0*/  LOP3.LUT R16, R17, 0x18, RZ, 0xc0, !PT ;  /* 0x0000001811107812 */ /* 0x000fe400078ec0ff */
[----:B------:R-:W-:Y:S02]  /*07b0*/  MOV R12, 0x7ffffffe ;  /* 0x7ffffffe000c7802 */ /* 0x000fe40000000f00 */
[----:B------:R-:W-:-:S02]  /*07c0*/  IADD3 R13, PT, PT, -R77, R72, RZ ;  /* 0x000000484d0d7210 */ /* 0x000fc40007ffe1ff */
[C---:B------:R-:W-:Y:S02]  /*07d0*/  IADD3 R5, PT, PT, R9.reuse, R6, RZ ;  /* 0x0000000609057210 */ /* 0x040fe40007ffe0ff */
[C---:B------:R-:W-:Y:S02]  /*07e0*/  IADD3 R6, PT, PT, R9.reuse, R8, RZ ;  /* 0x0000000809067210 */ /* 0x040fe40007ffe0ff */
[----:B------:R-:W-:Y:S02]  /*07f0*/  LEA R28, R28, R9, 0x3 ;  /* 0x000000091c1c7211 */ /* 0x000fe400078e18ff */
[C---:B------:R-:W-:Y:S02]  /*0800*/  IADD3 R4, PT, PT, R9.reuse, R4, RZ ;  /* 0x0000000409047210 */ /* 0x040fe40007ffe0ff */
[C---:B------:R-:W-:Y:S02]  /*0810*/  IADD3 R26, PT, PT, R9.reuse, R26, RZ ;  /* 0x0000001a091a7210 */ /* 0x040fe40007ffe0ff */
[----:B------:R-:W-:-:S02]  /*0820*/  IADD3 R8, PT, PT, R9, R14, RZ ;  /* 0x0000000e09087210 */ /* 0x000fc40007ffe0ff */
[----:B------:R-:W-:Y:S02]  /*0830*/  IADD3 R9, PT, PT, R9, R16, RZ ;  /* 0x0000001009097210 */ /* 0x000fe40007ffe0ff */
[----:B------:R-:W-:Y:S02]  /*0840*/  SEL R12, R12, 0x1, !P0 ;  /* 0x000000010c0c7807 */ /* 0x000fe40004000000 */
[----:B------:R-:W-:Y:S02]  /*0850*/  LEA R73, R2, UR5, 0x3 ;  /* 0x0000000502497c11 */ /* 0x000fe4000f8e18ff */
[----:B------:R-:W-:Y:S01]  /*0860*/  LEA R13, R13, UR4, 0x3 ;  /* 0x000000040d0d7c11 */ /* 0x000fe2000f8e18ff */
[--C-:B-----5:R-:W-:Y:S02]  /*0870*/  HADD2.F32 R69, -RZ, R11.reuse.H0_H0 ;  /* 0x2000000bff457230 */ /* 0x120fe40000004100 */
[----:B------:R-:W-:Y:S02]  /*0880*/  HADD2.F32 R68, -RZ, R11.H1_H1 ;  /* 0x3000000bff447230 */ /* 0x000fe40000004100 */
[----:B------:R-:W-:-:S02]  /*0890*/  HFMA2 R11, -RZ, RZ, 0, 0 ;  /* 0x00000000ff0b7431 */ /* 0x000fc400000001ff */
[--C-:B------:R-:W-:Y:S02]  /*08a0*/  HADD2.F32 R71, -RZ, R10.reuse.H0_H0 ;  /* 0x2000000aff477230 */ /* 0x100fe40000004100 */
[----:B------:R-:W-:Y:S01]  /*08b0*/  HADD2.F32 R70, -RZ, R10.H1_H1 ;  /* 0x3000000aff467230 */ /* 0x000fe20000004100 */
[----:B------:R-:W-:-:S07]  /*08c0*/  MOV R10, R0 ;  /* 0x00000000000a7202 */ /* 0x000fce0000000f00 */
.L_x_216:
[--C-:B------:R-:W-:Y:S01]  /*08d0*/  SHF.R.U64 R3, R10, 0x5, R11.reuse ;  /* 0x000000050a037819 */ /* 0x100fe2000000120b */
[----:B------:R-:W0:Y:S01]  /*08e0*/  LDCU.64 UR14, c[0x0][0x3a0] ;  /* 0x00007400ff0e77ac */ /* 0x000e220008000a00 */
[----:B--2---:R-:W-:Y:S02]  /*08f0*/  SHF.R.U32.HI R18, RZ, 0x5, R11 ;  /* 0x00000005ff127819 */ /* 0x004fe4000001160b */
[----:B------:R-:W-:Y:S01]  /*0900*/  MOV R14, R74 ;  /* 0x0000004a000e7202 */ /* 0x000fe20000000f00 */
[----:B-1----:R-:W1:Y:S01]  /*0910*/  LDCU.64 UR12, c[0x0][0x3b8] ;  /* 0x00007700ff0c77ac */ /* 0x002e620008000a00 */
[----:B------:R-:W-:Y:S01]  /*0920*/  MOV R15, RZ ;  /* 0x000000ff000f7202 */ /* 0x000fe20000000f00 */
[----:B------:R-:W-:Y:S01]  /*0930*/  IMAD R17, R18, 0x14000, RZ ;  /* 0x0001400012117824 */ /* 0x000fe200078e02ff */
[C---:B------:R-:W-:Y:S01]  /*0940*/  SHF.L.U64.HI R19, R3.reuse, 0x6, R18 ;  /* 0x0000000603137819 */ /* 0x040fe20000010212 */
[----:B------:R-:W2:Y:S01]  /*0950*/  LDCU.64 UR16, c[0x0][0x398] ;  /* 0x00007300ff1077ac */ /* 0x000ea20008000a00 */
[C---:B------:R-:W-:Y:S01]  /*0960*/  SHF.L.U32 R18, R3.reuse, 0x6, RZ ;  /* 0x0000000603127819 */ /* 0x040fe200000006ff */
[----:B------:R-:W-:Y:S01]  /*0970*/  IMAD.WIDE.U32 R14, R3, 0x14000, R14 ;  /* 0x00014000030e7825 */ /* 0x000fe200078e000e */
[----:B------:R-:W3:Y:S04]  /*0980*/  LDCU UR4, c[0x0][0x3c0] ;  /* 0x00007800ff0477ac */ /* 0x000ee80008000800 */
[----:B------:R-:W-:-:S03]  /*0990*/  IADD3 R15, PT, PT, R15, R17, RZ ;  /* 0x000000110f0f7210 */ /* 0x000fc60007ffe0ff */
[----:B------:R-:W-:-:S05]  /*09a0*/  IMAD.WIDE.U32 R16, R76, 0x500, R14 ;  /* 0x000005004c107825 */ /* 0x000fca00078e000e */
[C---:B------:R-:W-:Y:S02]  /*09b0*/  SHF.L.U64.HI R14, R16.reuse, 0x1, R17 ;  /* 0x00000001100e7819 */ /* 0x040fe40000010211 */
[----:B------:R-:W-:Y:S01]  /*09c0*/  SHF.L.U32 R15, R16, 0x1, RZ ;  /* 0x00000001100f7819 */ /* 0x000fe200000006ff */
[----:B------:R-:W-:-:S03]  /*09d0*/  IMAD.WIDE.U32 R16, R72, 0x2, R18 ;  /* 0x0000000248107825 */ /* 0x000fc600078e0012 */
[----:B0-----:R-:W-:Y:S02]  /*09e0*/  IADD3 R38, P1, PT, R15, UR14, RZ ;  /* 0x0000000e0f267c10 */ /* 0x001fe4000ff3e0ff */
[----:B-1----:R-:W-:Y:S02]  /*09f0*/  LEA R22, P0, R16, UR12, 0x2 ;  /* 0x0000000c10167c11 */ /* 0x002fe4000f8010ff */
[----:B------:R-:W-:Y:S02]  /*0a00*/  IADD3.X R39, PT, PT, R14, UR15, RZ, P1, !PT ;  /* 0x0000000f0e277c10 */ /* 0x000fe40008ffe4ff */
[----:B------:R-:W-:-:S03]  /*0a10*/  LEA.HI.X R23, R16, UR13, R17, 0x2, P0 ;  /* 0x0000000d10177c11 */ /* 0x000fc600080f1411 */
[----:B------:R-:W4:Y:S04]  /*0a20*/  LDG.E.64.CONSTANT R16, desc[UR8][R38.64] ;  /* 0x0000000826107981 */ /* 0x000f28000c1e9b00 */
[----:B------:R-:W3:Y:S01]  /*0a30*/  LDG.E.64.CONSTANT R22, desc[UR8][R22.64] ;  /* 0x0000000816167981 */ /* 0x000ee2000c1e9b00 */
[----:B--2---:R-:W-:-:S03]  /*0a40*/  IADD3 R48, P0, PT, R15, UR16, RZ ;  /* 0x000000100f307c10 */ /* 0x004fc6000ff1e0ff */
[----:B------:R-:W2:Y:S01]  /*0a50*/  LDG.E.64.CONSTANT R24, desc[UR8][R38.64+0x14000] ;  /* 0x0140000826187981 */ /* 0x000ea2000c1e9b00 */
[----:B------:R-:W-:-:S05]  /*0a60*/  IADD3.X R49, PT, PT, R14, UR17, RZ, P0, !PT ;  /* 0x000000110e317c10 */ /* 0x000fca00087fe4ff */
[----:B------:R-:W5:Y:S04]  /*0a70*/  LDG.E.64.CONSTANT R20, desc[UR8][R48.64] ;  /* 0x0000000830147981 */ /* 0x000f68000c1e9b00 */
[----:B------:R0:W5:Y:S01]  /*0a80*/  LDG.E.64.CONSTANT R18, desc[UR8][R48.64+0x14000] ;  /* 0x0140000830127981 */ /* 0x000162000c1e9b00 */
[----:B------:R-:W-:Y:S01]  /*0a90*/  LOP3.LUT P0, RZ, R2, 0x1f, RZ, 0xc0, !PT ;  /* 0x0000001f02ff7812 */ /* 0x000fe2000780c0ff */
[----:B------:R-:W-:Y:S01]  /*0aa0*/  BSSY B0, `(.L_x_208) ;  /* 0x00000ec000007945 */ /* 0x000fe20003800000 */
[----:B------:R-:W-:-:S04]  /*0ab0*/  IADD3 R10, P1, PT, R10, 0x60, RZ ;  /* 0x000000600a0a7810 */ /* 0x000fc80007f3e0ff */
[----:B------:R-:W-:Y:S01]  /*0ac0*/  IADD3.X R11, PT, PT, RZ, R11, RZ, P1, !PT ;  /* 0x0000000bff0b7210 */ /* 0x000fe20000ffe4ff */
[--C-:B----4-:R-:W-:Y:S02]  /*0ad0*/  HADD2.F32 R3, -RZ, R16.reuse.H0_H0 ;  /* 0x20000010ff037230 */ /* 0x110fe40000004100 */
[----:B------:R-:W-:Y:S02]  /*0ae0*/  HADD2.F32 R27, -RZ, R16.H1_H1 ;  /* 0x30000010ff1b7230 */ /* 0x000fe40000004100 */
[----:B---3--:R-:W-:Y:S01]  /*0af0*/  FADD.FTZ R16, R23, UR4 ;  /* 0x0000000417107e21 */ /* 0x008fe20008010000 */
[--C-:B------:R-:W-:Y:S02]  /*0b00*/  HADD2.F32 R29, -RZ, R17.reuse.H0_H0 ;  /* 0x20000011ff1d7230 */ /* 0x100fe40000004100 */
[C---:B------:R-:W-:Y:S01]  /*0b10*/  FADD.FTZ R3, -R22.reuse, R3 ;  /* 0x0000000316037221 */ /* 0x040fe20000010100 */
[----:B------:R-:W-:Y:S02]  /*0b20*/  HADD2.F32 R17, -RZ, R17.H1_H1 ;  /* 0x30000011ff117230 */ /* 0x000fe40000004100 */
[----:B------:R-:W-:Y:S01]  /*0b30*/  FADD.FTZ R27, -R22, R27 ;  /* 0x0000001b161b7221 */ /* 0x000fe20000010100 */
[--C-:B--2---:R-:W-:Y:S01]  /*0b40*/  HADD2.F32 R35, -RZ, R25.reuse.H0_H0 ;  /* 0x20000019ff237230 */ /* 0x104fe20000004100 */
[----:B------:R-:W1:Y:S01]  /*0b50*/  MUFU.RSQ R16, R16 ;  /* 0x0000001000107308 */ /* 0x000e620000001400 */
[----:B------:R-:W-:-:S02]  /*0b60*/  HADD2.F32 R51, -RZ, R25.H1_H1 ;  /* 0x30000019ff337230 */ /* 0x000fc40000004100 */
[C---:B------:R-:W-:Y:S01]  /*0b70*/  FADD.FTZ R25, -R22.reuse, R29 ;  /* 0x0000001d16197221 */ /* 0x040fe20000010100 */
[C---:B------:R-:W-:Y:S01]  /*0b80*/  FADD.FTZ R29, -R22.reuse, R17 ;  /* 0x00000011161d7221 */ /* 0x040fe20000010100 */
[--C-:B-----5:R-:W-:Y:S02]  /*0b90*/  HADD2.F32 R56, -RZ, R20.reuse.H0_H0 ;  /* 0x20000014ff387230 */ /* 0x120fe40000004100 */
[C---:B------:R-:W-:Y:S01]  /*0ba0*/  FADD.FTZ R39, -R22.reuse, R35 ;  /* 0x0000002316277221 */ /* 0x040fe20000010100 */
[----:B------:R-:W-:Y:S02]  /*0bb0*/  HADD2.F32 R54, -RZ, R20.H1_H1 ;  /* 0x30000014ff367230 */ /* 0x000fe40000004100 */
[----:B------:R-:W-:Y:S01]  /*0bc0*/  FADD.FTZ R55, -R22, R51 ;  /* 0x0000003316377221 */ /* 0x000fe20000010100 */
[----:B------:R-:W-:Y:S02]  /*0bd0*/  HADD2.F32 R23, -RZ, R24.H0_H0 ;  /* 0x20000018ff177230 */ /* 0x000fe40000004100 */
[----:B------:R-:W-:Y:S01]  /*0be0*/  FMUL.FTZ R17, R71, R56 ;  /* 0x0000003847117220 */ /* 0x000fe20000410000 */
[----:B------:R-:W-:-:S02]  /*0bf0*/  HADD2.F32 R52, -RZ, R21.H0_H0 ;  /* 0x20000015ff347230 */ /* 0x000fc40000004100 */
[----:B------:R-:W-:Y:S01]  /*0c00*/  FADD.FTZ R41, R56, R41 ;  /* 0x0000002938297221 */ /* 0x000fe20000010000 */
[----:B0-----:R-:W-:Y:S02]  /*0c10*/  HADD2.F32 R49, -RZ, R21.H1_H1 ;  /* 0x30000015ff317230 */ /* 0x001fe40000004100 */
[----:B------:R-:W-:Y:S01]  /*0c20*/  FADD.FTZ R33, -R22, R23 ;  /* 0x0000001716217221 */ /* 0x000fe20000010100 */
[--C-:B------:R-:W-:Y:S02]  /*0c30*/  HADD2.F32 R48, -RZ, R18.reuse.H0_H0 ;  /* 0x20000012ff307230 */ /* 0x100fe40000004100 */
[----:B------:R-:W-:Y:S01]  /*0c40*/  FMUL.FTZ R23, R69, R52 ;  /* 0x0000003445177220 */ /* 0x000fe20000410000 */
[----:B------:R-:W-:Y:S02]  /*0c50*/  HADD2.F32 R51, -RZ, R18.H1_H1 ;  /* 0x30000012ff337230 */ /* 0x000fe40000004100 */
[----:B-1----:R-:W-:Y:S01]  /*0c60*/  FMUL.FTZ R3, R16, R3 ;  /* 0x0000000310037220 */ /* 0x002fe20000410000 */
[----:B------:R-:W-:-:S02]  /*0c70*/  HADD2.F32 R50, -RZ, R19.H0_H0 ;  /* 0x20000013ff327230 */ /* 0x000fc40000004100 */
[----:B------:R-:W-:Y:S01]  /*0c80*/  FMUL.FTZ R21, R16, R27 ;  /* 0x0000001b10157220 */ /* 0x000fe20000410000 */
[----:B------:R-:W-:Y:S02]  /*0c90*/  HADD2.F32 R53, -RZ, R19.H1_H1 ;  /* 0x30000013ff357230 */ /* 0x000fe40000004100 */
[----:B------:R-:W-:Y:S01]  /*0ca0*/  FMUL.FTZ R19, R70, R54 ;  /* 0x0000003646137220 */ /* 0x000fe20000410000 */
[----:B------:R-:W-:Y:S01]  /*0cb0*/  FADD.FTZ R18, RZ, R17 ;  /* 0x00000011ff127221 */ /* 0x000fe20000010000 */
[----:B------:R-:W-:Y:S01]  /*0cc0*/  FFMA.FTZ R20, R3, R17, RZ ;  /* 0x0000001103147223 */ /* 0x000fe200000100ff */
[----:B------:R-:W-:Y:S02]  /*0cd0*/  HADD2.F32 R31, -RZ, R24.H1_H1 ;  /* 0x30000018ff1f7230 */ /* 0x000fe40000004100 */
[----:B------:R-:W-:Y:S01]  /*0ce0*/  FMUL.FTZ R25, R16, R25 ;  /* 0x0000001910197220 */ /* 0x000fe20000410000 */
[----:B------:R-:W-:Y:S01]  /*0cf0*/  FADD.FTZ R18, R18, R19 ;  /* 0x0000001312127221 */ /* 0x000fe20000010000 */
[----:B------:R-:W-:Y:S01]  /*0d00*/  FFMA.FTZ R20, R21, R19, R20 ;  /* 0x0000001315147223 */ /* 0x000fe20000010014 */
[----:B------:R-:W-:Y:S01]  /*0d10*/  FMUL.FTZ R27, R68, R49 ;  /* 0x00000031441b7220 */ /* 0x000fe20000410000 */
[----:B------:R-:W-:Y:S01]  /*0d20*/  FADD.FTZ R37, -R22, R31 ;  /* 0x0000001f16257221 */ /* 0x000fe20000010100 */
[----:B------:R-:W-:Y:S01]  /*0d30*/  FMUL.FTZ R29, R16, R29 ;  /* 0x0000001d101d7220 */ /* 0x000fe20000410000 */
[----:B------:R-:W-:Y:S01]  /*0d40*/  FADD.FTZ R22, R18, R23 ;  /* 0x0000001712167221 */ /* 0x000fe20000010000 */
[----:B------:R-:W-:Y:S01]  /*0d50*/  FFMA.FTZ R20, R25, R23, R20 ;  /* 0x0000001719147223 */ /* 0x000fe20000010014 */
        /* <DEDUP_REMOVED lines=16> */
[----:B------:R-:W-:Y:S01]  /*0e60*/  FADD.FTZ R45, R52, R45 ;  /* 0x0000002d342d7221 */ /* 0x000fe20000010000 */
[----:B------:R-:W-:Y:S01]  /*0e70*/  FADD.FTZ R41, R41, R48 ;  /* 0x0000003029297221 */ /* 0x000fe20000010000 */
[----:B------:R-:W-:Y:S01]  /*0e80*/  FADD.FTZ R38, R38, R37 ;  /* 0x0000002526267221 */ /* 0x000fe20000010000 */
[----:B------:R-:W-:Y:S01]  /*0e90*/  FFMA.FTZ R39, R24, R37, R39 ;  /* 0x0000002518277223 */ /* 0x000fe20000010027 */
[----:B------:R-:W-:-:S03]  /*0ea0*/  FADD.FTZ R45, R45, R50 ;  /* 0x000000322d2d7221 */ /* 0x000fc60000010000 */
[----:B------:R-:W0:Y:S04]  /*0eb0*/  SHFL.BFLY PT, R55, R38, 0x10, 0x1f ;  /* 0x0e001f0026377f89 */ /* 0x000e2800000e0000 */
[----:B------:R-:W1:Y:S01]  /*0ec0*/  SHFL.BFLY PT, R58, R39, 0x10, 0x1f ;  /* 0x0e001f00273a7f89 */ /* 0x000e6200000e0000 */
[----:B0-----:R-:W-:Y:S01]  /*0ed0*/  FADD.FTZ R55, R38, R55 ;  /* 0x0000003726377221 */ /* 0x001fe20000010000 */
[----:B-1----:R-:W-:-:S04]  /*0ee0*/  FADD.FTZ R58, R39, R58 ;  /* 0x0000003a273a7221 */ /* 0x002fc80000010000 */
[----:B------:R-:W0:Y:S04]  /*0ef0*/  SHFL.BFLY PT, R60, R55, 0x8, 0x1f ;  /* 0x0d001f00373c7f89 */ /* 0x000e2800000e0000 */
[----:B------:R-:W1:Y:S01]  /*0f00*/  SHFL.BFLY PT, R57, R58, 0x8, 0x1f ;  /* 0x0d001f003a397f89 */ /* 0x000e6200000e0000 */
[----:B0-----:R-:W-:Y:S01]  /*0f10*/  FADD.FTZ R60, R55, R60 ;  /* 0x0000003c373c7221 */ /* 0x001fe20000010000 */
[----:B------:R-:W-:Y:S01]  /*0f20*/  FFMA.FTZ R55, R3, R56, R40 ;  /* 0x0000003803377223 */ /* 0x000fe20000010028 */
[----:B------:R-:W-:Y:S01]  /*0f30*/  FADD.FTZ R56, R54, R43 ;  /* 0x0000002b36387221 */ /* 0x000fe20000010000 */
[----:B-1----:R-:W-:Y:S02]  /*0f40*/  FADD.FTZ R57, R58, R57 ;  /* 0x000000393a397221 */ /* 0x002fe40000010000 */
[----:B------:R-:W0:Y:S01]  /*0f50*/  SHFL.BFLY PT, R59, R60, 0x4, 0x1f ;  /* 0x0c801f003c3b7f89 */ /* 0x000e2200000e0000 */
[----:B------:R-:W-:Y:S01]  /*0f60*/  FFMA.FTZ R40, R18, R48, R55 ;  /* 0x0000003012287223 */ /* 0x000fe20000010037 */
[----:B------:R-:W-:-:S02]  /*0f70*/  FADD.FTZ R43, R56, R51 ;  /* 0x00000033382b7221 */ /* 0x000fc40000010000 */
[----:B------:R-:W1:Y:S01]  /*0f80*/  SHFL.BFLY PT, R62, R57, 0x4, 0x1f ;  /* 0x0c801f00393e7f89 */ /* 0x000e6200000e0000 */
[----:B0-----:R-:W-:Y:S01]  /*0f90*/  FADD.FTZ R59, R60, R59 ;  /* 0x0000003b3c3b7221 */ /* 0x001fe20000010000 */
[----:B-1----:R-:W-:-:S04]  /*0fa0*/  FADD.FTZ R62, R57, R62 ;  /* 0x0000003e393e7221 */ /* 0x002fc80000010000 */
[----:B------:R-:W0:Y:S01]  /*0fb0*/  SHFL.BFLY PT, R38, R59, 0x2, 0x1f ;  /* 0x0c401f003b267f89 */ /* 0x000e2200000e0000 */
[----:B------:R-:W-:-:S03]  /*0fc0*/  FFMA.FTZ R57, R21, R54, R42 ;  /* 0x0000003615397223 */ /* 0x000fc6000001002a */
[----:B------:R-:W1:Y:S01]  /*0fd0*/  SHFL.BFLY PT, R39, R62, 0x2, 0x1f ;  /* 0x0c401f003e277f89 */ /* 0x000e6200000e0000 */
[----:B------:R-:W-:Y:S01]  /*0fe0*/  FFMA.FTZ R42, R20, R51, R57 ;  /* 0x00000033142a7223 */ /* 0x000fe20000010039 */
[----:B0-----:R-:W-:Y:S01]  /*0ff0*/  FADD.FTZ R61, R59, R38 ;  /* 0x000000263b3d7221 */ /* 0x001fe20000010000 */
[----:B------:R-:W-:Y:S01]  /*1000*/  FFMA.FTZ R59, R25, R52, R44 ;  /* 0x00000034193b7223 */ /* 0x000fe2000001002c */
[----:B------:R-:W-:Y:S01]  /*1010*/  FADD.FTZ R52, R49, R47 ;  /* 0x0000002f31347221 */ /* 0x000fe20000010000 */
[----:B------:R-:W-:Y:S01]  /*1020*/  FFMA.FTZ R49, R29, R49, R46 ;  /* 0x000000311d317223 */ /* 0x000fe2000001002e */
[----:B-1----:R-:W-:Y:S01]  /*1030*/  FADD.FTZ R63, R62, R39 ;  /* 0x000000273e3f7221 */ /* 0x002fe20000010000 */
[----:B------:R-:W0:Y:S01]  /*1040*/  SHFL.BFLY PT, R38, R61, 0x1, 0x1f ;  /* 0x0c201f003d267f89 */ /* 0x000e2200000e0000 */
[----:B------:R-:W-:Y:S01]  /*1050*/  FFMA.FTZ R44, R22, R50, R59 ;  /* 0x00000032162c7223 */ /* 0x000fe2000001003b */
[----:B------:R-:W-:Y:S01]  /*1060*/  FADD.FTZ R47, R52, R53 ;  /* 0x00000035342f7221 */ /* 0x000fe20000010000 */
[----:B------:R-:W-:Y:S01]  /*1070*/  FFMA.FTZ R46, R24, R53, R49 ;  /* 0x00000035182e7223 */ /* 0x000fe20000010031 */
[----:B------:R-:W1:Y:S01]  /*1080*/  SHFL.BFLY PT, R58, R63, 0x1, 0x1f ;  /* 0x0c201f003f3a7f89 */ /* 0x000e6200000e0000 */
[----:B0-----:R-:W-:Y:S01]  /*1090*/  FADD.FTZ R38, R61, R38 ;  /* 0x000000263d267221 */ /* 0x001fe20000010000 */
[----:B-1----:R-:W-:-:S05]  /*10a0*/  FADD.FTZ R39, R63, R58 ;  /* 0x0000003a3f277221 */ /* 0x002fca0000010000 */
[----:B------:R0:W-:Y:S01]  /*10b0*/  @!P0 STS.64 [R75+UR5], R38 ;  /* 0x000000264b008988 */ /* 0x0001e20008000a05 */
[----:B------:R-:W-:Y:S01]  /*10c0*/  BAR.SYNC.DEFER_BLOCKING 0x0 ;  /* 0x0000000000007b1d */ /* 0x000fe20000010000 */
[----:B------:R-:W-:-:S04]  /*10d0*/  ISETP.GE.U32.AND P0, PT, R10, UR10, PT ;  /* 0x0000000a0a007c0c */ /* 0x000fc8000bf06070 */
[----:B------:R-:W-:-:S13]  /*10e0*/  ISETP.GE.AND.EX P0, PT, R11, UR7, PT, P0 ;  /* 0x000000070b007c0c */ /* 0x000fda000bf06300 */
[----:B0-----:R-:W-:Y:S05]  /*10f0*/  @!P0 BRA `(.L_x_209) ;  /* 0x0000000400a08947 */ /* 0x001fea0003800000 */
        /* <DEDUP_REMOVED lines=104> */
.L_x_209:
        /* <DEDUP_REMOVED lines=23> */
.L_x_229:
[----:B0-----:R-:W0:Y:S01]  /*18f0*/  @!P2 S2R R49, SR_CgaCtaId ;  /* 0x000000000031a919 */ /* 0x001e220000008800 */
[----:B------:R-:W-:Y:S01]  /*1900*/  @!P2 MOV R48, 0x400 ;  /* 0x000004000030a802 */ /* 0x000fe20000000f00 */
[----:B----4-:R-:W-:Y:S01]  /*1910*/  FADD.FTZ R39, R58, R52 ;  /* 0x000000343a277221 */ /* 0x010fe20000010000 */
[----:B------:R-:W-:-:S03]  /*1920*/  @!P2 FMUL.FTZ R38, R38, 0.00039062500582076609135 ;  /* 0x39cccccd2626a820 */ /* 0x000fc60000410000 */
[----:B------:R-:W-:Y:S01]  /*1930*/  @!P2 FMUL.FTZ R39, R39, 0.00039062500582076609135 ;  /* 0x39cccccd2727a820 */ /* 0x000fe20000410000 */
[----:B0-----:R-:W-:-:S05]  /*1940*/  @!P2 LEA R48, R49, R48, 0x18 ;  /* 0x000000303130a211 */ /* 0x001fca00078ec0ff */
[----:B------:R2:W-:Y:S02]  /*1950*/  @!P2 STS.64 [R48+0x2850], R38 ;  /* 0x002850263000a388 */ /* 0x0005e40000000a00 */
.L_x_210:
[----:B------:R-:W-:Y:S05]  /*1960*/  BSYNC B0 ;  /* 0x0000000000007941 */ /* 0x000fea0003800000 */
.L_x_208:
        /* <DEDUP_REMOVED lines=9> */
.L_x_214:
[----:B------:R-:W3:Y:S04]  /*1a00*/  LD.E.STRONG.GPU R39, desc[UR8][R78.64+0x180] ;  /* 0x000180084e277980 */ /* 0x000ee8000c10f900 */
[----:B---3--:R-:W-:Y:S01]  /*1a10*/  CCTL.IVALL ;  /* 0x00000000ff00798f */ /* 0x008fe20002000000 */
[----:B------:R-:W-:Y:S05]  /*1a20*/  YIELD ;  /* 0x0000000000007946 */ /* 0x000fea0003800000 */
[----:B-----5:R-:W-:-:S04]  /*1a30*/  LOP3.LUT R39, R39, R38, RZ, 0x3c, !PT ;  /* 0x0000002627277212 */ /* 0x020fc800078e3cff */
[----:B------:R-:W-:-:S13]  /*1a40*/  ISETP.GT.AND P1, PT, R39, -0x1, PT ;  /* 0xffffffff2700780c */ /* 0x000fda0003f24270 */
[----:B------:R-:W-:Y:S05]  /*1a50*/  @P1 BRA `(.L_x_214) ;  /* 0xfffffffc00e81947 */ /* 0x000fea000383ffff */
.L_x_213:
[----:B------:R-:W-:Y:S05]  /*1a60*/  WARPSYNC.ALL ;  /* 0x0000000000007948 */ /* 0x000fea0003800000 */
[----:B------:R-:W-:Y:S06]  /*1a70*/  BAR.SYNC.DEFER_BLOCKING 0x0 ;  /* 0x0000000000007b1d */ /* 0x000fec0000010000 */
[----:B------:R-:W-:Y:S05]  /*1a80*/  BRA `(.L_x_215) ;  /* 0x0000000000087947 */ /* 0x000fea0003800000 */
.L_x_212:
[----:B------:R-:W-:Y:S05]  /*1a90*/  WARPSYNC.ALL ;  /* 0x0000000000007948 */ /* 0x000fea0003800000 */
[----:B------:R-:W-:Y:S06]  /*1aa0*/  BAR.SYNC.DEFER_BLOCKING 0x0 ;  /* 0x0000000000007b1d */ /* 0x000fec0000010000 */
.L_x_215:
[----:B--2---:R-:W0:Y:S01]  /*1ab0*/  LDS.64 R38, [R13] ;  /* 0x000000000d267984 */ /* 0x004e220000000a00 */
[----:B------:R-:W2:Y:S01]  /*1ac0*/  LDCU.64 UR12, c[0x0][0x380] ;  /* 0x00007000ff0c77ac */ /* 0x000ea20008000a00 */
        /* <DEDUP_REMOVED lines=24> */
[----:B--2---:R-:W-:-:S02]  /*1c50*/  IADD3 R18, P1, PT, R15, UR12, RZ ;  /* 0x0000000c0f127c10 */ /* 0x004fc4000ff3e0ff */
[----:B------:R-:W-:Y:S02]  /*1c60*/  F2FP.F16.F32.PACK_AB R21, R22, R25 ;  /* 0x000000191615723e */ /* 0x000fe400000000ff */
[----:B------:R-:W-:Y:S02]  /*1c70*/  IADD3.X R19, PT, PT, R14, UR13, RZ, P1, !PT ;  /* 0x0000000d0e137c10 */ /* 0x000fe40008ffe4ff */
[----:B------:R-:W-:Y:S02]  /*1c80*/  F2FP.F16.F32.PACK_AB R20, R20, R3 ;  /* 0x000000031414723e */ /* 0x000fe400000000ff */
[----:B------:R-:W-:Y:S02]  /*1c90*/  F2FP.F16.F32.PACK_AB R24, R24, R31 ;  /* 0x0000001f1818723e */ /* 0x000fe400000000ff */
[----:B------:R-:W-:Y:S01]  /*1ca0*/  F2FP.F16.F32.PACK_AB R25, R16, R35 ;  /* 0x000000231019723e */ /* 0x000fe200000000ff */
[----:B------:R2:W-:Y:S04]  /*1cb0*/  STG.E.64 desc[UR8][R18.64], R20 ;  /* 0x0000001412007986 */ /* 0x0005e8000c101b08 */
[----:B------:R2:W-:Y:S01]  /*1cc0*/  STG.E.64 desc[UR8][R18.64+0x14000], R24 ;  /* 0x0140001812007986 */ /* 0x0005e2000c101b08 */
[----:B------:R-:W-:Y:S05]  /*1cd0*/  @!P0 BRA `(.L_x_216) ;  /* 0xffffffe800fc8947 */ /* 0x000fea000383ffff */
.L_x_207:
        /* <DEDUP_REMOVED lines=17> */
[--C-:B0-----:R-:W-:Y:S02]  /*1df0*/  SHF.R.U32.HI R29, RZ, 0x4, R27.reuse ;  /* 0x00000004ff1d7819 */ /* 0x101fe4000001161b */
        /* <DEDUP_REMOVED lines=16> */
.L_x_220:
[----:B------:R-:W-:Y:S01]  /*1f00*/  IADD3 R4, PT, PT, R15, R0, RZ ;  /* 0x000000000f047210 */ /* 0x000fe20007ffe0ff */
[----:B0-2---:R-:W-:Y:S01]  /*1f10*/  HFMA2 R17, -RZ, RZ, 0, 0 ;  /* 0x00000000ff117431 */ /* 0x005fe200000001ff */
[----:B------:R-:W-:Y:S01]  /*1f20*/  MOV R11, RZ ;  /* 0x000000ff000b7202 */ /* 0x000fe20000000f00 */
[----:B------:R-:W0:Y:S01]  /*1f30*/  LDC.64 R6, c[0x0][0x388] ;  /* 0x0000e200ff067b82 */ /* 0x000e220000000a00 */
[----:B------:R-:W-:-:S13]  /*1f40*/  ISETP.GE.U32.OR P1, PT, R4, R13, !P0 ;  /* 0x0000000d0400720c */ /* 0x000fda0004726470 */
[----:B------:R-:W3:Y:S01]  /*1f50*/  @!P1 LDC.64 R8, c[0x0][0x3d0] ;  /* 0x0000f400ff089b82 */ /* 0x000ee20000000a00 */
[----:B------:R-:W-:-:S04]  /*1f60*/  @!P1 IADD3 R4, P2, PT, R0, R27, RZ ;  /* 0x0000001b00049210 */ /* 0x000fc80007f5e0ff */
[----:B------:R-:W-:Y:S02]  /*1f70*/  @!P1 LEA.HI.X.SX32 R5, R0, R3, 0x1, P2 ;  /* 0x0000000300059211 */ /* 0x000fe400010f0eff */
[----:B---3--:R-:W-:-:S04]  /*1f80*/  @!P1 LEA R8, P2, R4, R8, 0x3 ;  /* 0x0000000804089211 */ /* 0x008fc800078418ff */
[----:B------:R-:W-:Y:S02]  /*1f90*/  @!P1 LEA.HI.X R9, R4, R9, R5, 0x3, P2 ;  /* 0x0000000904099211 */ /* 0x000fe400010f1c05 */
[----:B------:R-:W3:Y:S04]  /*1fa0*/  LDC.64 R4, c[0x0][0x390] ;  /* 0x0000e400ff047b82 */ /* 0x000ee80000000a00 */
[----:B------:R-:W4:Y:S01]  /*1fb0*/  @!P1 LDG.E.64 R8, desc[UR8][R8.64+0x600] ;  /* 0x0006000808089981 */ /* 0x000f22000c1e1b00 */
[----:B--2---:R-:W-:Y:S02]  /*1fc0*/  IADD3 R19, PT, PT, R29, R0, RZ ;  /* 0x000000001d137210 */ /* 0x004fe40007ffe0ff */
[----:B------:R-:W-:Y:S01]  /*1fd0*/  MOV R16, R29 ;  /* 0x0000001d00107202 */ /* 0x000fe20000000f00 */
[----:B----4-:R-:W-:Y:S01]  /*1fe0*/  @!P1 FADD.FTZ R11, RZ, R8 ;  /* 0x00000008ff0b9221 */ /* 0x010fe20000010000 */
[----:B------:R-:W-:-:S04]  /*1ff0*/  @!P1 FADD.FTZ R17, RZ, R9 ;  /* 0x00000009ff119221 */ /* 0x000fc80000010000 */
[----:B------:R2:W-:Y:S04]  /*2000*/  STS [R12], R11 ;  /* 0x0000000b0c007388 */ /* 0x0005e80000000800 */
[----:B------:R2:W-:Y:S01]  /*2010*/  STS [R12+0x500], R17 ;  /* 0x000500110c007388 */ /* 0x0005e20000000800 */
[----:B0--3--:R-:W-:Y:S06]  /*2020*/  BAR.SYNC.DEFER_BLOCKING 0x0 ;  /* 0x0000000000007b1d */ /* 0x009fec0000010000 */
.L_x_219:
[----:B------:R-:W-:-:S13]  /*2030*/  ISETP.GE.AND P1, PT, R19, R13, PT ;  /* 0x0000000d1300720c */ /* 0x000fda0003f26270 */
[----:B0-----:R-:W-:Y:S05]  /*2040*/  @P1 BRA `(.L_x_217) ;  /* 0x0000000000b01947 */ /* 0x001fea0003800000 */
[C---:B------:R-:W-:Y:S01]  /*2050*/  ISETP.GT.U32.AND P1, PT, R30.reuse, 0x9, PT ;  /* 0x000000091e00780c */ /* 0x040fe20003f24070 */
[----:B--2---:R-:W-:Y:S01]  /*2060*/  HFMA2 R17, -RZ, RZ, 0, 0 ;  /* 0x00000000ff117431 */ /* 0x004fe200000001ff */
[----:B------:R-:W-:Y:S01]  /*2070*/  MOV R18, RZ ;  /* 0x000000ff00127202 */ /* 0x000fe20000000f00 */
        /* <DEDUP_REMOVED lines=10> */
[----:B------:R-:W-:Y:S02]  /*2120*/  MOV R25, 0xffff ;  /* 0x0000ffff00197802 */ /* 0x000fe40000000f00 */
[----:B------:R-:W-:Y:S01]  /*2130*/  MOV R33, 0xffff ;  /* 0x0000ffff00217802 */ /* 0x000fe20000000f00 */
[----:B0-2---:R-:W0:Y:S01]  /*2140*/  SHFL.BFLY PT, R20, R17, 0x8, 0x101f ;  /* 0x0d101f0011147f89 */ /* 0x005e2200000e0000 */
[----:B------:R-:W-:Y:S02]  /*2150*/  MOV R26, 0xffff ;  /* 0x0000ffff001a7802 */ /* 0x000fe40000000f00 */
[----:B------:R-:W-:Y:S01]  /*2160*/  MOV R28, 0xffff ;  /* 0x0000ffff001c7802 */ /* 0x000fe20000000f00 */
[----:B---3--:R-:W2:Y:S01]  /*2170*/  SHFL.BFLY PT, R21, R18, 0x8, 0x101f ;  /* 0x0d101f0012157f89 */ /* 0x008ea200000e0000 */
[----:B------:R-:W-:-:S02]  /*2180*/  MOV R35, 0xffff ;  /* 0x0000ffff00237802 */ /* 0x000fc40000000f00 */
[----:B------:R-:W-:Y:S02]  /*2190*/  MOV R37, 0xffff ;  /* 0x0000ffff00257802 */ /* 0x000fe40000000f00 */
        /* <DEDUP_REMOVED lines=14> */
.L_x_239:
[----:B---3--:R-:W-:Y:S01]  /*2280*/  FADD.FTZ R18, R17, R52 ;  /* 0x0000003411127221 */ /* 0x008fe20000010000 */
[----:B------:R-:W-:Y:S02]  /*2290*/  @!P2 F2FP.F16.F32.PACK_AB R17, RZ, R25 ;  /* 0x00000019ff11a23e */ /* 0x000fe400000000ff */
[C---:B------:R-:W-:Y:S02]  /*22a0*/  ISETP.GE.U32.AND P1, PT, R16.reuse, 0xc, PT ;  /* 0x0000000c1000780c */ /* 0x040fe40003f26070 */
[----:B------:R-:W-:Y:S01]  /*22b0*/  @!P2 F2FP.F16.F32.PACK_AB R18, RZ, R18 ;  /* 0x00000012ff12a23e */ /* 0x000fe200000000ff */
[----:B------:R0:W-:Y:S01]  /*22c0*/  @!P2 STG.E.U16 desc[UR8][R10.64], R17 ;  /* 0x000000110a00a986 */ /* 0x0001e2000c101508 */
[----:B------:R-:W-:Y:S02]  /*22d0*/  IADD3 R16, PT, PT, R16, 0x14, RZ ;  /* 0x0000001410107810 */ /* 0x000fe40007ffe0ff */
[----:B------:R-:W-:Y:S01]  /*22e0*/  IADD3 R19, PT, PT, R19, 0x14, RZ ;  /* 0x0000001413137810 */ /* 0x000fe20007ffe0ff */
[----:B------:R0:W-:Y:S06]  /*22f0*/  @!P2 STG.E.U16 desc[UR8][R8.64], R18 ;  /* 0x000000120800a986 */ /* 0x0001ec000c101508 */
[----:B------:R-:W-:Y:S05]  /*2300*/  @!P1 BRA `(.L_x_219) ;  /* 0xfffffffc00489947 */ /* 0x000fea000383ffff */
.L_x_217:
[----:B------:R-:W-:Y:S05]  /*2310*/  WARPSYNC.ALL ;  /* 0x0000000000007948 */ /* 0x000fea0003800000 */
[----:B------:R-:W-:Y:S01]  /*2320*/  IADD3 R0, PT, PT, R0, 0x60, RZ ;  /* 0x0000006000007810 */ /* 0x000fe20007ffe0ff */
[----:B------:R-:W-:Y:S03]  /*2330*/  BAR.SYNC.DEFER_BLOCKING 0x0 ;  /* 0x0000000000007b1d */ /* 0x000fe60000010000 */
[----:B------:R-:W-:-:S13]  /*2340*/  ISETP.GE.AND P1, PT, R0, R13, PT ;  /* 0x0000000d0000720c */ /* 0x000fda0003f26270 */
[----:B------:R-:W-:Y:S05]  /*2350*/  @!P1 BRA `(.L_x_220) ;  /* 0xfffffff800e89947 */ /* 0x000fea000383ffff */
[----:B------:R-:W-:Y:S05]  /*2360*/  EXIT ;  /* 0x000000000000794d */ /* 0x000fea0003800000 */
.L_x_211:
[----:B------:R-:W-:Y:S01]  /*2370*/  HFMA2 R50, -RZ, RZ, 0, 4.76837158203125e-07 ;  /* 0x00000008ff327431 */ /* 0x000fe200000001ff */
[----:B--2---:R-:W-:Y:S02]  /*2380*/  MOV R51, R38 ;  /* 0x0000002600337202 */ /* 0x004fe40000000f00 */
[----:B0-----:R-:W-:Y:S02]  /*2390*/  MOV R49, 0x1f ;  /* 0x0000001f00317802 */ /* 0x001fe40000000f00 */
[----:B------:R-:W-:-:S07]  /*23a0*/  MOV R48, 0xffffffff ;  /* 0xffffffff00307802 */ /* 0x000fce0000000f00 */
[----:B-1----:R-:W-:Y:S05]  /*23b0*/  WARPSYNC.COLLECTIVE R48, `(.L_x_221) ;  /* 0x0000000030087348 */ /* 0x002fea0003c00000 */
[----:B------:R0:W2:Y:S02]  /*23c0*/  SHFL.BFLY P1, R52, R51, R50, R49 ;  /* 0x0c00003233347389 */ /* 0x0000a40000020031 */
[----:B012---:R-:W-:Y:S05]  /*23d0*/  ENDCOLLECTIVE ;  /* 0x000000000000791b */ /* 0x007fea0003800000 */
.L_x_221:
[----:B------:R-:W-:Y:S02]  /*23e0*/  MOV R51, R39 ;  /* 0x0000002700337202 */ /* 0x000fe40000000f00 */
[----:B------:R-:W-:-:S07]  /*23f0*/  MOV R53, R52 ;  /* 0x0000003400357202 */ /* 0x000fce0000000f00 */
[----:B------:R-:W-:Y:S05]  /*2400*/  WARPSYNC.COLLECTIVE R48, `(.L_x_222) ;  /* 0x0000000030087348 */ /* 0x000fea0003c00000 */
[----:B------:R0:W1:Y:S02]  /*2410*/  SHFL.BFLY P1, R52, R51, R50, R49 ;  /* 0x0c00003233347389 */ /* 0x0000640000020031 */
[----:B01----:R-:W-:Y:S05]  /*2420*/  ENDCOLLECTIVE ;  /* 0x000000000000791b */ /* 0x003fea0003800000 */
.L_x_222:
[----:B------:R-:W-:Y:S01]  /*2430*/  FADD.FTZ R53, R53, R38 ;  /* 0x0000002635357221 */ /* 0x000fe20000010000 */
[----:B------:R-:W-:-:S04]  /*2440*/  HFMA2 R50, -RZ, RZ, 0, 2.384185791015625e-07 ;  /* 0x00000004ff327431 */ /* 0x000fc800000001ff */
[----:B------:R-:W-:Y:S02]  /*2450*/  MOV R51, R53 ;  /* 0x0000003500337202 */ /* 0x000fe40000000f00 */
[----:B------:R-:W-:-:S07]  /*2460*/  MOV R54, R52 ;  /* 0x0000003400367202 */ /* 0x000fce0000000f00 */
[----:B------:R-:W-:Y:S05]  /*2470*/  WARPSYNC.COLLECTIVE R48, `(.L_x_223) ;  /* 0x0000000030087348 */ /* 0x000fea0003c00000 */
[----:B------:R0:W1:Y:S02]  /*2480*/  SHFL.BFLY P1, R52, R51, R50, R49 ;  /* 0x0c00003233347389 */ /* 0x0000640000020031 */
[----:B01----:R-:W-:Y:S05]  /*2490*/  ENDCOLLECTIVE ;  /* 0x000000000000791b */ /* 0x003fea0003800000 */
.L_x_223:
[----:B------:R-:W-:-:S05]  /*24a0*/  FADD.FTZ R54, R54, R39 ;  /* 0x0000002736367221 */ /* 0x000fca0000010000 */
[----:B------:R-:W-:Y:S02]  /*24b0*/  MOV R51, R54 ;  /* 0x0000003600337202 */ /* 0x000fe40000000f00 */
[----:B------:R-:W-:-:S07]  /*24c0*/  MOV R56, R52 ;  /* 0x0000003400387202 */ /* 0x000fce0000000f00 */
[----:B------:R-:W-:Y:S05]  /*24d0*/  WARPSYNC.COLLECTIVE R48, `(.L_x_224) ;  /* 0x0000000030087348 */ /* 0x000fea0003c00000 */
[----:B------:R0:W1:Y:S02]  /*24e0*/  SHFL.BFLY P1, R52, R51, R50, R49 ;  /* 0x0c00003233347389 */ /* 0x0000640000020031 */
[----:B01----:R-:W-:Y:S05]  /*24f0*/  ENDCOLLECTIVE ;  /* 0x000000000000791b */ /* 0x003fea0003800000 */
.L_x_224:
[----:B------:R-:W-:Y:S01]  /*2500*/  FADD.FTZ R56, R53, R56 ;  /* 0x0000003835387221 */ /* 0x000fe20000010000 */
[----:B------:R-:W-:-:S04]  /*2510*/  HFMA2 R50, -RZ, RZ, 0, 1.1920928955078125e-07 ;  /* 0x00000002ff327431 */ /* 0x000fc800000001ff */
[----:B------:R-:W-:Y:S02]  /*2520*/  MOV R51, R56 ;  /* 0x0000003800337202 */ /* 0x000fe40000000f00 */
[----:B------:R-:W-:-:S07]  /*2530*/  MOV R55, R52 ;  /* 0x0000003400377202 */ /* 0x000fce0000000f00 */
[----:B------:R-:W-:Y:S05]  /*2540*/  WARPSYNC.COLLECTIVE R48, `(.L_x_225) ;  /* 0x0000000030087348 */ /* 0x000fea0003c00000 */
[----:B------:R0:W1:Y:S02]  /*2550*/  SHFL.BFLY P1, R52, R51, R50, R49 ;  /* 0x0c00003233347389 */ /* 0x0000640000020031 */
[----:B01----:R-:W-:Y:S05]  /*2560*/  ENDCOLLECTIVE ;  /* 0x000000000000791b */ /* 0x003fea0003800000 */
.L_x_225:
[----:B------:R-:W-:-:S05]  /*2570*/  FADD.FTZ R55, R54, R55 ;  /* 0x0000003736377221 */ /* 0x000fca0000010000 */
[----:B------:R-:W-:Y:S02]  /*2580*/  MOV R51, R55 ;  /* 0x0000003700337202 */ /* 0x000fe40000000f00 */
[----:B------:R-:W-:-:S07]  /*2590*/  MOV R57, R52 ;  /* 0x0000003400397202 */ /* 0x000fce0000000f00 */
[----:B------:R-:W-:Y:S05]  /*25a0*/  WARPSYNC.COLLECTIVE R48, `(.L_x_226) ;  /* 0x0000000030087348 */ /* 0x000fea0003c00000 */
[----:B------:R0:W1:Y:S02]  /*25b0*/  SHFL.BFLY P1, R52, R51, R50, R49 ;  /* 0x0c00003233347389 */ /* 0x0000640000020031 */
[----:B01----:R-:W-:Y:S05]  /*25c0*/  ENDCOLLECTIVE ;  /* 0x000000000000791b */ /* 0x003fea0003800000 */
.L_x_226:
[----:B------:R-:W-:Y:S01]  /*25d0*/  FADD.FTZ R57, R56, R57 ;  /* 0x0000003938397221 */ /* 0x000fe20000010000 */
[----:B------:R-:W-:-:S04]  /*25e0*/  HFMA2 R50, -RZ, RZ, 0, 5.9604644775390625e-08 ;  /* 0x00000001ff327431 */ /* 0x000fc800000001ff */
[----:B------:R-:W-:Y:S02]  /*25f0*/  MOV R51, R57 ;  /* 0x0000003900337202 */ /* 0x000fe40000000f00 */
[----:B------:R-:W-:-:S07]  /*2600*/  MOV R58, R52 ;  /* 0x00000034003a7202 */ /* 0x000fce0000000f00 */
[----:B------:R-:W-:Y:S05]  /*2610*/  WARPSYNC.COLLECTIVE R48, `(.L_x_227) ;  /* 0x0000000030087348 */ /* 0x000fea0003c00000 */
[----:B------:R0:W1:Y:S02]  /*2620*/  SHFL.BFLY P1, R52, R51, R50, R49 ;  /* 0x0c00003233347389 */ /* 0x0000640000020031 */
[----:B01----:R-:W-:Y:S05]  /*2630*/  ENDCOLLECTIVE ;  /* 0x000000000000791b */ /* 0x003fea0003800000 */
.L_x_227:
[----:B------:R-:W-:-:S05]  /*2640*/  FADD.FTZ R58, R55, R58 ;  /* 0x0000003a373a7221 */ /* 0x000fca0000010000 */
[----:B------:R-:W-:Y:S02]  /*2650*/  MOV R51, R58 ;  /* 0x0000003a00337202 */ /* 0x000fe40000000f00 */
[----:B------:R-:W-:-:S07]  /*2660*/  MOV R38, R52 ;  /* 0x0000003400267202 */ /* 0x000fce0000000f00 */
[----:B------:R-:W-:Y:S05]  /*2670*/  WARPSYNC.COLLECTIVE R48, `(.L_x_228) ;  /* 0x0000000030087348 */ /* 0x000fea0003c00000 */
[----:B------:R0:W1:Y:S02]  /*2680*/  SHFL.BFLY P1, R52, R51, R50, R49 ;  /* 0x0c00003233347389 */ /* 0x0000640000020031 */
[----:B01----:R-:W-:Y:S05]  /*2690*/  ENDCOLLECTIVE ;  /* 0x000000000000791b */ /* 0x003fea0003800000 */
.L_x_228:
[----:B------:R-:W-:Y:S01]  /*26a0*/  FADD.FTZ R38, R57, R38 ;  /* 0x0000002639267221 */ /* 0x000fe20000010000 */
[----:B------:R-:W-:Y:S06]  /*26b0*/  BRA `(.L_x_229) ;  /* 0xfffffff0008c7947 */ /* 0x000fec000383ffff */
.L_x_218:
[----:B------:R-:W-:Y:S01]  /*26c0*/  BSSY B0, `(.L_x_230) ;  /* 0x0000008000007945 */ /* 0x000fe20003800000 */
[----:B--2---:R-:W-:Y:S02]  /*26d0*/  MOV R51, R17 ;  /* 0x0000001100337202 */ /* 0x004fe40000000f00 */
[----:B------:R-:W-:Y:S02]  /*26e0*/  MOV R50, 0x8 ;  /* 0x0000000800327802 */ /* 0x000fe40000000f00 */
[----:B------:R-:W-:Y:S02]  /*26f0*/  MOV R49, 0x101f ;  /* 0x0000101f00317802 */ /* 0x000fe40000000f00 */
[----:B------:R-:W-:-:S07]  /*2700*/  MOV R48, 0xffff ;  /* 0x0000ffff00307802 */ /* 0x000fce0000000f00 */
[----:B01-3--:R-:W-:Y:S05]  /*2710*/  WARPSYNC.COLLECTIVE R48, `(.L_x_231) ;  /* 0x0000000030087348 */ /* 0x00bfea0003c00000 */
[----:B------:R2:W4:Y:S02]  /*2720*/  SHFL.BFLY P1, R52, R51, R50, R49 ;  /* 0x0c00003233347389 */ /* 0x0005240000020031 */
[----:B01234-:R-:W-:Y:S05]  /*2730*/  ENDCOLLECTIVE ;  /* 0x000000000000791b */ /* 0x01ffea0003800000 */
.L_x_231:
[----:B------:R-:W-:Y:S05]  /*2740*/  BSYNC B0 ;  /* 0x0000000000007941 */ /* 0x000fea0003800000 */
.L_x_230:
        /* <DEDUP_REMOVED lines=8> */
.L_x_232:
[----:B------:R-:W-:Y:S01]  /*27d0*/  FADD.FTZ R20, R20, R17 ;  /* 0x0000001114147221 */ /* 0x000fe20000010000 */
[----:B------:R-:W-:-:S04]  /*27e0*/  HFMA2 R50, -RZ, RZ, 0, 2.384185791015625e-07 ;  /* 0x00000004ff327431 */ /* 0x000fc800000001ff */
[----:B------:R-:W-:Y:S02]  /*27f0*/  MOV R51, R20 ;  /* 0x0000001400337202 */ /* 0x000fe40000000f00 */
[----:B------:R-:W-:-:S07]  /*2800*/  MOV R21, R52 ;  /* 0x0000003400157202 */ /* 0x000fce0000000f00 */
[----:B------:R-:W-:Y:S05]  /*2810*/  WARPSYNC.COLLECTIVE R48, `(.L_x_233) ;  /* 0x0000000030087348 */ /* 0x000fea0003c00000 */
[----:B------:R0:W1:Y:S02]  /*2820*/  SHFL.BFLY P1, R52, R51, R50, R49 ;  /* 0x0c00003233347389 */ /* 0x0000640000020031 */
[----:B01----:R-:W-:Y:S05]  /*2830*/  ENDCOLLECTIVE ;  /* 0x000000000000791b */ /* 0x003fea0003800000 */
.L_x_233:
[----:B------:R-:W-:-:S05]  /*2840*/  FADD.FTZ R21, R21, R18 ;  /* 0x0000001215157221 */ /* 0x000fca0000010000 */
[----:B------:R-:W-:Y:S02]  /*2850*/  MOV R51, R21 ;  /* 0x0000001500337202 */ /* 0x000fe40000000f00 */
[----:B------:R-:W-:-:S07]  /*2860*/  MOV R23, R52 ;  /* 0x0000003400177202 */ /* 0x000fce0000000f00 */
[----:B------:R-:W-:Y:S05]  /*2870*/  WARPSYNC.COLLECTIVE R48, `(.L_x_234) ;  /* 0x0000000030087348 */ /* 0x000fea0003c00000 */
[----:B------:R0:W1:Y:S02]  /*2880*/  SHFL.BFLY P1, R52, R51, R50, R49 ;  /* 0x0c00003233347389 */ /* 0x0000640000020031 */
[----:B01----:R-:W-:Y:S05]  /*2890*/  ENDCOLLECTIVE ;  /* 0x000000000000791b */ /* 0x003fea0003800000 */
.L_x_234:
[----:B------:R-:W-:Y:S01]  /*28a0*/  FADD.FTZ R23, R20, R23 ;  /* 0x0000001714177221 */ /* 0x000fe20000010000 */
[----:B------:R-:W-:-:S04]  /*28b0*/  HFMA2 R50, -RZ, RZ, 0, 1.1920928955078125e-07 ;  /* 0x00000002ff327431 */ /* 0x000fc800000001ff */
[----:B------:R-:W-:Y:S02]  /*28c0*/  MOV R51, R23 ;  /* 0x0000001700337202 */ /* 0x000fe40000000f00 */
[----:B------:R-:W-:-:S07]  /*28d0*/  MOV R22, R52 ;  /* 0x0000003400167202 */ /* 0x000fce0000000f00 */
[----:B------:R-:W-:Y:S05]  /*28e0*/  WARPSYNC.COLLECTIVE R48, `(.L_x_235) ;  /* 0x0000000030087348 */ /* 0x000fea0003c00000 */
[----:B------:R0:W1:Y:S02]  /*28f0*/  SHFL.BFLY P1, R52, R51, R50, R49 ;  /* 0x0c00003233347389 */ /* 0x0000640000020031 */
[----:B01----:R-:W-:Y:S05]  /*2900*/  ENDCOLLECTIVE ;  /* 0x000000000000791b */ /* 0x003fea0003800000 */
.L_x_235:
[----:B------:R-:W-:-:S05]  /*2910*/  FADD.FTZ R22, R21, R22 ;  /* 0x0000001615167221 */ /* 0x000fca0000010000 */
[----:B------:R-:W-:Y:S02]  /*2920*/  MOV R51, R22 ;  /* 0x0000001600337202 */ /* 0x000fe40000000f00 */
[----:B------:R-:W-:-:S07]  /*2930*/  MOV R24, R52 ;  /* 0x0000003400187202 */ /* 0x000fce0000000f00 */
[----:B------:R-:W-:Y:S05]  /*2940*/  WARPSYNC.COLLECTIVE R48, `(.L_x_236) ;  /* 0x0000000030087348 */ /* 0x000fea0003c00000 */
[----:B------:R0:W1:Y:S02]  /*2950*/  SHFL.BFLY P1, R52, R51, R50, R49 ;  /* 0x0c00003233347389 */ /* 0x0000640000020031 */
[----:B01----:R-:W-:Y:S05]  /*2960*/  ENDCOLLECTIVE ;  /* 0x000000000000791b */ /* 0x003fea0003800000 */
.L_x_236:
[----:B------:R-:W-:Y:S01]  /*2970*/  FADD.FTZ R24, R23, R24 ;  /* 0x0000001817187221 */ /* 0x000fe20000010000 */
[----:B------:R-:W-:-:S04]  /*2980*/  HFMA2 R50, -RZ, RZ, 0, 5.9604644775390625e-08 ;  /* 0x00000001ff327431 */ /* 0x000fc800000001ff */
[----:B------:R-:W-:Y:S02]  /*2990*/  MOV R51, R24 ;  /* 0x0000001800337202 */ /* 0x000fe40000000f00 */
[----:B------:R-:W-:-:S07]  /*29a0*/  MOV R17, R52 ;  /* 0x0000003400117202 */ /* 0x000fce0000000f00 */
[----:B------:R-:W-:Y:S05]  /*29b0*/  WARPSYNC.COLLECTIVE R48, `(.L_x_237) ;  /* 0x0000000030087348 */ /* 0x000fea0003c00000 */
[----:B------:R0:W1:Y:S02]  /*29c0*/  SHFL.BFLY P1, R52, R51, R50, R49 ;  /* 0x0c00003233347389 */ /* 0x0000640000020031 */
[----:B01----:R-:W-:Y:S05]  /*29d0*/  ENDCOLLECTIVE ;  /* 0x000000000000791b */ /* 0x003fea0003800000 */
.L_x_237:
[----:B------:R-:W-:-:S05]  /*29e0*/  FADD.FTZ R17, R22, R17 ;  /* 0x0000001116117221 */ /* 0x000fca0000010000 */
[----:B------:R-:W-:Y:S02]  /*29f0*/  MOV R51, R17 ;  /* 0x0000001100337202 */ /* 0x000fe40000000f00 */
[----:B------:R-:W-:-:S07]  /*2a00*/  MOV R25, R52 ;  /* 0x0000003400197202 */ /* 0x000fce0000000f00 */
[----:B------:R-:W-:Y:S05]  /*2a10*/  WARPSYNC.COLLECTIVE R48, `(.L_x_238) ;  /* 0x0000000030087348 */ /* 0x000fea0003c00000 */
[----:B------:R0:W1:Y:S02]  /*2a20*/  SHFL.BFLY P1, R52, R51, R50, R49 ;  /* 0x0c00003233347389 */ /* 0x0000640000020031 */
[----:B01----:R-:W-:Y:S05]  /*2a30*/  ENDCOLLECTIVE ;  /* 0x000000000000791b */ /* 0x003fea0003800000 */
.L_x_238:
[----:B------:R-:W-:Y:S01]  /*2a40*/  FADD.FTZ R25, R24, R25 ;  /* 0x0000001918197221 */ /* 0x000fe20000010000 */
[----:B------:R-:W-:Y:S06]  /*2a50*/  BRA `(.L_x_239) ;  /* 0xfffffff800087947 */ /* 0x000fec000383ffff */
.L_x_240:
        /* <DEDUP_REMOVED lines=10> */
.L_x_416:


//--------------------- .text._ZN13group_norm_v218gn_bwd_cuda_kernelI6__halfLi320ELi1ELi32ELi40ELi64ELb0ELb1ELi64ELi40ELi40ELi4ELb1ELi128ELb0ELb0ELNS_15WgradSyncMethodE3ENS_16CompileConditionILi1000EEEEEvPT_S6_S6_PKS5_S8_S8_S8_PKfflPfPj --------------------------
	.section	.text._ZN13group_norm_v218gn_bwd_cuda_kernelI6__halfLi320ELi1ELi32ELi40ELi64ELb0ELb1ELi64ELi40ELi40ELi4ELb1ELi128ELb0ELb0ELNS_15WgradSyncMethodE3ENS_16CompileConditionILi1000EEEEEvPT_S6_S6_PKS5_S8_S8_S8_PKfflPfPj,"ax",@progbits
	.align	128
        .global         _ZN13group_norm_v218gn_bwd_cuda_kernelI6__halfLi320ELi1ELi32ELi40ELi64ELb0ELb1ELi64ELi40ELi40ELi4ELb1ELi128ELb0ELb0ELNS_15WgradSyncMethodE3ENS_16CompileConditionILi1000EEEEEvPT_S6_S6_PKS5_S8_S8_S8_PKfflPfPj
        .type           _ZN13group_norm_v218gn_bwd_cuda_kernelI6__halfLi320ELi1ELi32ELi40ELi64ELb0ELb1ELi64ELi40ELi40ELi4ELb1ELi128ELb0ELb0ELNS_15WgradSyncMethodE3ENS_16CompileConditionILi1000EEEEEvPT_S6_S6_PKS5_S8_S8_S8_PKfflPfPj,@function
        .size           _ZN13group_norm_v218gn_bwd_cuda_kernelI6__halfLi320ELi1ELi32ELi40ELi64ELb0ELb1ELi64ELi40ELi40ELi4ELb1ELi128ELb0ELb0ELNS_15WgradSyncMethodE3ENS_16CompileConditionILi1000EEEEEvPT_S6_S6_PKS5_S8_S8_S8_PKfflPfPj,(.L_x_417 - _ZN13group_norm_v218gn_bwd_cuda_kernelI6__halfLi320ELi1ELi32ELi40ELi64ELb0ELb1ELi64ELi40ELi40ELi4ELb1ELi128ELb0ELb0ELNS_15WgradSyncMethodE3ENS_16CompileConditionILi1000EEEEEvPT_S6_S6_PKS5_S8_S8_S8_PKfflPfPj)
        .other          _ZN13group_norm_v218gn_bwd_cuda_kernelI6__halfLi320ELi1ELi32ELi40ELi64ELb0ELb1ELi64ELi40ELi40ELi4ELb1ELi128ELb0ELb0ELNS_15WgradSyncMethodE3ENS_16CompileConditionILi1000EEEEEvPT_S6_S6_PKS5_S8_S8_S8_PKfflPfPj,@"STO_CUDA_ENTRY STV_DEFAULT"
_ZN13group_norm_v218gn_bwd_cuda_kernelI6__halfLi320ELi1ELi32ELi40ELi64ELb0ELb1ELi64ELi40ELi40ELi4ELb1ELi128ELb0ELb0ELNS_15WgradSyncMethodE3ENS_16CompileConditionILi1000EEEEEvPT_S6_S6_PKS5_S8_S8_S8_PKfflPfPj:
.text._ZN13group_norm_v218gn_bwd_cuda_kernelI6__halfLi320ELi1ELi32ELi40ELi64ELb0ELb1ELi64ELi40ELi40ELi4ELb1ELi128ELb0ELb0ELNS_15WgradSyncMethodE3ENS_16CompileConditionILi1000EEEEEvPT_S6_S6_PKS5_S8_S8_S8_PKfflPfPj:
        /* <DEDUP_REMOVED lines=26> */
.L_x_243:
[----:B------:R-:W2:Y:S04]  /*01a0*/  LD.E.STRONG.GPU R4, desc[UR8][R2.64+0x200] ;  /* 0x0002000802047980 */ /* 0x000ea8000c10f900 */
[----:B--2---:R-:W-:Y:S01]  /*01b0*/  CCTL.IVALL ;  /* 0x00000000ff00798f */ /* 0x004fe20002000000 */
[----:B------:R-:W-:Y:S05]  /*01c0*/  YIELD ;  /* 0x0000000000007946 */ /* 0x000fea0003800000 */
[----:B-----5:R-:W-:-:S04]  /*01d0*/  LOP3.LUT R4, R4, R5, RZ, 0x3c, !PT ;  /* 0x0000000504047212 */ /* 0x020fc800078e3cff */
[----:B------:R-:W-:-:S13]  /*01e0*/  ISETP.GT.AND P0, PT, R4, -0x1, PT ;  /* 0xffffffff0400780c */ /* 0x000fda0003f04270 */
[----:B------:R-:W-:Y:S05]  /*01f0*/  @P0 BRA `(.L_x_243) ;  /* 0xfffffffc00e80947 */ /* 0x000fea000383ffff */
.L_x_242:
[----:B------:R-:W-:Y:S05]  /*0200*/  WARPSYNC.ALL ;  /* 0x0000000000007948 */ /* 0x000fea0003800000 */
[----:B------:R-:W-:Y:S06]  /*0210*/  BAR.SYNC.DEFER_BLOCKING 0x0 ;  /* 0x0000000000007b1d */ /* 0x000fec0000010000 */
[----:B------:R-:W-:Y:S05]  /*0220*/  BRA `(.L_x_244) ;  /* 0x0000001800ac7947 */ /* 0x000fea0003800000 */
.L_x_241:
        /* <DEDUP_REMOVED lines=106> */
.L_x_253:
        /* <DEDUP_REMOVED lines=235> */
.L_x_246:
        /* <DEDUP_REMOVED lines=23> */
.L_x_266:
[----:B0-----:R-:W0:Y:S01]  /*18f0*/  @!P2 S2R R49, SR_CgaCtaId ;  /* 0x000000000031a919 */ /* 0x001e220000008800 */
[----:B------:R-:W-:Y:S01]  /*1900*/  @!P2 MOV R48, 0x400 ;  /* 0x000004000030a802 */ /* 0x000fe20000000f00 */
[----:B----4-:R-:W-:Y:S01]  /*1910*/  FADD.FTZ R39, R58, R52 ;  /* 0x000000343a277221 */ /* 0x010fe20000010000 */
[----:B------:R-:W-:-:S03]  /*1920*/  @!P2 FMUL.FTZ R38, R38, 0.00039062500582076609135 ;  /* 0x39cccccd2626a820 */ /* 0x000fc60000410000 */
[----:B------:R-:W-:Y:S01]  /*1930*/  @!P2 FMUL.FTZ R39, R39, 0.00039062500582076609135 ;  /* 0x39cccccd2727a820 */ /* 0x000fe20000410000 */
[----:B0-----:R-:W-:-:S05]  /*1940*/  @!P2 LEA R48, R49, R48, 0x18 ;  /* 0x000000303130a211 */ /* 0x001fca00078ec0ff */
[----:B------:R2:W-:Y:S02]  /*1950*/  @!P2 STS.64 [R48+0x2850], R38 ;  /* 0x002850263000a388 */ /* 0x0005e40000000a00 */
.L_x_247:
[----:B------:R-:W-:Y:S05]  /*1960*/  BSYNC B0 ;  /* 0x0000000000007941 */ /* 0x000fea0003800000 */
.L_x_245:
        /* <DEDUP_REMOVED lines=9> */
.L_x_251:
[----:B------:R-:W3:Y:S04]  /*1a00*/  LD.E.STRONG.GPU R39, desc[UR8][R78.64+0x200] ;  /* 0x000200084e277980 */ /* 0x000ee8000c10f900 */
[----:B---3--:R-:W-:Y:S01]  /*1a10*/  CCTL.IVALL ;  /* 0x00000000ff00798f */ /* 0x008fe20002000000 */
[----:B------:R-:W-:Y:S05]  /*1a20*/  YIELD ;  /* 0x0000000000007946 */ /* 0x000fea0003800000 */
[----:B-----5:R-:W-:-:S04]  /*1a30*/  LOP3.LUT R39, R39, R38, RZ, 0x3c, !PT ;  /* 0x0000002627277212 */ /* 0x020fc800078e3cff */
[----:B------:R-:W-:-:S13]  /*1a40*/  ISETP.GT.AND P1, PT, R39, -0x1, PT ;  /* 0xffffffff2700780c */ /* 0x000fda0003f24270 */
[----:B------:R-:W-:Y:S05]  /*1a50*/  @P1 BRA `(.L_x_251) ;  /* 0xfffffffc00e81947 */ /* 0x000fea000383ffff */
.L_x_250:
[----:B------:R-:W-:Y:S05]  /*1a60*/  WARPSYNC.ALL ;  /* 0x0000000000007948 */ /* 0x000fea0003800000 */
[----:B------:R-:W-:Y:S06]  /*1a70*/  BAR.SYNC.DEFER_BLOCKING 0x0 ;  /* 0x0000000000007b1d */ /* 0x000fec0000010000 */
[----:B------:R-:W-:Y:S05]  /*1a80*/  BRA `(.L_x_252) ;  /* 0x0000000000087947 */ /* 0x000fea0003800000 */
.L_x_249:
[----:B------:R-:W-:Y:S05]  /*1a90*/  WARPSYNC.ALL ;  /* 0x0000000000007948 */ /* 0x000fea0003800000 */
[----:B------:R-:W-:Y:S06]  /*1aa0*/  BAR.SYNC.DEFER_BLOCKING 0x0 ;  /* 0x0000000000007b1d */ /* 0x000fec0000010000 */
.L_x_252:
        /* <DEDUP_REMOVED lines=35> */
.L_x_244:
        /* <DEDUP_REMOVED lines=34> */
.L_x_257:
        /* <DEDUP_REMOVED lines=19> */
.L_x_256:
        /* <DEDUP_REMOVED lines=37> */
.L_x_276:
        /* <DEDUP_REMOVED lines=9> */
.L_x_254:
[----:B------:R-:W-:Y:S05]  /*2310*/  WARPSYNC.ALL ;  /* 0x0000000000007948 */ /* 0x000fea0003800000 */
[----:B------:R-:W-:Y:S01]  /*2320*/  IADD3 R0, PT, PT, R0, 0x80, RZ ;  /* 0x0000008000007810 */ /* 0x000fe20007ffe0ff */
[----:B------:R-:W-:Y:S03]  /*2330*/  BAR.SYNC.DEFER_BLOCKING 0x0 ;  /* 0x0000000000007b1d */ /* 0x000fe60000010000 */
[----:B------:R-:W-:-:S13]  /*2340*/  ISETP.GE.AND P1, PT, R0, R13, PT ;  /* 0x0000000d0000720c */ /* 0x000fda0003f26270 */
[----:B------:R-:W-:Y:S05]  /*2350*/  @!P1 BRA `(.L_x_257) ;  /* 0xfffffff800e89947 */ /* 0x000fea000383ffff */
[----:B------:R-:W-:Y:S05]  /*2360*/  EXIT ;  /* 0x000000000000794d */ /* 0x000fea0003800000 */
.L_x_248:
[----:B------:R-:W-:Y:S01]  /*2370*/  HFMA2 R50, -RZ, RZ, 0, 4.76837158203125e-07 ;  /* 0x00000008ff327431 */ /* 0x000fe200000001ff */
[----:B--2---:R-:W-:Y:S02]  /*2380*/  MOV R51, R38 ;  /* 0x0000002600337202 */ /* 0x004fe40000000f00 */
[----:B0-----:R-:W-:Y:S02]  /*2390*/  MOV R49, 0x1f ;  /* 0x0000001f00317802 */ /* 0x001fe40000000f00 */
[----:B------:R-:W-:-:S07]  /*23a0*/  MOV R48, 0xffffffff ;  /* 0xffffffff00307802 */ /* 0x000fce0000000f00 */
[----:B-1----:R-:W-:Y:S05]  /*23b0*/  WARPSYNC.COLLECTIVE R48, `(.L_x_258) ;  /* 0x0000000030087348 */ /* 0x002fea0003c00000 */
[----:B------:R0:W2:Y:S02]  /*23c0*/  SHFL.BFLY P1, R52, R51, R50, R49 ;  /* 0x0c00003233347389 */ /* 0x0000a40000020031 */
[----:B012---:R-:W-:Y:S05]  /*23d0*/  ENDCOLLECTIVE ;  /* 0x000000000000791b */ /* 0x007fea0003800000 */
.L_x_258:
[----:B------:R-:W-:Y:S02]  /*23e0*/  MOV R51, R39 ;  /* 0x0000002700337202 */ /* 0x000fe40000000f00 */
[----:B------:R-:W-:-:S07]  /*23f0*/  MOV R53, R52 ;  /* 0x0000003400357202 */ /* 0x000fce0000000f00 */
[----:B------:R-:W-:Y:S05]  /*2400*/  WARPSYNC.COLLECTIVE R48, `(.L_x_259) ;  /* 0x0000000030087348 */ /* 0x000fea0003c00000 */
[----:B------:R0:W1:Y:S02]  /*2410*/  SHFL.BFLY P1, R52, R51, R50, R49 ;  /* 0x0c00003233347389 */ /* 0x0000640000020031 */
[----:B01----:R-:W-:Y:S05]  /*2420*/  ENDCOLLECTIVE ;  /* 0x000000000000791b */ /* 0x003fea0003800000 */
.L_x_259:
[----:B------:R-:W-:Y:S01]  /*2430*/  FADD.FTZ R53, R53, R38 ;  /* 0x0000002635357221 */ /* 0x000fe20000010000 */
[----:B------:R-:W-:-:S04]  /*2440*/  HFMA2 R50, -RZ, RZ, 0, 2.384185791015625e-07 ;  /* 0x00000004ff327431 */ /* 0x000fc800000001ff */
[----:B------:R-:W-:Y:S02]  /*2450*/  MOV R51, R53 ;  /* 0x0000003500337202 */ /* 0x000fe40000000f00 */
[----:B------:R-:W-:-:S07]  /*2460*/  MOV R54, R52 ;  /* 0x0000003400367202 */ /* 0x000fce0000000f00 */
[----:B------:R-:W-:Y:S05]  /*2470*/  WARPSYNC.COLLECTIVE R48, `(.L_x_260) ;  /* 0x0000000030087348 */ /* 0x000fea0003c00000 */
[----:B------:R0:W1:Y:S02]  /*2480*/  SHFL.BFLY P1, R52, R51, R50, R49 ;  /* 0x0c00003233347389 */ /* 0x0000640000020031 */
[----:B01----:R-:W-:Y:S05]  /*2490*/  ENDCOLLECTIVE ;  /* 0x000000000000791b */ /* 0x003fea0003800000 */
.L_x_260:
[----:B------:R-:W-:-:S05]  /*24a0*/  FADD.FTZ R54, R54, R39 ;  /* 0x0000002736367221 */ /* 0x000fca0000010000 */
[----:B------:R-:W-:Y:S02]  /*24b0*/  MOV R51, R54 ;  /* 0x0000003600337202 */ /* 0x000fe40000000f00 */
[----:B------:R-:W-:-:S07]  /*24c0*/  MOV R56, R52 ;  /* 0x0000003400387202 */ /* 0x000fce0000000f00 */
[----:B------:R-:W-:Y:S05]  /*24d0*/  WARPSYNC.COLLECTIVE R48, `(.L_x_261) ;  /* 0x0000000030087348 */ /* 0x000fea0003c00000 */
[----:B------:R0:W1:Y:S02]  /*24e0*/  SHFL.BFLY P1, R52, R51, R50, R49 ;  /* 0x0c00003233347389 */ /* 0x0000640000020031 */
[----:B01----:R-:W-:Y:S05]  /*24f0*/  ENDCOLLECTIVE ;  /* 0x000000000000791b */ /* 0x003fea0003800000 */
.L_x_261:
[----:B------:R-:W-:Y:S01]  /*2500*/  FADD.FTZ R56, R53, R56 ;  /* 0x0000003835387221 */ /* 0x000fe20000010000 */
[----:B------:R-:W-:-:S04]  /*2510*/  HFMA2 R50, -RZ, RZ, 0, 1.1920928955078125e-07 ;  /* 0x00000002ff327431 */ /* 0x000fc800000001ff */
[----:B------:R-:W-:Y:S02]  /*2520*/  MOV R51, R56 ;  /* 0x0000003800337202 */ /* 0x000fe40000000f00 */
[----:B------:R-:W-:-:S07]  /*2530*/  MOV R55, R52 ;  /* 0x0000003400377202 */ /* 0x000fce0000000f00 */
[----:B------:R-:W-:Y:S05]  /*2540*/  WARPSYNC.COLLECTIVE R48, `(.L_x_262) ;  /* 0x0000000030087348 */ /* 0x000fea0003c00000 */
[----:B------:R0:W1:Y:S02]  /*2550*/  SHFL.BFLY P1, R52, R51, R50, R49 ;  /* 0x0c00003233347389 */ /* 0x0000640000020031 */
[----:B01----:R-:W-:Y:S05]  /*2560*/  ENDCOLLECTIVE ;  /* 0x000000000000791b */ /* 0x003fea0003800000 */
.L_x_262:
[----:B------:R-:W-:-:S05]  /*2570*/  FADD.FTZ R55, R54, R55 ;  /* 0x0000003736377221 */ /* 0x000fca0000010000 */
[----:B------:R-:W-:Y:S02]  /*2580*/  MOV R51, R55 ;  /* 0x0000003700337202 */ /* 0x000fe40000000f00 */
[----:B------:R-:W-:-:S07]  /*2590*/  MOV R57, R52 ;  /* 0x0000003400397202 */ /* 0x000fce0000000f00 */
[----:B------:R-:W-:Y:S05]  /*25a0*/  WARPSYNC.COLLECTIVE R48, `(.L_x_263) ;  /* 0x0000000030087348 */ /* 0x000fea0003c00000 */
[----:B------:R0:W1:Y:S02]  /*25b0*/  SHFL.BFLY P1, R52, R51, R50, R49 ;  /* 0x0c00003233347389 */ /* 0x0000640000020031 */
[----:B01----:R-:W-:Y:S05]  /*25c0*/  ENDCOLLECTIVE ;  /* 0x000000000000791b */ /* 0x003fea0003800000 */
.L_x_263:
[----:B------:R-:W-:Y:S01]  /*25d0*/  FADD.FTZ R57, R56, R57 ;  /* 0x0000003938397221 */ /* 0x000fe20000010000 */
[----:B------:R-:W-:-:S04]  /*25e0*/  HFMA2 R50, -RZ, RZ, 0, 5.9604644775390625e-08 ;  /* 0x00000001ff327431 */ /* 0x000fc800000001ff */
[----:B------:R-:W-:Y:S02]  /*25f0*/  MOV R51, R57 ;  /* 0x0000003900337202 */ /* 0x000fe40000000f00 */
[----:B------:R-:W-:-:S07]  /*2600*/  MOV R58, R52 ;  /* 0x00000034003a7202 */ /* 0x000fce0000000f00 */
[----:B------:R-:W-:Y:S05]  /*2610*/  WARPSYNC.COLLECTIVE R48, `(.L_x_264) ;  /* 0x0000000030087348 */ /* 0x000fea0003c00000 */
[----:B------:R0:W1:Y:S02]  /*2620*/  SHFL.BFLY P1, R52, R51, R50, R49 ;  /* 0x0c00003233347389 */ /* 0x0000640000020031 */
[----:B01----:R-:W-:Y:S05]  /*2630*/  ENDCOLLECTIVE ;  /* 0x000000000000791b */ /* 0x003fea0003800000 */
.L_x_264:
[----:B------:R-:W-:-:S05]  /*2640*/  FADD.FTZ R58, R55, R58 ;  /* 0x0000003a373a7221 */ /* 0x000fca0000010000 */
[----:B------:R-:W-:Y:S02]  /*2650*/  MOV R51, R58 ;  /* 0x0000003a00337202 */ /* 0x000fe40000000f00 */
[----:B------:R-:W-:-:S07]  /*2660*/  MOV R38, R52 ;  /* 0x0000003400267202 */ /* 0x000fce0000000f00 */
[----:B------:R-:W-:Y:S05]  /*2670*/  WARPSYNC.COLLECTIVE R48, `(.L_x_265) ;  /* 0x0000000030087348 */ /* 0x000fea0003c00000 */
[----:B------:R0:W1:Y:S02]  /*2680*/  SHFL.BFLY P1, R52, R51, R50, R49 ;  /* 0x0c00003233347389 */ /* 0x0000640000020031 */
[----:B01----:R-:W-:Y:S05]  /*2690*/  ENDCOLLECTIVE ;  /* 0x000000000000791b */ /* 0x003fea0003800000 */
.L_x_265:
[----:B------:R-:W-:Y:S01]  /*26a0*/  FADD.FTZ R38, R57, R38 ;  /* 0x0000002639267221 */ /* 0x000fe20000010000 */
[----:B------:R-:W-:Y:S06]  /*26b0*/  BRA `(.L_x_266) ;  /* 0xfffffff0008c7947 */ /* 0x000fec000383ffff */
.L_x_255:
        /* <DEDUP_REMOVED lines=8> */
.L_x_268:
[----:B------:R-:W-:Y:S05]  /*2740*/  BSYNC B0 ;  /* 0x0000000000007941 */ /* 0x000fea0003800000 */
.L_x_267:
        /* <DEDUP_REMOVED lines=8> */
.L_x_269:
[----:B------:R-:W-:Y:S01]  /*27d0*/  FADD.FTZ R20, R20, R17 ;  /* 0x0000001114147221 */ /* 0x000fe20000010000 */
[----:B------:R-:W-:-:S04]  /*27e0*/  HFMA2 R50, -RZ, RZ, 0, 2.384185791015625e-07 ;  /* 0x00000004ff327431 */ /* 0x000fc800000001ff */
[----:B------:R-:W-:Y:S02]  /*27f0*/  MOV R51, R20 ;  /* 0x0000001400337202 */ /* 0x000fe40000000f00 */
[----:B------:R-:W-:-:S07]  /*2800*/  MOV R21, R52 ;  /* 0x0000003400157202 */ /* 0x000fce0000000f00 */
[----:B------:R-:W-:Y:S05]  /*2810*/  WARPSYNC.COLLECTIVE R48, `(.L_x_270) ;  /* 0x0000000030087348 */ /* 0x000fea0003c00000 */
[----:B------:R0:W1:Y:S02]  /*2820*/  SHFL.BFLY P1, R52, R51, R50, R49 ;  /* 0x0c00003233347389 */ /* 0x0000640000020031 */
[----:B01----:R-:W-:Y:S05]  /*2830*/  ENDCOLLECTIVE ;  /* 0x000000000000791b */ /* 0x003fea0003800000 */
.L_x_270:
[----:B------:R-:W-:-:S05]  /*2840*/  FADD.FTZ R21, R21, R18 ;  /* 0x0000001215157221 */ /* 0x000fca0000010000 */
[----:B------:R-:W-:Y:S02]  /*2850*/  MOV R51, R21 ;  /* 0x0000001500337202 */ /* 0x000fe40000000f00 */
[----:B------:R-:W-:-:S07]  /*2860*/  MOV R23, R52 ;  /* 0x0000003400177202 */ /* 0x000fce0000000f00 */
[----:B------:R-:W-:Y:S05]  /*2870*/  WARPSYNC.COLLECTIVE R48, `(.L_x_271) ;  /* 0x0000000030087348 */ /* 0x000fea0003c00000 */
[----:B------:R0:W1:Y:S02]  /*2880*/  SHFL.BFLY P1, R52, R51, R50, R49 ;  /* 0x0c00003233347389 */ /* 0x0000640000020031 */
[----:B01----:R-:W-:Y:S05]  /*2890*/  ENDCOLLECTIVE ;  /* 0x000000000000791b */ /* 0x003fea0003800000 */
.L_x_271:
[----:B------:R-:W-:Y:S01]  /*28a0*/  FADD.FTZ R23, R20, R23 ;  /* 0x0000001714177221 */ /* 0x000fe20000010000 */
[----:B------:R-:W-:-:S04]  /*28b0*/  HFMA2 R50, -RZ, RZ, 0, 1.1920928955078125e-07 ;  /* 0x00000002ff327431 */ /* 0x000fc800000001ff */
[----:B------:R-:W-:Y:S02]  /*28c0*/  MOV R51, R23 ;  /* 0x0000001700337202 */ /* 0x000fe40000000f00 */
[----:B------:R-:W-:-:S07]  /*28d0*/  MOV R22, R52 ;  /* 0x0000003400167202 */ /* 0x000fce0000000f00 */
[----:B------:R-:W-:Y:S05]  /*28e0*/  WARPSYNC.COLLECTIVE R48, `(.L_x_272) ;  /* 0x0000000030087348 */ /* 0x000fea0003c00000 */
[----:B------:R0:W1:Y:S02]  /*28f0*/  SHFL.BFLY P1, R52, R51, R50, R49 ;  /* 0x0c00003233347389 */ /* 0x0000640000020031 */
[----:B01----:R-:W-:Y:S05]  /*2900*/  ENDCOLLECTIVE ;  /* 0x000000000000791b */ /* 0x003fea0003800000 */
.L_x_272:
[----:B------:R-:W-:-:S05]  /*2910*/  FADD.FTZ R22, R21, R22 ;  /* 0x0000001615167221 */ /* 0x000fca0000010000 */
[----:B------:R-:W-:Y:S02]  /*2920*/  MOV R51, R22 ;  /* 0x0000001600337202 */ /* 0x000fe40000000f00 */
[----:B------:R-:W-:-:S07]  /*2930*/  MOV R24, R52 ;  /* 0x0000003400187202 */ /* 0x000fce0000000f00 */
[----:B------:R-:W-:Y:S05]  /*2940*/  WARPSYNC.COLLECTIVE R48, `(.L_x_273) ;  /* 0x0000000030087348 */ /* 0x000fea0003c00000 */
[----:B------:R0:W1:Y:S02]  /*2950*/  SHFL.BFLY P1, R52, R51, R50, R49 ;  /* 0x0c00003233347389 */ /* 0x0000640000020031 */
[----:B01----:R-:W-:Y:S05]  /*2960*/  ENDCOLLECTIVE ;  /* 0x000000000000791b */ /* 0x003fea0003800000 */
.L_x_273:
[----:B------:R-:W-:Y:S01]  /*2970*/  FADD.FTZ R24, R23, R24 ;  /* 0x0000001817187221 */ /* 0x000fe20000010000 */
[----:B------:R-:W-:-:S04]  /*2980*/  HFMA2 R50, -RZ, RZ, 0, 5.9604644775390625e-08 ;  /* 0x00000001ff327431 */ /* 0x000fc800000001ff */
[----:B------:R-:W-:Y:S02]  /*2990*/  MOV R51, R24 ;  /* 0x0000001800337202 */ /* 0x000fe40000000f00 */
[----:B------:R-:W-:-:S07]  /*29a0*/  MOV R17, R52 ;  /* 0x0000003400117202 */ /* 0x000fce0000000f00 */
[----:B------:R-:W-:Y:S05]  /*29b0*/  WARPSYNC.COLLECTIVE R48, `(.L_x_274) ;  /* 0x0000000030087348 */ /* 0x000fea0003c00000 */
[----:B------:R0:W1:Y:S02]  /*29c0*/  SHFL.BFLY P1, R52, R51, R50, R49 ;  /* 0x0c00003233347389 */ /* 0x0000640000020031 */
[----:B01----:R-:W-:Y:S05]  /*29d0*/  ENDCOLLECTIVE ;  /* 0x000000000000791b */ /* 0x003fea0003800000 */
.L_x_274:
[----:B------:R-:W-:-:S05]  /*29e0*/  FADD.FTZ R17, R22, R17 ;  /* 0x0000001116117221 */ /* 0x000fca0000010000 */
[----:B------:R-:W-:Y:S02]  /*29f0*/  MOV R51, R17 ;  /* 0x0000001100337202 */ /* 0x000fe40000000f00 */
[----:B------:R-:W-:-:S07]  /*2a00*/  MOV R25, R52 ;  /* 0x0000003400197202 */ /* 0x000fce0000000f00 */
[----:B------:R-:W-:Y:S05]  /*2a10*/  WARPSYNC.COLLECTIVE R48, `(.L_x_275) ;  /* 0x0000000030087348 */ /* 0x000fea0003c00000 */
[----:B------:R0:W1:Y:S02]  /*2a20*/  SHFL.BFLY P1, R52, R51, R50, R49 ;  /* 0x0c00003233347389 */ /* 0x0000640000020031 */
[----:B01----:R-:W-:Y:S05]  /*2a30*/  ENDCOLLECTIVE ;  /* 0x000000000000791b */ /* 0x003fea0003800000 */
.L_x_275:
[----:B------:R-:W-:Y:S01]  /*2a40*/  FADD.FTZ R25, R24, R25 ;  /* 0x0000001918197221 */ /* 0x000fe20000010000 */
[----:B------:R-:W-:Y:S06]  /*2a50*/  BRA `(.L_x_276) ;  /* 0xfffffff800087947 */ /* 0x000fec000383ffff */
.L_x_277:
        /* <DEDUP_REMOVED lines=10> */
.L_x_417:


//--------------------- .text._ZN13group_norm_v218gn_bwd_cuda_kernelI6__halfLi320ELi1ELi16ELi80ELi64ELb1ELb1ELi64ELi80ELi80ELi4ELb1ELi112ELb0ELb0ELNS_15WgradSyncMethodE3ENS_16CompileConditionILi1000EEEEEvPT_S6_S6_PKS5_S8_S8_S8_PKfflPfPj --------------------------
	.section	.text._ZN13group_norm_v218gn_bwd_cuda_kernelI6__halfLi320ELi1ELi16ELi80ELi64ELb1ELb1ELi64ELi80ELi80ELi4ELb1ELi112ELb0ELb0ELNS_15WgradSyncMethodE3ENS_16CompileConditionILi1000EEEEEvPT_S6_S6_PKS5_S8_S8_S8_PKfflPfPj,"ax",@progbits
	.align	128
        .global         _ZN13group_norm_v218gn_bwd_cuda_kernelI6__halfLi320ELi1ELi16ELi80ELi64ELb1ELb1ELi64ELi80ELi80ELi4ELb1ELi112ELb0ELb0ELNS_15WgradSyncMethodE3ENS_16CompileConditionILi1000EEEEEvPT_S6_S6_PKS5_S8_S8_S8_PKfflPfPj
        .type           _ZN13group_norm_v218gn_bwd_cuda_kernelI6__halfLi320ELi1ELi16ELi80ELi64ELb1ELb1ELi64ELi80ELi80ELi4ELb1ELi112ELb0ELb0ELNS_15WgradSyncMethodE3ENS_16CompileConditionILi1000EEEEEvPT_S6_S6_PKS5_S8_S8_S8_PKfflPfPj,@function
        .size           _ZN13group_norm_v218gn_bwd_cuda_kernelI6__halfLi320ELi1ELi16ELi80ELi64ELb1ELb1ELi64ELi80ELi80ELi4ELb1ELi112ELb0ELb0ELNS_15WgradSyncMethodE3ENS_16CompileConditionILi1000EEEEEvPT_S6_S6_PKS5_S8_S8_S8_PKfflPfPj,(.L_x_418 - _ZN13group_norm_v218gn_bwd_cuda_kernelI6__halfLi320ELi1ELi16ELi80ELi64ELb1ELb1ELi64ELi80ELi80ELi4ELb1ELi112ELb0ELb0ELNS_15WgradSyncMethodE3ENS_16CompileConditionILi1000EEEEEvPT_S6_S6_PKS5_S8_S8_S8_PKfflPfPj)
        .other          _ZN13group_norm_v218gn_bwd_cuda_kernelI6__halfLi320ELi1ELi16ELi80ELi64ELb1ELb1ELi64ELi80ELi80ELi4ELb1ELi112ELb0ELb0ELNS_15WgradSyncMethodE3ENS_16CompileConditionILi1000EEEEEvPT_S6_S6_PKS5_S8_S8_S8_PKfflPfPj,@"STO_CUDA_ENTRY STV_DEFAULT"
_ZN13group_norm_v218gn_bwd_cuda_kernelI6__halfLi320ELi1ELi16ELi80ELi64ELb1ELb1ELi64ELi80ELi80ELi4ELb1ELi112ELb0ELb0ELNS_15WgradSyncMethodE3ENS_16CompileConditionILi1000EEEEEvPT_S6_S6_PKS5_S8_S8_S8_PKfflPfPj:
.text._ZN13group_norm_v218gn_bwd_cuda_kernelI6__halfLi320ELi1ELi16ELi80ELi64ELb1ELb1ELi64ELi80ELi80ELi4ELb1ELi112ELb0ELb0ELNS_15WgradSyncMethodE3ENS_16CompileConditionILi1000EEEEEvPT_S6_S6_PKS5_S8_S8_S8_PKfflPfPj:
        /* <DEDUP_REMOVED lines=26> */
.L_x_280:
[----:B------:R-:W2:Y:S04]  /*01a0*/  LD.E.STRONG.GPU R0, desc[UR8][R2.64+0x1c0] ;  /* 0x0001c00802007980 */ /* 0x000ea8000c10f900 */
[----:B--2---:R-:W-:Y:S01]  /*01b0*/  CCTL.IVALL ;  /* 0x00000000ff00798f */ /* 0x004fe20002000000 */
[----:B------:R-:W-:Y:S05]  /*01c0*/  YIELD ;  /* 0x0000000000007946 */ /* 0x000fea0003800000 */
[----:B-----5:R-:W-:-:S04]  /*01d0*/  LOP3.LUT R0, R0, R5, RZ, 0x3c, !PT ;  /* 0x0000000500007212 */ /* 0x020fc800078e3cff */
[----:B------:R-:W-:-:S13]  /*01e0*/  ISETP.GT.AND P0, PT, R0, -0x1, PT ;  /* 0xffffffff0000780c */ /* 0x000fda0003f04270 */
[----:B------:R-:W-:Y:S05]  /*01f0*/  @P0 BRA `(.L_x_280) ;  /* 0xfffffffc00e80947 */ /* 0x000fea000383ffff */
.L_x_279:
[----:B------:R-:W-:Y:S05]  /*0200*/  WARPSYNC.ALL ;  /* 0x0000000000007948 */ /* 0x000fea0003800000 */
[----:B------:R-:W-:Y:S06]  /*0210*/  BAR.SYNC.DEFER_BLOCKING 0x0 ;  /* 0x0000000000007b1d */ /* 0x000fec0000010000 */
[----:B------:R-:W-:Y:S05]  /*0220*/  BRA `(.L_x_281) ;  /* 0x0000002400a47947 */ /* 0x000fea0003800000 */
.L_x_278:
        /* <DEDUP_REMOVED lines=83> */
[----:B------:R-:W-:Y:S01]  /*0760*/  LEA R38, R38, UR4, 0x3 ;  /* 0x0000000426267c11 */ /* 0x000fe2000f8e18ff */
[--C-:B--2---:R-:W-:Y:S02]  /*0770*/  HADD2.F32 R49, -RZ, R8.reuse.H0_H0 ;  /* 0x20000008ff317230 */ /* 0x104fe40000004100 */
[----:B------:R-:W-:Y:S02]  /*0780*/  HADD2.F32 R50, -RZ, R8.H1_H1 ;  /* 0x30000008ff327230 */ /* 0x000fe40000004100 */
[--C-:B------:R-:W-:Y:S02]  /*0790*/  HADD2.F32 R47, -RZ, R9.reuse.H0_H0 ;  /* 0x20000009ff2f7230 */ /* 0x100fe40000004100 */
[----:B------:R-:W-:Y:S01]  /*07a0*/  HADD2.F32 R48, -RZ, R9.H1_H1 ;  /* 0x30000009ff307230 */ /* 0x000fe20000004100 */
[----:B------:R-:W-:Y:S01]  /*07b0*/  CS2R R8, SRZ ;  /* 0x0000000000087805 */ /* 0x000fe2000001ff00 */
[--C-:B------:R-:W-:Y:S02]  /*07c0*/  HADD2.F32 R46, -RZ, R42.reuse.H0_H0 ;  /* 0x2000002aff2e7230 */ /* 0x100fe40000004100 */
[----:B------:R-:W-:Y:S01]  /*07d0*/  HADD2.F32 R45, -RZ, R42.H1_H1 ;  /* 0x3000002aff2d7230 */ /* 0x000fe20000004100 */
[----:B------:R-:W-:Y:S01]  /*07e0*/  MOV R42, R64 ;  /* 0x00000040002a7202 */ /* 0x000fe20000000f00 */
[----:B------:R-:W-:-:S02]  /*07f0*/  HADD2.F32 R44, -RZ, R43.H0_H0 ;  /* 0x2000002bff2c7230 */ /* 0x000fc40000004100 */
[----:B------:R-:W-:-:S07]  /*0800*/  HADD2.F32 R43, -RZ, R43.H1_H1 ;  /* 0x3000002bff2b7230 */ /* 0x000fce0000004100 */
.L_x_290:
        /* <DEDUP_REMOVED lines=32> */
[----:B------:R-:W-:Y:S01]  /*0a10*/  LOP3.LUT P0, RZ, R63, 0x1f, RZ, 0xc0, !PT ;  /* 0x0000001f3fff7812 */ /* 0x000fe2000780c0ff */
[----:B------:R-:W-:Y:S01]  /*0a20*/  BSSY B0, `(.L_x_282) ;  /* 0x0000194000007945 */ /* 0x000fe20003800000 */
[----:B------:R-:W-:-:S04]  /*0a30*/  IADD3 R42, P1, PT, R42, 0x70, RZ ;  /* 0x000000702a2a7810 */ /* 0x000fc80007f3e0ff */
[----:B------:R-:W-:Y:S01]  /*0a40*/  IADD3.X R41, PT, PT, RZ, R41, RZ, P1, !PT ;  /* 0x00000029ff297210 */ /* 0x000fe20000ffe4ff */
[----:B--2---:R-:W-:-:S04]  /*0a50*/  FADD.FTZ R25, R25, UR4 ;  /* 0x0000000419197e21 */ /* 0x004fc80008010000 */
[----:B------:R4:W2:Y:S01]  /*0a60*/  MUFU.RSQ R73, R25 ;  /* 0x0000001900497308 */ /* 0x0008a20000001400 */
[--C-:B---3--:R-:W-:Y:S02]  /*0a70*/  HADD2.F32 R3, -RZ, R36.reuse.H0_H0 ;  /* 0x20000024ff037230 */ /* 0x108fe40000004100 */
[----:B-1----:R-:W-:Y:S02]  /*0a80*/  HADD2.F32 R33, -RZ, R36.H1_H1 ;  /* 0x30000024ff217230 */ /* 0x002fe40000004100 */
[----:B0-----:R-:W-:Y:S02]  /*0a90*/  HADD2.F32 R35, -RZ, R37.H1_H1 ;  /* 0x30000025ff237230 */ /* 0x001fe40000004100 */
[----:B------:R-:W-:Y:S01]  /*0aa0*/  FADD.FTZ R32, -R24, R3 ;  /* 0x0000000318207221 */ /* 0x000fe20000010100 */
[----:B----4-:R-:W-:Y:S02]  /*0ab0*/  HADD2.F32 R25, -RZ, R30.H0_H0 ;  /* 0x2000001eff197230 */ /* 0x010fe40000004100 */
[----:B-----5:R-:W-:-:S02]  /*0ac0*/  HADD2.F32 R75, -RZ, R29.H1_H1 ;  /* 0x3000001dff4b7230 */ /* 0x020fc40000004100 */
[----:B--2---:R-:W-:Y:S01]  /*0ad0*/  FMUL.FTZ R3, R73, R32 ;  /* 0x0000002049037220 */ /* 0x004fe20000410000 */
[C---:B------:R-:W-:Y:S01]  /*0ae0*/  FADD.FTZ R32, -R24.reuse, R33 ;  /* 0x0000002118207221 */ /* 0x040fe20000010100 */
[----:B------:R-:W-:Y:S02]  /*0af0*/  HADD2.F32 R33, -RZ, R37.H0_H0 ;  /* 0x20000025ff217230 */ /* 0x000fe40000004100 */
[C---:B------:R-:W-:Y:S01]  /*0b00*/  FADD.FTZ R72, -R24.reuse, R25 ;  /* 0x0000001918487221 */ /* 0x040fe20000010100 */
[----:B------:R-:W-:Y:S01]  /*0b10*/  FFMA.FTZ R83, R49, R3, R46 ;  /* 0x0000000331537223 */ /* 0x000fe2000001002e */
[----:B------:R-:W-:Y:S01]  /*0b20*/  FMUL.FTZ R71, R73, R32 ;  /* 0x0000002049477220 */ /* 0x000fe20000410000 */
[----:B------:R-:W-:Y:S02]  /*0b30*/  HADD2.F32 R25, -RZ, R31.H0_H0 ;  /* 0x2000001fff197230 */ /* 0x000fe40000004100 */
[----:B------:R-:W-:Y:S01]  /*0b40*/  FADD.FTZ R32, -R24, R33 ;  /* 0x0000002118207221 */ /* 0x000fe20000010100 */
[----:B------:R-:W-:Y:S01]  /*0b50*/  FMUL.FTZ R89, R83, -1.4426950216293334961 ;  /* 0xbfb8aa3b53597820 */ /* 0x000fe20000410000 */
[----:B------:R-:W-:Y:S01]  /*0b60*/  FFMA.FTZ R37, R50, R71, R45 ;  /* 0x0000004732257223 */ /* 0x000fe2000001002d */
[----:B------:R-:W-:-:S02]  /*0b70*/  HADD2.F32 R33, -RZ, R30.H1_H1 ;  /* 0x3000001eff217230 */ /* 0x000fc40000004100 */
[----:B------:R-:W-:Y:S01]  /*0b80*/  FMUL.FTZ R69, R73, R32 ;  /* 0x0000002049457220 */ /* 0x000fe20000410000 */
[C---:B------:R-:W-:Y:S01]  /*0b90*/  FADD.FTZ R32, -R24.reuse, R35 ;  /* 0x0000002318207221 */ /* 0x040fe20000010100 */
[----:B------:R-:W-:Y:S01]  /*0ba0*/  FMUL.FTZ R91, R37, -1.4426950216293334961 ;  /* 0xbfb8aa3b255b7820 */ /* 0x000fe20000410000 */
[----:B------:R-:W-:Y:S02]  /*0bb0*/  HADD2.F32 R31, -RZ, R31.H1_H1 ;  /* 0x3000001fff1f7230 */ /* 0x000fe40000004100 */
[----:B------:R-:W-:Y:S01]  /*0bc0*/  FFMA.FTZ R81, R47, R69, R44 ;  /* 0x000000452f517223 */ /* 0x000fe2000001002c */
[----:B------:R-:W-:Y:S01]  /*0bd0*/  FMUL.FTZ R67, R73, R32 ;  /* 0x0000002049437220 */ /* 0x000fe20000410000 */
[----:B------:R-:W0:Y:S01]  /*0be0*/  MUFU.EX2 R89, R89 ;  /* 0x0000005900597308 */ /* 0x000e220000000800 */
[----:B------:R-:W-:Y:S01]  /*0bf0*/  FADD.FTZ R70, -R24, R33 ;  /* 0x0000002118467221 */ /* 0x000fe20000010100 */
[----:B------:R-:W-:Y:S01]  /*0c00*/  FMUL.FTZ R92, R81, -1.4426950216293334961 ;  /* 0xbfb8aa3b515c7820 */ /* 0x000fe20000410000 */
[----:B------:R-:W-:Y:S01]  /*0c10*/  FFMA.FTZ R85, R48, R67, R43 ;  /* 0x0000004330557223 */ /* 0x000fe2000001002b */
[----:B------:R-:W-:Y:S01]  /*0c20*/  FADD.FTZ R66, -R24, R31 ;  /* 0x0000001f18427221 */ /* 0x000fe20000010100 */
[----:B------:R-:W-:-:S02]  /*0c30*/  HADD2.F32 R33, -RZ, R28.H1_H1 ;  /* 0x3000001cff217230 */ /* 0x000fc40000004100 */
[----:B------:R-:W-:Y:S01]  /*0c40*/  FMUL.FTZ R72, R73, R72 ;  /* 0x0000004849487220 */ /* 0x000fe20000410000 */
[----:B------:R-:W-:Y:S01]  /*0c50*/  FMUL.FTZ R93, R85, -1.4426950216293334961 ;  /* 0xbfb8aa3b555d7820 */ /* 0x000fe20000410000 */
[----:B------:R-:W1:Y:S01]  /*0c60*/  MUFU.EX2 R91, R91 ;  /* 0x0000005b005b7308 */ /* 0x000e620000000800 */
[C---:B------:R-:W-:Y:S01]  /*0c70*/  FMUL.FTZ R66, R73.reuse, R66 ;  /* 0x0000004249427220 */ /* 0x040fe20000410000 */
[----:B------:R-:W-:Y:S01]  /*0c80*/  FMUL.FTZ R70, R73, R70 ;  /* 0x0000004649467220 */ /* 0x000fe20000410000 */
[C---:B------:R-:W-:Y:S01]  /*0c90*/  FADD.FTZ R68, -R24.reuse, R25 ;  /* 0x0000001918447221 */ /* 0x040fe20000010100 */
[----:B------:R-:W-:Y:S02]  /*0ca0*/  HADD2.F32 R25, -RZ, R28.H0_H0 ;  /* 0x2000001cff197230 */ /* 0x000fe40000004100 */
[----:B------:R-:W-:Y:S01]  /*0cb0*/  FADD.FTZ R74, -R24, R33 ;  /* 0x00000021184a7221 */ /* 0x000fe20000010100 */
[----:B------:R-:W-:Y:S01]  /*0cc0*/  FFMA.FTZ R32, R49, R72, R46 ;  /* 0x0000004831207223 */ /* 0x000fe2000001002e */
[----:B------:R-:W-:Y:S01]  /*0cd0*/  HADD2.F32 R33, -RZ, R29.H0_H0 ;  /* 0x2000001dff217230 */ /* 0x000fe20000004100 */
[----:B------:R-:W2:Y:S01]  /*0ce0*/  MUFU.EX2 R92, R92 ;  /* 0x0000005c005c7308 */ /* 0x000ea20000000800 */
[----:B------:R-:W-:Y:S01]  /*0cf0*/  FFMA.FTZ R31, R48, R66, R43 ;  /* 0x00000042301f7223 */ /* 0x000fe2000001002b */
[----:B------:R-:W-:Y:S01]  /*0d00*/  FFMA.FTZ R34, R50, R70, R45 ;  /* 0x0000004632227223 */ /* 0x000fe2000001002d */
[----:B------:R-:W-:Y:S01]  /*0d10*/  FMUL.FTZ R94, R32, -1.4426950216293334961 ;  /* 0xbfb8aa3b205e7820 */ /* 0x000fe20000410000 */
[----:B------:R-:W-:Y:S01]  /*0d20*/  FMUL.FTZ R68, R73, R68 ;  /* 0x0000004449447220 */ /* 0x000fe20000410000 */
[C---:B------:R-:W-:Y:S01]  /*0d30*/  FADD.FTZ R76, -R24.reuse, R25 ;  /* 0x00000019184c7221 */ /* 0x040fe20000010100 */
[----:B------:R-:W-:Y:S01]  /*0d40*/  FMUL.FTZ R102, R31, -1.4426950216293334961 ;  /* 0xbfb8aa3b1f667820 */ /* 0x000fe20000410000 */
[----:B------:R-:W-:Y:S01]  /*0d50*/  FMUL.FTZ R74, R73, R74 ;  /* 0x0000004a494a7220 */ /* 0x000fe20000410000 */
[----:B------:R-:W3:Y:S01]  /*0d60*/  MUFU.EX2 R93, R93 ;  /* 0x0000005d005d7308 */ /* 0x000ee20000000800 */
[----:B------:R-:W-:Y:S01]  /*0d70*/  FADD.FTZ R80, -R24, R33 ;  /* 0x0000002118507221 */ /* 0x000fe20000010100 */
[----:B------:R-:W-:Y:S01]  /*0d80*/  FMUL.FTZ R99, R34, -1.4426950216293334961 ;  /* 0xbfb8aa3b22637820 */ /* 0x000fe20000410000 */
[----:B------:R-:W-:Y:S01]  /*0d90*/  FADD.FTZ R78, -R24, R75 ;  /* 0x0000004b184e7221 */ /* 0x000fe20000010100 */
[----:B------:R-:W-:Y:S01]  /*0da0*/  FFMA.FTZ R35, R47, R68, R44 ;  /* 0x000000442f237223 */ /* 0x000fe2000001002c */
[----:B------:R-:W-:Y:S01]  /*0db0*/  FMUL.FTZ R76, R73, R76 ;  /* 0x0000004c494c7220 */ /* 0x000fe20000410000 */
[----:B0-----:R-:W-:Y:S01]  /*0dc0*/  FADD.FTZ R89, R89, 1 ;  /* 0x3f80000059597421 */ /* 0x001fe20000010000 */
[----:B------:R-:W-:Y:S01]  /*0dd0*/  FFMA.FTZ R29, R50, R74, R45 ;  /* 0x0000004a321d7223 */ /* 0x000fe2000001002d */
[C---:B------:R-:W-:Y:S01]  /*0de0*/  FMUL.FTZ R80, R73.reuse, R80 ;  /* 0x0000005049507220 */ /* 0x040fe20000410000 */
[--C-:B------:R-:W-:Y:S01]  /*0df0*/  HADD2.F32 R33, -RZ, R26.reuse.H0_H0 ;  /* 0x2000001aff217230 */ /* 0x100fe20000004100 */
[----:B------:R-:W0:Y:S01]  /*0e00*/  MUFU.EX2 R94, R94 ;  /* 0x0000005e005e7308 */ /* 0x000e220000000800 */
[----:B------:R-:W-:Y:S01]  /*0e10*/  FMUL.FTZ R78, R73, R78 ;  /* 0x0000004e494e7220 */ /* 0x000fe20000410000 */
[----:B------:R-:W-:-:S02]  /*0e20*/  HADD2.F32 R75, -RZ, R26.H1_H1 ;  /* 0x3000001aff4b7230 */ /* 0x000fc40000004100 */
[----:B-1----:R-:W-:Y:S01]  /*0e30*/  FADD.FTZ R97, R91, 1 ;  /* 0x3f8000005b617421 */ /* 0x002fe20000010000 */
[----:B------:R-:W-:Y:S01]  /*0e40*/  FMUL.FTZ R101, R35, -1.4426950216293334961 ;  /* 0xbfb8aa3b23657820 */ /* 0x000fe20000410000 */
[----:B------:R-:W-:Y:S01]  /*0e50*/  FFMA.FTZ R25, R49, R76, R46 ;  /* 0x0000004c31197223 */ /* 0x000fe2000001002e */
[----:B------:R-:W-:Y:S01]  /*0e60*/  FMUL.FTZ R104, R29, -1.4426950216293334961 ;  /* 0xbfb8aa3b1d687820 */ /* 0x000fe20000410000 */
[----:B------:R-:W-:Y:S01]  /*0e70*/  FFMA.FTZ R28, R47, R80, R44 ;  /* 0x000000502f1c7223 */ /* 0x000fe2000001002c */
[----:B------:R-:W1:Y:S01]  /*0e80*/  MUFU.EX2 R102, R102 ;  /* 0x0000006600667308 */ /* 0x000e620000000800 */
[----:B------:R-:W-:Y:S01]  /*0e90*/  FADD.FTZ R84, -R24, R33 ;  /* 0x0000002118547221 */ /* 0x000fe20000010100 */
[----:B--2---:R-:W-:Y:S01]  /*0ea0*/  FADD.FTZ R96, R92, 1 ;  /* 0x3f8000005c607421 */ /* 0x004fe20000010000 */
[----:B------:R-:W-:Y:S01]  /*0eb0*/  FFMA.FTZ R26, R48, R78, R43 ;  /* 0x0000004e301a7223 */ /* 0x000fe2000001002b */
[----:B------:R-:W-:Y:S01]  /*0ec0*/  FMUL.FTZ R103, R25, -1.4426950216293334961 ;  /* 0xbfb8aa3b19677820 */ /* 0x000fe20000410000 */
[----:B------:R-:W-:Y:S01]  /*0ed0*/  FADD.FTZ R82, -R24, R75 ;  /* 0x0000004b18527221 */ /* 0x000fe20000010100 */
[----:B---3--:R-:W-:Y:S01]  /*0ee0*/  FADD.FTZ R100, R93, 1 ;  /* 0x3f8000005d647421 */ /* 0x008fe20000010000 */
[----:B------:R-:W-:Y:S01]  /*0ef0*/  FMUL.FTZ R95, R28, -1.4426950216293334961 ;  /* 0xbfb8aa3b1c5f7820 */ /* 0x000fe20000410000 */
[----:B------:R-:W2:Y:S01]  /*0f00*/  MUFU.EX2 R99, R99 ;  /* 0x0000006300637308 */ /* 0x000ea20000000800 */
[----:B------:R-:W-:-:S02]  /*0f10*/  HADD2.F32 R75, -RZ, R27.H1_H1 ;  /* 0x3000001bff4b7230 */ /* 0x000fc40000004100 */
[C---:B------:R-:W-:Y:S01]  /*0f20*/  FMUL.FTZ R84, R73.reuse, R84 ;  /* 0x0000005449547220 */ /* 0x040fe20000410000 */
[----:B------:R-:W-:Y:S02]  /*0f30*/  HADD2.F32 R33, -RZ, R27.H0_H0 ;  /* 0x2000001bff217230 */ /* 0x000fe40000004100 */
[----:B------:R-:W-:Y:S01]  /*0f40*/  FMUL.FTZ R87, R26, -1.4426950216293334961 ;  /* 0xbfb8aa3b1a577820 */ /* 0x000fe20000410000 */
[----:B------:R-:W-:Y:S01]  /*0f50*/  FMUL.FTZ R82, R73, R82 ;  /* 0x0000005249527220 */ /* 0x000fe20000410000 */
[----:B------:R-:W-:Y:S01]  /*0f60*/  FFMA.FTZ R30, R49, R84, R46 ;  /* 0x00000054311e7223 */ /* 0x000fe2000001002e */
[C---:B------:R-:W-:Y:S01]  /*0f70*/  FADD.FTZ R88, -R24.reuse, R75 ;  /* 0x0000004b18587221 */ /* 0x040fe20000010100 */
[----:B------:R-:W3:Y:S01]  /*0f80*/  MUFU.RCP R98, R89 ;  /* 0x0000005900627308 */ /* 0x000ee20000001000 */
[----:B------:R-:W-:Y:S01]  /*0f90*/  FADD.FTZ R86, -R24, R33 ;  /* 0x0000002118567221 */ /* 0x000fe20000010100 */
[----:B------:R-:W-:Y:S01]  /*0fa0*/  FMUL.FTZ R36, R30, -1.4426950216293334961 ;  /* 0xbfb8aa3b1e247820 */ /* 0x000fe20000410000 */
[C---:B------:R-:W-:Y:S01]  /*0fb0*/  FMUL.FTZ R88, R73.reuse, R88 ;  /* 0x0000005849587220 */ /* 0x040fe20000410000 */
[----:B0-----:R-:W-:Y:S01]  /*0fc0*/  FADD.FTZ R91, R94, 1 ;  /* 0x3f8000005e5b7421 */ /* 0x001fe20000010000 */
[----:B------:R-:W-:Y:S01]  /*0fd0*/  FMUL.FTZ R86, R73, R86 ;  /* 0x0000005649567220 */ /* 0x000fe20000410000 */
[----:B-1----:R-:W-:Y:S01]  /*0fe0*/  FADD.FTZ R94, R102, 1 ;  /* 0x3f800000665e7421 */ /* 0x002fe20000010000 */
[----:B------:R-:W-:Y:S01]  /*0ff0*/  FFMA.FTZ R27, R50, R82, R45 ;  /* 0x00000052321b7223 */ /* 0x000fe2000001002d */
[----:B------:R-:W0:Y:S01]  /*1000*/  MUFU.RCP R97, R97 ;  /* 0x0000006100617308 */ /* 0x000e220000001000 */
[----:B--2---:R-:W-:Y:S01]  /*1010*/  FADD.FTZ R92, R99, 1 ;  /* 0x3f800000635c7421 */ /* 0x004fe20000010000 */
[----:B------:R-:W-:Y:S01]  /*1020*/  FFMA.FTZ R33, R48, R88, R43 ;  /* 0x0000005830217223 */ /* 0x000fe2000001002b */
[----:B------:R-:W-:Y:S01]  /*1030*/  FFMA.FTZ R24, R47, R86, R44 ;  /* 0x000000562f187223 */ /* 0x000fe2000001002c */
[----:B------:R-:W-:-:S02]  /*1040*/  FMUL.FTZ R79, R27, -1.4426950216293334961 ;  /* 0xbfb8aa3b1b4f7820 */ /* 0x000fc40000410000 */
[----:B------:R-:W-:Y:S01]  /*1050*/  FMUL.FTZ R77, R33, -1.4426950216293334961 ;  /* 0xbfb8aa3b214d7820 */ /* 0x000fe20000410000 */
[----:B------:R-:W-:Y:S01]  /*1060*/  FMUL.FTZ R75, R24, -1.4426950216293334961 ;  /* 0xbfb8aa3b184b7820 */ /* 0x000fe20000410000 */
[----:B------:R-:W1:Y:S01]  /*1070*/  MUFU.EX2 R101, R101 ;  /* 0x0000006500657308 */ /* 0x000e620000000800 */
[----:B---3--:R-:W-:-:S04]  /*1080*/  FADD.FTZ R102, -R98, 1 ;  /* 0x3f80000062667421 */ /* 0x008fc80000010100 */
[----:B------:R-:W-:-:S03]  /*1090*/  FFMA.FTZ R99, R83, R102, 1 ;  /* 0x3f80000053637423 */ /* 0x000fc60000010066 */
[----:B------:R-:W2:Y:S01]  /*10a0*/  MUFU.EX2 R104, R104 ;  /* 0x0000006800687308 */ /* 0x000ea20000000800 */
[----:B0-----:R-:W-:Y:S01]  /*10b0*/  FADD.FTZ R102, -R97, 1 ;  /* 0x3f80000061667421 */ /* 0x001fe20000010100 */
[----:B------:R-:W-:-:S03]  /*10c0*/  FMUL.FTZ R98, R98, R99 ;  /* 0x0000006362627220 */ /* 0x000fc60000410000 */
[----:B------:R-:W-:Y:S01]  /*10d0*/  FFMA.FTZ R102, R37, R102, 1 ;  /* 0x3f80000025667423 */ /* 0x000fe20000010066 */
[----:B------:R-:W-:Y:S02]  /*10e0*/  HADD2.F32 R37, -RZ, R20.H0_H0 ;  /* 0x20000014ff257230 */ /* 0x000fe40000004100 */
[----:B------:R-:W0:Y:S01]  /*10f0*/  MUFU.RCP R96, R96 ;  /* 0x0000006000607308 */ /* 0x000e220000001000 */
[----:B-1----:R-:W-:Y:S01]  /*1100*/  FADD.FTZ R93, R101, 1 ;  /* 0x3f800000655d7421 */ /* 0x002fe20000010000 */
[----:B------:R-:W-:-:S06]  /*1110*/  FMUL.FTZ R102, R97, R102 ;  /* 0x0000006661667220 */ /* 0x000fcc0000410000 */
[----:B------:R-:W1:Y:S01]  /*1120*/  MUFU.EX2 R103, R103 ;  /* 0x0000006700677308 */ /* 0x000e620000000800 */
[----:B--2---:R-:W-:-:S07]  /*1130*/  FADD.FTZ R101, R104, 1 ;  /* 0x3f80000068657421 */ /* 0x004fce0000010000 */
[----:B------:R-:W2:Y:S01]  /*1140*/  MUFU.RCP R100, R100 ;  /* 0x0000006400647308 */ /* 0x000ea20000001000 */
[----:B0-----:R-:W-:-:S07]  /*1150*/  FADD.FTZ R104, -R96, 1 ;  /* 0x3f80000060687421 */ /* 0x001fce0000010100 */
[----:B------:R-:W0:Y:S01]  /*1160*/  MUFU.EX2 R95, R95 ;  /* 0x0000005f005f7308 */ /* 0x000e220000000800 */
[----:B-1----:R-:W-:-:S07]  /*1170*/  FADD.FTZ R89, R103, 1 ;  /* 0x3f80000067597421 */ /* 0x002fce0000010000 */
[----:B------:R-:W1:Y:S01]  /*1180*/  MUFU.EX2 R87, R87 ;  /* 0x0000005700577308 */ /* 0x000e620000000800 */
[----:B--2---:R-:W-:-:S04]  /*1190*/  FADD.FTZ R106, -R100, 1 ;  /* 0x3f800000646a7421 */ /* 0x004fc80000010100 */
[----:B------:R-:W-:-:S03]  /*11a0*/  FFMA.FTZ R85, R85, R106, 1 ;  /* 0x3f80000055557423 */ /* 0x000fc6000001006a */
[----:B------:R-:W2:Y:S01]  /*11b0*/  MUFU.EX2 R36, R36 ;  /* 0x0000002400247308 */ /* 0x000ea20000000800 */
[----:B0-----:R-:W-:Y:S01]  /*11c0*/  FADD.FTZ R103, R95, 1 ;  /* 0x3f8000005f677421 */ /* 0x001fe20000010000 */
[----:B------:R-:W-:Y:S01]  /*11d0*/  FFMA.FTZ R95, R81, R104, 1 ;  /* 0x3f800000515f7423 */ /* 0x000fe20000010068 */
[----:B------:R-:W-:-:S03]  /*11e0*/  FMUL.FTZ R100, R100, R85 ;  /* 0x0000005564647220 */ /* 0x000fc60000410000 */
[----:B------:R-:W-:Y:S01]  /*11f0*/  FMUL.FTZ R96, R96, R95 ;  /* 0x0000005f60607220 */ /* 0x000fe20000410000 */
[--C-:B------:R-:W-:Y:S01]  /*1200*/  HADD2.F32 R95, -RZ, R21.reuse.H1_H1 ;  /* 0x30000015ff5f7230 */ /* 0x100fe20000004100 */
[----:B------:R-:W0:Y:S01]  /*1210*/  MUFU.RCP R92, R92 ;  /* 0x0000005c005c7308 */ /* 0x000e220000001000 */
[----:B-1----:R-:W-:Y:S01]  /*1220*/  FADD.FTZ R99, R87, 1 ;  /* 0x3f80000057637421 */ /* 0x002fe20000010000 */
[----:B------:R-:W-:Y:S02]  /*1230*/  HADD2.F32 R87, -RZ, R20.H1_H1 ;  /* 0x30000014ff577230 */ /* 0x000fe40000004100 */
[----:B------:R-:W-:Y:S01]  /*1240*/  FMUL.FTZ R20, R37, R98 ;  /* 0x0000006225147220 */ /* 0x000fe20000410000 */
[----:B------:R-:W-:Y:S02]  /*1250*/  HADD2.F32 R37, -RZ, R21.H0_H0 ;  /* 0x20000015ff257230 */ /* 0x000fe40000004100 */
[----:B------:R-:W-:Y:S01]  /*1260*/  FMUL.FTZ R21, R87, R102 ;  /* 0x0000006657157220 */ /* 0x000fe20000410000 */
[----:B------:R-:W1:Y:S01]  /*1270*/  MUFU.RCP R94, R94 ;  /* 0x0000005e005e7308 */ /* 0x000e620000001000 */
[----:B--2---:R-:W-:Y:S01]  /*1280*/  FADD.FTZ R87, R36, 1 ;  /* 0x3f80000024577421 */ /* 0x004fe20000010000 */
[----:B------:R-:W-:Y:S01]  /*1290*/  FMUL.FTZ R36, R37, R96 ;  /* 0x0000006025247220 */ /* 0x000fe20000410000 */
[----:B------:R-:W-:Y:S01]  /*12a0*/  FMUL.FTZ R37, R95, R100 ;  /* 0x000000645f257220 */ /* 0x000fe20000410000 */
[----:B------:R-:W-:-:S02]  /*12b0*/  FADD.FTZ R13, R20, R13 ;  /* 0x0000000d140d7221 */ /* 0x000fc40000010000 */
[----:B------:R-:W-:Y:S02]  /*12c0*/  FADD.FTZ R9, R36, R9 ;  /* 0x0000000924097221 */ /* 0x000fe40000010000 */
[----:B------:R-:W2:Y:S01]  /*12d0*/  MUFU.EX2 R79, R79 ;  /* 0x0000004f004f7308 */ /* 0x000ea20000000800 */
[----:B0-----:R-:W-:-:S04]  /*12e0*/  FADD.FTZ R95, -R92, 1 ;  /* 0x3f8000005c5f7421 */ /* 0x001fc80000010100 */
[----:B------:R-:W-:-:S03]  /*12f0*/  FFMA.FTZ R95, R34, R95, 1 ;  /* 0x3f800000225f7423 */ /* 0x000fc6000001005f */
[----:B------:R-:W0:Y:S01]  /*1300*/  MUFU.EX2 R77, R77 ;  /* 0x0000004d004d7308 */ /* 0x000e220000000800 */
[----:B-1----:R-:W-:Y:S01]  /*1310*/  FADD.FTZ R98, -R94, 1 ;  /* 0x3f8000005e627421 */ /* 0x002fe20000010100 */
[----:B------:R-:W-:-:S03]  /*1320*/  FMUL.FTZ R92, R92, R95 ;  /* 0x0000005f5c5c7220 */ /* 0x000fc60000410000 */
[----:B------:R-:W-:-:S03]  /*1330*/  FFMA.FTZ R31, R31, R98, 1 ;  /* 0x3f8000001f1f7423 */ /* 0x000fc60000010062 */
[----:B------:R-:W1:Y:S01]  /*1340*/  MUFU.RCP R91, R91 ;  /* 0x0000005b005b7308 */ /* 0x000e620000001000 */
[----:B--2---:R-:W-:Y:S01]  /*1350*/  FADD.FTZ R79, R79, 1 ;  /* 0x3f8000004f4f7421 */ /* 0x004fe20000010000 */
[----:B------:R-:W-:Y:S01]  /*1360*/  FMUL.FTZ R94, R94, R31 ;  /* 0x0000001f5e5e7220 */ /* 0x000fe20000410000 */
[----:B------:R-:W-:-:S05]  /*1370*/  HADD2.F32 R31, -RZ, R22.H1_H1 ;  /* 0x30000016ff1f7230 */ /* 0x000fca0000004100 */
[----:B------:R-:W2:Y:S01]  /*1380*/  MUFU.EX2 R75, R75 ;  /* 0x0000004b004b7308 */ /* 0x000ea20000000800 */
[----:B0-----:R-:W-:Y:S01]  /*1390*/  FADD.FTZ R77, R77, 1 ;  /* 0x3f8000004d4d7421 */ /* 0x001fe20000010000 */
[----:B------:R-:W-:-:S06]  /*13a0*/  FMUL.FTZ R31, R31, R92 ;  /* 0x0000005c1f1f7220 */ /* 0x000fcc0000410000 */
[----:B------:R-:W0:Y:S01]  /*13b0*/  MUFU.RCP R93, R93 ;  /* 0x0000005d005d7308 */ /* 0x000e220000001000 */
[----:B-1----:R-:W-:-:S04]  /*13c0*/  FADD.FTZ R97, -R91, 1 ;  /* 0x3f8000005b617421 */ /* 0x002fc80000010100 */
[----:B------:R-:W-:-:S03]  /*13d0*/  FFMA.FTZ R32, R32, R97, 1 ;  /* 0x3f80000020207423 */ /* 0x000fc60000010061 */
[----:B------:R-:W-:Y:S01]  /*13e0*/  MUFU.RCP R85, R99 ;  /* 0x0000006300557308 */ /* 0x000fe20000001000 */
[----:B--2---:R-:W-:Y:S01]  /*13f0*/  FADD.FTZ R75, R75, 1 ;  /* 0x3f8000004b4b7421 */ /* 0x004fe20000010000 */
[----:B------:R-:W-:Y:S01]  /*1400*/  FMUL.FTZ R91, R91, R32 ;  /* 0x000000205b5b7220 */ /* 0x000fe20000410000 */
[----:B------:R-:W-:Y:S02]  /*1410*/  HADD2.F32 R32, -RZ, R22.H0_H0 ;  /* 0x20000016ff207230 */ /* 0x000fe40000004100 */
[--C-:B------:R-:W-:Y:S02]  /*1420*/  HADD2.F32 R22, -RZ, R23.reuse.H0_H0 ;  /* 0x20000017ff167230 */ /* 0x100fe40000004100 */
[----:B------:R-:W-:Y:S01]  /*1430*/  HADD2.F32 R23, -RZ, R23.H1_H1 ;  /* 0x30000017ff177230 */ /* 0x000fe20000004100 */
[----:B------:R-:W1:Y:S01]  /*1440*/  MUFU.RCP R89, R89 ;  /* 0x0000005900597308 */ /* 0x000e620000001000 */
[----:B0-----:R-:W-:Y:S01]  /*1450*/  FADD.FTZ R96, -R93, 1 ;  /* 0x3f8000005d607421 */ /* 0x001fe20000010100 */
[----:B------:R-:W-:-:S02]  /*1460*/  FMUL.FTZ R32, R32, R91 ;  /* 0x0000005b20207220 */ /* 0x000fc40000410000 */
[----:B------:R-:W-:Y:S01]  /*1470*/  FMUL.FTZ R23, R23, R94 ;  /* 0x0000005e17177220 */ /* 0x000fe20000410000 */
[----:B------:R-:W-:Y:S01]  /*1480*/  FFMA.FTZ R96, R35, R96, 1 ;  /* 0x3f80000023607423 */ /* 0x000fe20000010060 */
[----:B------:R-:W-:Y:S02]  /*1490*/  FADD.FTZ R13, R13, R32 ;  /* 0x000000200d0d7221 */ /* 0x000fe40000010000 */
[----:B------:R-:W0:Y:S01]  /*14a0*/  MUFU.RCP R81, R103 ;  /* 0x0000006700517308 */ /* 0x000e220000001000 */
[----:B------:R-:W-:-:S04]  /*14b0*/  FMUL.FTZ R93, R93, R96 ;  /* 0x000000605d5d7220 */ /* 0x000fc80000410000 */
[----:B------:R-:W-:-:S03]  /*14c0*/  FMUL.FTZ R22, R22, R93 ;  /* 0x0000005d16167220 */ /* 0x000fc60000410000 */
[----:B------:R-:W2:Y:S01]  /*14d0*/  MUFU.RCP R83, R101 ;  /* 0x0000006500537308 */ /* 0x000ea20000001000 */
[----:B-1----:R-:W-:-:S04]  /*14e0*/  FADD.FTZ R92, -R89, 1 ;  /* 0x3f800000595c7421 */ /* 0x002fc80000010100 */
[----:B------:R-:W-:-:S03]  /*14f0*/  FFMA.FTZ R92, R25, R92, 1 ;  /* 0x3f800000195c7423 */ /* 0x000fc6000001005c */
[----:B------:R-:W1:Y:S01]  /*1500*/  MUFU.RCP R87, R87 ;  /* 0x0000005700577308 */ /* 0x000e620000001000 */
[----:B0-----:R-:W-:Y:S01]  /*1510*/  FADD.FTZ R35, -R81, 1 ;  /* 0x3f80000051237421 */ /* 0x001fe20000010100 */
[----:B------:R-:W-:Y:S01]  /*1520*/  FMUL.FTZ R92, R89, R92 ;  /* 0x0000005c595c7220 */ /* 0x000fe20000410000 */
[----:B------:R-:W-:Y:S02]  /*1530*/  FMUL.FTZ R89, R49, R32 ;  /* 0x0000002031597220 */ /* 0x000fe40000410000 */
[----:B------:R-:W-:-:S03]  /*1540*/  FFMA.FTZ R28, R28, R35, 1 ;  /* 0x3f8000001c1c7423 */ /* 0x000fc60000010023 */
[----:B------:R0:W3:Y:S01]  /*1550*/  MUFU.RCP R34, R79 ;  /* 0x0000004f00227308 */ /* 0x0000e20000001000 */
[----:B--2---:R-:W-:Y:S01]  /*1560*/  FADD.FTZ R94, -R83, 1 ;  /* 0x3f800000535e7421 */ /* 0x004fe20000010100 */
[----:B------:R-:W-:Y:S01]  /*1570*/  FMUL.FTZ R96, R81, R28 ;  /* 0x0000001c51607220 */ /* 0x000fe20000410000 */
[----:B------:R-:W-:Y:S02]  /*1580*/  FMUL.FTZ R81, R50, R21 ;  /* 0x0000001532517220 */ /* 0x000fe40000410000 */
[----:B------:R-:W-:-:S03]  /*1590*/  FFMA.FTZ R94, R29, R94, 1 ;  /* 0x3f8000001d5e7423 */ /* 0x000fc6000001005e */
[----:B------:R2:W4:Y:S01]  /*15a0*/  MUFU.RCP R95, R75 ;  /* 0x0000004b005f7308 */ /* 0x0005220000001000 */
[----:B-1----:R-:W-:Y:S01]  /*15b0*/  FADD.FTZ R25, -R87, 1 ;  /* 0x3f80000057197421 */ /* 0x002fe20000010100 */
[----:B0-----:R-:W-:Y:S01]  /*15c0*/  FMUL.FTZ R79, R47, R36 ;  /* 0x000000242f4f7220 */ /* 0x001fe20000410000 */
[----:B------:R-:W-:Y:S01]  /*15d0*/  FMUL.FTZ R94, R83, R94 ;  /* 0x0000005e535e7220 */ /* 0x000fe20000410000 */
[----:B------:R-:W-:Y:S01]  /*15e0*/  FMUL.FTZ R83, R48, R23 ;  /* 0x0000001730537220 */ /* 0x000fe20000410000 */
[----:B------:R-:W-:Y:S01]  /*15f0*/  FFMA.FTZ R30, R30, R25, 1 ;  /* 0x3f8000001e1e7423 */ /* 0x000fe20000010019 */
[----:B------:R-:W-:Y:S02]  /*1600*/  HADD2.F32 R25, -RZ, R16.H0_H0 ;  /* 0x20000010ff197230 */ /* 0x000fe40000004100 */
[----:B------:R-:W0:Y:S01]  /*1610*/  MUFU.RCP R77, R77 ;  /* 0x0000004d004d7308 */ /* 0x000e220000001000 */
[----:B--2---:R-:W-:Y:S01]  /*1620*/  FADD.FTZ R75, -R85, 1 ;  /* 0x3f800000554b7421 */ /* 0x004fe20000010100 */
[----:B------:R-:W-:Y:S01]  /*1630*/  FMUL.FTZ R35, R87, R30 ;  /* 0x0000001e57237220 */ /* 0x000fe20000410000 */
[----:B------:R-:W-:-:S02]  /*1640*/  FMUL.FTZ R87, R50, R31 ;  /* 0x0000001f32577220 */ /* 0x000fc40000410000 */
[----:B------:R-:W-:Y:S01]  /*1650*/  FFMA.FTZ R26, R26, R75, 1 ;  /* 0x3f8000001a1a7423 */ /* 0x000fe2000001004b */
[----:B------:R-:W-:-:S03]  /*1660*/  FMUL.FTZ R75, R49, R20 ;  /* 0x00000014314b7220 */ /* 0x000fc60000410000 */
[----:B------:R-:W-:Y:S01]  /*1670*/  FMUL.FTZ R98, R85, R26 ;  /* 0x0000001a55627220 */ /* 0x000fe20000410000 */
[----:B---3--:R-:W-:Y:S01]  /*1680*/  FADD.FTZ R26, -R34, 1 ;  /* 0x3f800000221a7421 */ /* 0x008fe20000010100 */
[----:B----4-:R-:W-:Y:S01]  /*1690*/  FADD.FTZ R29, -R95, 1 ;  /* 0x3f8000005f1d7421 */ /* 0x010fe20000010100 */
[----:B------:R-:W-:Y:S01]  /*16a0*/  FFMA.FTZ R30, R3, R75, RZ ;  /* 0x0000004b031e7223 */ /* 0x000fe200000100ff */
[----:B------:R-:W-:Y:S01]  /*16b0*/  FMUL.FTZ R85, R47, R22 ;  /* 0x000000162f557220 */ /* 0x000fe20000410000 */
[----:B------:R-:W-:Y:S01]  /*16c0*/  FFMA.FTZ R27, R27, R26, 1 ;  /* 0x3f8000001b1b7423 */ /* 0x000fe2000001001a */
[----:B------:R-:W-:Y:S01]  /*16d0*/  FFMA.FTZ R26, R24, R29, 1 ;  /* 0x3f800000181a7423 */ /* 0x000fe2000001001d */
[----:B------:R-:W-:Y:S01]  /*16e0*/  FFMA.FTZ R30, R71, R81, R30 ;  /* 0x00000051471e7223 */ /* 0x000fe2000001001e */
[----:B0-----:R-:W-:Y:S01]  /*16f0*/  FADD.FTZ R28, -R77, 1 ;  /* 0x3f8000004d1c7421 */ /* 0x001fe20000010100 */
[----:B------:R-:W-:Y:S01]  /*1700*/  FMUL.FTZ R91, R34, R27 ;  /* 0x0000001b225b7220 */ /* 0x000fe20000410000 */
[----:B------:R-:W-:-:S02]  /*1710*/  HADD2.F32 R27, -RZ, R16.H1_H1 ;  /* 0x30000010ff1b7230 */ /* 0x000fc40000004100 */
[----:B------:R-:W-:Y:S01]  /*1720*/  FFMA.FTZ R30, R69, R79, R30 ;  /* 0x0000004f451e7223 */ /* 0x000fe2000001001e */
[----:B------:R-:W-:Y:S01]  /*1730*/  FFMA.FTZ R24, R33, R28, 1 ;  /* 0x3f80000021187423 */ /* 0x000fe2000001001c */
[----:B------:R-:W-:Y:S01]  /*1740*/  FADD.FTZ R28, RZ, R75 ;  /* 0x0000004bff1c7221 */ /* 0x000fe20000010000 */
[----:B------:R-:W-:Y:S01]  /*1750*/  FMUL.FTZ R16, R25, R92 ;  /* 0x0000005c19107220 */ /* 0x000fe20000410000 */
[--C-:B------:R-:W-:Y:S02]  /*1760*/  HADD2.F32 R29, -RZ, R17.reuse.H0_H0 ;  /* 0x20000011ff1d7230 */ /* 0x100fe40000004100 */
[----:B------:R-:W-:Y:S01]  /*1770*/  FMUL.FTZ R24, R77, R24 ;  /* 0x000000184d187220 */ /* 0x000fe20000410000 */
[----:B------:R-:W-:Y:S01]  /*1780*/  FADD.FTZ R28, R28, R81 ;  /* 0x000000511c1c7221 */ /* 0x000fe20000010000 */
[----:B------:R-:W-:Y:S01]  /*1790*/  FMUL.FTZ R77, R48, R37 ;  /* 0x00000025304d7220 */ /* 0x000fe20000410000 */
[----:B------:R-:W-:Y:S01]  /*17a0*/  FMUL.FTZ R25, R27, R94 ;  /* 0x0000005e1b197220 */ /* 0x000fe20000410000 */
[----:B------:R-:W-:-:S02]  /*17b0*/  HADD2.F32 R33, -RZ, R17.H1_H1 ;  /* 0x30000011ff217230 */ /* 0x000fc40000004100 */
        /* <DEDUP_REMOVED lines=11> */
[----:B------:R-:W-:-:S02]  /*1870*/  HADD2.F32 R34, -RZ, R18.H1_H1 ;  /* 0x30000012ff227230 */ /* 0x000fc40000004100 */
[----:B------:R-:W-:Y:S01]  /*1880*/  FADD.FTZ R28, R28, R87 ;  /* 0x000000571c1c7221 */ /* 0x000fe20000010000 */
[----:B------:R-:W-:Y:S01]  /*1890*/  FFMA.FTZ R29, R68, R85, R29 ;  /* 0x00000055441d7223 */ /* 0x000fe2000001001d */
[----:B------:R-:W-:Y:S02]  /*18a0*/  HADD2.F32 R30, -RZ, R18.H0_H0 ;  /* 0x20000012ff1e7230 */ /* 0x000fe40000004100 */
[----:B------:R-:W-:Y:S01]  /*18b0*/  FMUL.FTZ R93, R47, R17 ;  /* 0x000000112f5d7220 */ /* 0x000fe20000410000 */
[----:B------:R-:W-:Y:S01]  /*18c0*/  FADD.FTZ R28, R28, R85 ;  /* 0x000000551c1c7221 */ /* 0x000fe20000010000 */
[----:B------:R-:W-:Y:S01]  /*18d0*/  FFMA.FTZ R29, R66, R83, R29 ;  /* 0x00000053421d7223 */ /* 0x000fe2000001001d */
[----:B------:R-:W-:Y:S01]  /*18e0*/  FADD.FTZ R13, R13, R16 ;  /* 0x000000100d0d7221 */ /* 0x000fe20000010000 */
[----:B------:R-:W-:Y:S01]  /*18f0*/  FMUL.FTZ R18, R30, R35 ;  /* 0x000000231e127220 */ /* 0x000fe20000410000 */
[----:B------:R-:W-:Y:S01]  /*1900*/  FADD.FTZ R28, R28, R83 ;  /* 0x000000531c1c7221 */ /* 0x000fe20000010000 */
[----:B------:R-:W-:Y:S01]  /*1910*/  FFMA.FTZ R33, R76, R97, R29 ;  /* 0x000000614c217223 */ /* 0x000fe2000001001d */
[----:B------:R-:W-:Y:S01]  /*1920*/  FMUL.FTZ R29, R34, R91 ;  /* 0x0000005b221d7220 */ /* 0x000fe20000410000 */
[----:B------:R-:W-:Y:S01]  /*1930*/  FMUL.FTZ R91, R48, R27 ;  /* 0x0000001b305b7220 */ /* 0x000fe20000410000 */
[----:B------:R-:W-:Y:S01]  /*1940*/  FADD.FTZ R28, R28, R97 ;  /* 0x000000611c1c7221 */ /* 0x000fe20000010000 */
[----:B------:R-:W-:Y:S01]  /*1950*/  FFMA.FTZ R33, R74, R95, R33 ;  /* 0x0000005f4a217223 */ /* 0x000fe20000010021 */
[----:B------:R-:W-:-:S02]  /*1960*/  HADD2.F32 R35, -RZ, R19.H0_H0 ;  /* 0x20000013ff237230 */ /* 0x000fc40000004100 */
[----:B------:R-:W-:Y:S01]  /*1970*/  FMUL.FTZ R105, R49, R18 ;  /* 0x0000001231697220 */ /* 0x000fe20000410000 */
[----:B------:R-:W-:Y:S01]  /*1980*/  FADD.FTZ R28, R28, R95 ;  /* 0x0000005f1c1c7221 */ /* 0x000fe20000010000 */
[----:B------:R-:W-:Y:S01]  /*1990*/  FFMA.FTZ R33, R80, R93, R33 ;  /* 0x0000005d50217223 */ /* 0x000fe20000010021 */
[----:B------:R-:W-:Y:S02]  /*19a0*/  HADD2.F32 R19, -RZ, R19.H1_H1 ;  /* 0x30000013ff137230 */ /* 0x000fe40000004100 */
        /* <DEDUP_REMOVED lines=11> */
[----:B------:R-:W-:-:S02]  /*1a60*/  FADD.FTZ R13, R13, R18 ;  /* 0x000000120d0d7221 */ /* 0x000fc40000010000 */
[----:B------:R-:W-:Y:S01]  /*1a70*/  FADD.FTZ R28, R28, R103 ;  /* 0x000000671c1c7221 */ /* 0x000fe20000010000 */
[----:B------:R-:W-:-:S03]  /*1a80*/  FFMA.FTZ R33, R86, R101, R33 ;  /* 0x0000006556217223 */ /* 0x000fc60000010021 */
[----:B------:R-:W-:Y:S01]  /*1a90*/  FADD.FTZ R28, R28, R101 ;  /* 0x000000651c1c7221 */ /* 0x000fe20000010000 */
[----:B------:R-:W-:-:S03]  /*1aa0*/  FFMA.FTZ R33, R88, R99, R33 ;  /* 0x0000006358217223 */ /* 0x000fc60000010021 */
[----:B------:R-:W-:Y:S02]  /*1ab0*/  FADD.FTZ R28, R28, R99 ;  /* 0x000000631c1c7221 */ /* 0x000fe40000010000 */
        /* <DEDUP_REMOVED lines=8> */
[----:B------:R-:W0:Y:S01]  /*1b40*/  SHFL.BFLY PT, R34, R107, 0x4, 0x1f ;  /* 0x0c801f006b227f89 */ /* 0x000e2200000e0000 */
[----:B------:R-:W-:Y:S01]  /*1b50*/  FFMA.FTZ R35, R71, R21, R10 ;  /* 0x0000001547237223 */ /* 0x000fe2000001000a */
[----:B------:R-:W-:Y:S01]  /*1b60*/  FADD.FTZ R10, R21, R11 ;  /* 0x0000000b150a7221 */ /* 0x000fe20000010000 */
[----:B------:R-:W-:Y:S01]  /*1b70*/  FFMA.FTZ R11, R69, R36, R8 ;  /* 0x00000024450b7223 */ /* 0x000fe20000010008 */
[----:B------:R-:W1:Y:S01]  /*1b80*/  SHFL.BFLY PT, R109, R30, 0x4, 0x1f ;  /* 0x0c801f001e6d7f89 */ /* 0x000e6200000e0000 */
[----:B------:R-:W-:Y:S01]  /*1b90*/  FFMA.FTZ R21, R67, R37, R6 ;  /* 0x0000002543157223 */ /* 0x000fe20000010006 */
[----:B------:R-:W-:Y:S01]  /*1ba0*/  FADD.FTZ R8, R37, R7 ;  /* 0x0000000725087221 */ /* 0x000fe20000010000 */
[----:B------:R-:W-:Y:S01]  /*1bb0*/  FFMA.FTZ R11, R68, R22, R11 ;  /* 0x00000016440b7223 */ /* 0x000fe2000001000b */
        /* <DEDUP_REMOVED lines=9> */
[----:B0-----:R-:W-:Y:S01]  /*1c50*/  FADD.FTZ R34, R107, R34 ;  /* 0x000000226b227221 */ /* 0x001fe20000010000 */
[----:B-1----:R-:W-:-:S04]  /*1c60*/  FADD.FTZ R109, R30, R109 ;  /* 0x0000006d1e6d7221 */ /* 0x002fc80000010000 */
[----:B------:R-:W0:Y:S04]  /*1c70*/  SHFL.BFLY PT, R33, R34, 0x2, 0x1f ;  /* 0x0c401f0022217f89 */ /* 0x000e2800000e0000 */
[----:B------:R-:W1:Y:S01]  /*1c80*/  SHFL.BFLY PT, R28, R109, 0x2, 0x1f ;  /* 0x0c401f006d1c7f89 */ /* 0x000e6200000e0000 */
[----:B0-----:R-:W-:Y:S01]  /*1c90*/  FADD.FTZ R92, R34, R33 ;  /* 0x00000021225c7221 */ /* 0x001fe20000010000 */
[----:B------:R-:W-:Y:S01]  /*1ca0*/  FFMA.FTZ R33, R3, R20, R12 ;  /* 0x0000001403217223 */ /* 0x000fe2000001000c */
[----:B------:R-:W-:Y:S01]  /*1cb0*/  FADD.FTZ R20, R8, R27 ;  /* 0x0000001b08147221 */ /* 0x000fe20000010000 */
[----:B------:R-:W-:Y:S01]  /*1cc0*/  FFMA.FTZ R8, R86, R26, R9 ;  /* 0x0000001a56087223 */ /* 0x000fe20000010009 */
[----:B-1----:R-:W-:Y:S01]  /*1cd0*/  FADD.FTZ R28, R109, R28 ;  /* 0x0000001c6d1c7221 */ /* 0x002fe20000010000 */
[----:B------:R-:W0:Y:S01]  /*1ce0*/  SHFL.BFLY PT, R113, R92, 0x1, 0x1f ;  /* 0x0c201f005c717f89 */ /* 0x000e2200000e0000 */
[----:B------:R-:W-:Y:S01]  /*1cf0*/  FFMA.FTZ R33, R72, R32, R33 ;  /* 0x0000002048217223 */ /* 0x000fe20000010021 */
[----:B------:R-:W-:-:S02]  /*1d00*/  FADD.FTZ R9, R17, R26 ;  /* 0x0000001a11097221 */ /* 0x000fc40000010000 */
[----:B------:R-:W1:Y:S01]  /*1d10*/  SHFL.BFLY PT, R111, R28, 0x1, 0x1f ;  /* 0x0c201f001c6f7f89 */ /* 0x000e6200000e0000 */
[----:B------:R-:W-:Y:S01]  /*1d20*/  FFMA.FTZ R33, R76, R16, R33 ;  /* 0x000000104c217223 */ /* 0x000fe20000010021 */
[----:B------:R-:W-:Y:S01]  /*1d30*/  FADD.FTZ R16, R10, R25 ;  /* 0x000000190a107221 */ /* 0x000fe20000010000 */
[----:B------:R-:W-:Y:S02]  /*1d40*/  FFMA.FTZ R10, R82, R29, R35 ;  /* 0x0000001d520a7223 */ /* 0x000fe40000010023 */
[----:B------:R-:W-:Y:S01]  /*1d50*/  FFMA.FTZ R12, R84, R18, R33 ;  /* 0x00000012540c7223 */ /* 0x000fe20000010021 */
[----:B------:R-:W-:Y:S01]  /*1d60*/  FADD.FTZ R11, R16, R29 ;  /* 0x0000001d100b7221 */ /* 0x000fe20000010000 */
[----:B0-----:R-:W-:Y:S01]  /*1d70*/  FADD.FTZ R7, R92, R113 ;  /* 0x000000715c077221 */ /* 0x001fe20000010000 */
[----:B-1----:R-:W-:-:S05]  /*1d80*/  FADD.FTZ R6, R28, R111 ;  /* 0x0000006f1c067221 */ /* 0x002fca0000010000 */
[----:B------:R0:W-:Y:S01]  /*1d90*/  @!P0 STS.64 [R56+UR5], R6 ;  /* 0x0000000638008988 */ /* 0x0001e20008000a05 */
[----:B------:R-:W-:Y:S01]  /*1da0*/  BAR.SYNC.DEFER_BLOCKING 0x0 ;  /* 0x0000000000007b1d */ /* 0x000fe20000010000 */
[----:B------:R-:W-:-:S04]  /*1db0*/  ISETP.GE.U32.AND P0, PT, R42, UR10, PT ;  /* 0x0000000a2a007c0c */ /* 0x000fc8000bf06070 */
[----:B------:R-:W-:Y:S01]  /*1dc0*/  ISETP.GE.AND.EX P0, PT, R41, UR7, PT, P0 ;  /* 0x0000000729007c0c */ /* 0x000fe2000bf06300 */
[----:B0-----:R-:W-:Y:S01]  /*1dd0*/  FFMA.FTZ R6, R88, R19, R21 ;  /* 0x0000001358067223 */ /* 0x001fe20000010015 */
[----:B------:R-:W-:-:S11]  /*1de0*/  FADD.FTZ R7, R20, R19 ;  /* 0x0000001314077221 */ /* 0x000fd60000010000 */
        /* <DEDUP_REMOVED lines=57> */
.L_x_283:
        /* <DEDUP_REMOVED lines=23> */
.L_x_303:
[----:B------:R-:W0:Y:S01]  /*22f0*/  @!P2 S2R R19, SR_CgaCtaId ;  /* 0x000000000013a919 */ /* 0x000e220000008800 */
[----:B------:R-:W-:Y:S01]  /*2300*/  @!P2 MOV R18, 0x400 ;  /* 0x000004000012a802 */ /* 0x000fe20000000f00 */
[----:B---3--:R-:W-:Y:S01]  /*2310*/  FADD.FTZ R17, R28, R22 ;  /* 0x000000161c117221 */ /* 0x008fe20000010000 */
[----:B------:R-:W-:-:S03]  /*2320*/  @!P2 FMUL.FTZ R16, R16, 0.00019531250291038304567 ;  /* 0x394ccccd1010a820 */ /* 0x000fc60000410000 */
[----:B------:R-:W-:Y:S01]  /*2330*/  @!P2 FMUL.FTZ R17, R17, 0.00019531250291038304567 ;  /* 0x394ccccd1111a820 */ /* 0x000fe20000410000 */
[----:B0-----:R-:W-:-:S05]  /*2340*/  @!P2 LEA R18, R19, R18, 0x18 ;  /* 0x000000121312a211 */ /* 0x001fca00078ec0ff */
[----:B------:R2:W-:Y:S02]  /*2350*/  @!P2 STS.64 [R18+0x2850], R16 ;  /* 0x002850101200a388 */ /* 0x0005e40000000a00 */
.L_x_284:
[----:B------:R-:W-:Y:S05]  /*2360*/  BSYNC B0 ;  /* 0x0000000000007941 */ /* 0x000fea0003800000 */
.L_x_282:
        /* <DEDUP_REMOVED lines=9> */
.L_x_288:
[----:B------:R-:W3:Y:S04]  /*2400*/  LD.E.STRONG.GPU R17, desc[UR8][R4.64+0x1c0] ;  /* 0x0001c00804117980 */ /* 0x000ee8000c10f900 */
[----:B---3--:R-:W-:Y:S01]  /*2410*/  CCTL.IVALL ;  /* 0x00000000ff00798f */ /* 0x008fe20002000000 */
[----:B------:R-:W-:Y:S05]  /*2420*/  YIELD ;  /* 0x0000000000007946 */ /* 0x000fea0003800000 */
[----:B-----5:R-:W-:-:S04]  /*2430*/  LOP3.LUT R17, R17, R16, RZ, 0x3c, !PT ;  /* 0x0000001011117212 */ /* 0x020fc800078e3cff */
[----:B------:R-:W-:-:S13]  /*2440*/  ISETP.GT.AND P1, PT, R17, -0x1, PT ;  /* 0xffffffff1100780c */ /* 0x000fda0003f24270 */
[----:B------:R-:W-:Y:S05]  /*2450*/  @P1 BRA `(.L_x_288) ;  /* 0xfffffffc00e81947 */ /* 0x000fea000383ffff */
.L_x_287:
[----:B------:R-:W-:Y:S05]  /*2460*/  WARPSYNC.ALL ;  /* 0x0000000000007948 */ /* 0x000fea0003800000 */
[----:B------:R-:W-:Y:S06]  /*2470*/  BAR.SYNC.DEFER_BLOCKING 0x0 ;  /* 0x0000000000007b1d */ /* 0x000fec0000010000 */
[----:B------:R-:W-:Y:S05]  /*2480*/  BRA `(.L_x_289) ;  /* 0x0000000000087947 */ /* 0x000fea0003800000 */
.L_x_286:
[----:B------:R-:W-:Y:S05]  /*2490*/  WARPSYNC.ALL ;  /* 0x0000000000007948 */ /* 0x000fea0003800000 */
[----:B------:R-:W-:Y:S06]  /*24a0*/  BAR.SYNC.DEFER_BLOCKING 0x0 ;  /* 0x0000000000007b1d */ /* 0x000fec0000010000 */
.L_x_289:
        /* <DEDUP_REMOVED lines=51> */
[----:B------:R-:W-:-:S02]  /*27e0*/  F2FP.F16.F32.PACK_AB R19, R19, R22 ;  /* 0x000000161313723e */ /* 0x000fc400000000ff */
[----:B------:R-:W-:Y:S02]  /*27f0*/  F2FP.F16.F32.PACK_AB R22, R21, R72 ;  /* 0x000000481516723e */ /* 0x000fe400000000ff */
[----:B------:R-:W-:Y:S02]  /*2800*/  IADD3.X R3, PT, PT, R0, UR13, RZ, P1, !PT ;  /* 0x0000000d00037c10 */ /* 0x000fe40008ffe4ff */
[----:B------:R-:W-:Y:S02]  /*2810*/  F2FP.F16.F32.PACK_AB R18, R17, R18 ;  /* 0x000000121112723e */ /* 0x000fe400000000ff */
[----:B------:R-:W-:Y:S02]  /*2820*/  F2FP.F16.F32.PACK_AB R23, R23, R68 ;  /* 0x000000441717723e */ /* 0x000fe400000000ff */
[----:B------:R-:W-:Y:S01]  /*2830*/  F2FP.F16.F32.PACK_AB R26, R25, R76 ;  /* 0x0000004c191a723e */ /* 0x000fe200000000ff */
[----:B------:R2:W-:Y:S01]  /*2840*/  STG.E.64 desc[UR8][R2.64], R18 ;  /* 0x0000001202007986 */ /* 0x0005e2000c101b08 */
[----:B------:R-:W-:-:S02]  /*2850*/  F2FP.F16.F32.PACK_AB R27, R27, R80 ;  /* 0x000000501b1b723e */ /* 0x000fc400000000ff */
[----:B------:R-:W-:Y:S01]  /*2860*/  F2FP.F16.F32.PACK_AB R72, R29, R84 ;  /* 0x000000541d48723e */ /* 0x000fe200000000ff */
[----:B------:R2:W-:Y:S01]  /*2870*/  STG.E.64 desc[UR8][R2.64+0xa000], R22 ;  /* 0x00a0001602007986 */ /* 0x0005e2000c101b08 */
[----:B------:R-:W-:-:S03]  /*2880*/  F2FP.F16.F32.PACK_AB R73, R73, R86 ;  /* 0x000000564949723e */ /* 0x000fc600000000ff */
[----:B------:R2:W-:Y:S04]  /*2890*/  STG.E.64 desc[UR8][R2.64+0x14000], R26 ;  /* 0x0140001a02007986 */ /* 0x0005e8000c101b08 */
[----:B------:R2:W-:Y:S01]  /*28a0*/  STG.E.64 desc[UR8][R2.64+0x1e000], R72 ;  /* 0x01e0004802007986 */ /* 0x0005e2000c101b08 */
[----:B------:R-:W-:Y:S05]  /*28b0*/  @!P0 BRA `(.L_x_290) ;  /* 0xffffffdc00d48947 */ /* 0x000fea000383ffff */
.L_x_281:
        /* <DEDUP_REMOVED lines=33> */
.L_x_294:
        /* <DEDUP_REMOVED lines=19> */
.L_x_293:
        /* <DEDUP_REMOVED lines=35> */
.L_x_313:
        /* <DEDUP_REMOVED lines=9> */
.L_x_291:
[----:B------:R-:W-:Y:S05]  /*2ec0*/  WARPSYNC.ALL ;  /* 0x0000000000007948 */ /* 0x000fea0003800000 */
[----:B------:R-:W-:Y:S01]  /*2ed0*/  IADD3 R64, PT, PT, R64, 0xe0, RZ ;  /* 0x000000e040407810 */ /* 0x000fe20007ffe0ff */
[----:B------:R-:W-:Y:S03]  /*2ee0*/  BAR.SYNC.DEFER_BLOCKING 0x0 ;  /* 0x0000000000007b1d */ /* 0x000fe60000010000 */
[----:B------:R-:W-:-:S13]  /*2ef0*/  ISETP.GE.AND P1, PT, R64, R13, PT ;  /* 0x0000000d4000720c */ /* 0x000fda0003f26270 */
[----:B------:R-:W-:Y:S05]  /*2f00*/  @!P1 BRA `(.L_x_294) ;  /* 0xfffffff800f09947 */ /* 0x000fea000383ffff */
[----:B------:R-:W-:Y:S05]  /*2f10*/  EXIT ;  /* 0x000000000000794d */ /* 0x000fea0003800000 */
.L_x_285:
[----:B------:R-:W-:Y:S01]  /*2f20*/  HFMA2 R20, -RZ, RZ, 0, 4.76837158203125e-07 ;  /* 0x00000008ff147431 */ /* 0x000fe200000001ff */
[----:B--2---:R-:W-:Y:S02]  /*2f30*/  MOV R21, R16 ;  /* 0x0000001000157202 */ /* 0x004fe40000000f00 */
[----:B------:R-:W-:Y:S02]  /*2f40*/  MOV R19, 0x1f ;  /* 0x0000001f00137802 */ /* 0x000fe40000000f00 */
[----:B------:R-:W-:-:S07]  /*2f50*/  MOV R18, 0xffffffff ;  /* 0xffffffff00127802 */ /* 0x000fce0000000f00 */
[----:B01----:R-:W-:Y:S05]  /*2f60*/  WARPSYNC.COLLECTIVE R18, `(.L_x_295) ;  /* 0x0000000012087348 */ /* 0x003fea0003c00000 */
[----:B------:R2:W3:Y:S02]  /*2f70*/  SHFL.BFLY P1, R22, R21, R20, R19 ;  /* 0x0c00001415167389 */ /* 0x0004e40000020013 */
[----:B0123--:R-:W-:Y:S05]  /*2f80*/  ENDCOLLECTIVE ;  /* 0x000000000000791b */ /* 0x00ffea0003800000 */
.L_x_295:
[----:B------:R-:W-:Y:S02]  /*2f90*/  MOV R21, R17 ;  /* 0x0000001100157202 */ /* 0x000fe40000000f00 */
[----:B------:R-:W-:-:S07]  /*2fa0*/  MOV R23, R22 ;  /* 0x0000001600177202 */ /* 0x000fce0000000f00 */
[----:B------:R-:W-:Y:S05]  /*2fb0*/  WARPSYNC.COLLECTIVE R18, `(.L_x_296) ;  /* 0x0000000012087348 */ /* 0x000fea0003c00000 */
[----:B------:R0:W1:Y:S02]  /*2fc0*/  SHFL.BFLY P1, R22, R21, R20, R19 ;  /* 0x0c00001415167389 */ /* 0x0000640000020013 */
[----:B01----:R-:W-:Y:S05]  /*2fd0*/  ENDCOLLECTIVE ;  /* 0x000000000000791b */ /* 0x003fea0003800000 */
.L_x_296:
[----:B------:R-:W-:Y:S01]  /*2fe0*/  FADD.FTZ R23, R23, R16 ;  /* 0x0000001017177221 */ /* 0x000fe20000010000 */
[----:B------:R-:W-:-:S04]  /*2ff0*/  HFMA2 R20, -RZ, RZ, 0, 2.384185791015625e-07 ;  /* 0x00000004ff147431 */ /* 0x000fc800000001ff */
[----:B------:R-:W-:Y:S02]  /*3000*/  MOV R21, R23 ;  /* 0x0000001700157202 */ /* 0x000fe40000000f00 */
[----:B------:R-:W-:-:S07]  /*3010*/  MOV R24, R22 ;  /* 0x0000001600187202 */ /* 0x000fce0000000f00 */
[----:B------:R-:W-:Y:S05]  /*3020*/  WARPSYNC.COLLECTIVE R18, `(.L_x_297) ;  /* 0x0000000012087348 */ /* 0x000fea0003c00000 */
[----:B------:R0:W1:Y:S02]  /*3030*/  SHFL.BFLY P1, R22, R21, R20, R19 ;  /* 0x0c00001415167389 */ /* 0x0000640000020013 */
[----:B01----:R-:W-:Y:S05]  /*3040*/  ENDCOLLECTIVE ;  /* 0x000000000000791b */ /* 0x003fea0003800000 */
.L_x_297:
[----:B------:R-:W-:-:S05]  /*3050*/  FADD.FTZ R24, R24, R17 ;  /* 0x0000001118187221 */ /* 0x000fca0000010000 */
[----:B------:R-:W-:Y:S02]  /*3060*/  MOV R21, R24 ;  /* 0x0000001800157202 */ /* 0x000fe40000000f00 */
[----:B------:R-:W-:-:S07]  /*3070*/  MOV R26, R22 ;  /* 0x00000016001a7202 */ /* 0x000fce0000000f00 */
[----:B------:R-:W-:Y:S05]  /*3080*/  WARPSYNC.COLLECTIVE R18, `(.L_x_298) ;  /* 0x0000000012087348 */ /* 0x000fea0003c00000 */
[----:B------:R0:W1:Y:S02]  /*3090*/  SHFL.BFLY P1, R22, R21, R20, R19 ;  /* 0x0c00001415167389 */ /* 0x0000640000020013 */
[----:B01----:R-:W-:Y:S05]  /*30a0*/  ENDCOLLECTIVE ;  /* 0x000000000000791b */ /* 0x003fea0003800000 */
.L_x_298:
[----:B------:R-:W-:Y:S01]  /*30b0*/  FADD.FTZ R26, R23, R26 ;  /* 0x0000001a171a7221 */ /* 0x000fe20000010000 */
[----:B------:R-:W-:-:S04]  /*30c0*/  HFMA2 R20, -RZ, RZ, 0, 1.1920928955078125e-07 ;  /* 0x00000002ff147431 */ /* 0x000fc800000001ff */
[----:B------:R-:W-:Y:S02]  /*30d0*/  MOV R21, R26 ;  /* 0x0000001a00157202 */ /* 0x000fe40000000f00 */
[----:B------:R-:W-:-:S07]  /*30e0*/  MOV R25, R22 ;  /* 0x0000001600197202 */ /* 0x000fce0000000f00 */
[----:B------:R-:W-:Y:S05]  /*30f0*/  WARPSYNC.COLLECTIVE R18, `(.L_x_299) ;  /* 0x0000000012087348 */ /* 0x000fea0003c00000 */
[----:B------:R0:W1:Y:S02]  /*3100*/  SHFL.BFLY P1, R22, R21, R20, R19 ;  /* 0x0c00001415167389 */ /* 0x0000640000020013 */
[----:B01----:R-:W-:Y:S05]  /*3110*/  ENDCOLLECTIVE ;  /* 0x000000000000791b */ /* 0x003fea0003800000 */
.L_x_299:
[----:B------:R-:W-:-:S05]  /*3120*/  FADD.FTZ R25, R24, R25 ;  /* 0x0000001918197221 */ /* 0x000fca0000010000 */
[----:B------:R-:W-:Y:S02]  /*3130*/  MOV R21, R25 ;  /* 0x0000001900157202 */ /* 0x000fe40000000f00 */
[----:B------:R-:W-:-:S07]  /*3140*/  MOV R27, R22 ;  /* 0x00000016001b7202 */ /* 0x000fce0000000f00 */
[----:B------:R-:W-:Y:S05]  /*3150*/  WARPSYNC.COLLECTIVE R18, `(.L_x_300) ;  /* 0x0000000012087348 */ /* 0x000fea0003c00000 */
[----:B------:R0:W1:Y:S02]  /*3160*/  SHFL.BFLY P1, R22, R21, R20, R19 ;  /* 0x0c00001415167389 */ /* 0x0000640000020013 */
[----:B01----:R-:W-:Y:S05]  /*3170*/  ENDCOLLECTIVE ;  /* 0x000000000000791b */ /* 0x003fea0003800000 */
.L_x_300:
[----:B------:R-:W-:Y:S01]  /*3180*/  FADD.FTZ R27, R26, R27 ;  /* 0x0000001b1a1b7221 */ /* 0x000fe20000010000 */
[----:B------:R-:W-:-:S04]  /*3190*/  HFMA2 R20, -RZ, RZ, 0, 5.9604644775390625e-08 ;  /* 0x00000001ff147431 */ /* 0x000fc800000001ff */
[----:B------:R-:W-:Y:S02]  /*31a0*/  MOV R21, R27 ;  /* 0x0000001b00157202 */ /* 0x000fe40000000f00 */
[----:B------:R-:W-:-:S07]  /*31b0*/  MOV R28, R22 ;  /* 0x00000016001c7202 */ /* 0x000fce0000000f00 */
[----:B------:R-:W-:Y:S05]  /*31c0*/  WARPSYNC.COLLECTIVE R18, `(.L_x_301) ;  /* 0x0000000012087348 */ /* 0x000fea0003c00000 */
[----:B------:R0:W1:Y:S02]  /*31d0*/  SHFL.BFLY P1, R22, R21, R20, R19 ;  /* 0x0c00001415167389 */ /* 0x0000640000020013 */
[----:B01----:R-:W-:Y:S05]  /*31e0*/  ENDCOLLECTIVE ;  /* 0x000000000000791b */ /* 0x003fea0003800000 */
.L_x_301:
[----:B------:R-:W-:-:S05]  /*31f0*/  FADD.FTZ R28, R25, R28 ;  /* 0x0000001c191c7221 */ /* 0x000fca0000010000 */
[----:B------:R-:W-:Y:S02]  /*3200*/  MOV R21, R28 ;  /* 0x0000001c00157202 */ /* 0x000fe40000000f00 */
[----:B------:R-:W-:-:S07]  /*3210*/  MOV R16, R22 ;  /* 0x0000001600107202 */ /* 0x000fce0000000f00 */
[----:B------:R-:W-:Y:S05]  /*3220*/  WARPSYNC.COLLECTIVE R18, `(.L_x_302) ;  /* 0x0000000012087348 */ /* 0x000fea0003c00000 */
[----:B------:R0:W1:Y:S02]  /*3230*/  SHFL.BFLY P1, R22, R21, R20, R19 ;  /* 0x0c00001415167389 */ /* 0x0000640000020013 */
[----:B01----:R-:W-:Y:S05]  /*3240*/  ENDCOLLECTIVE ;  /* 0x000000000000791b */ /* 0x003fea0003800000 */
.L_x_302:
[----:B------:R-:W-:Y:S01]  /*3250*/  FADD.FTZ R16, R27, R16 ;  /* 0x000000101b107221 */ /* 0x000fe20000010000 */
[----:B------:R-:W-:Y:S06]  /*3260*/  BRA `(.L_x_303) ;  /* 0xfffffff000207947 */ /* 0x000fec000383ffff */
.L_x_292:
        /* <DEDUP_REMOVED lines=8> */
.L_x_305:
[----:B------:R-:W-:Y:S05]  /*32f0*/  BSYNC B0 ;  /* 0x0000000000007941 */ /* 0x000fea0003800000 */
.L_x_304:
        /* <DEDUP_REMOVED lines=8> */
.L_x_306:
[----:B------:R-:W-:Y:S01]  /*3380*/  FADD.FTZ R25, R25, R16 ;  /* 0x0000001019197221 */ /* 0x000fe20000010000 */
[----:B------:R-:W-:-:S04]  /*3390*/  HFMA2 R20, -RZ, RZ, 0, 2.384185791015625e-07 ;  /* 0x00000004ff147431 */ /* 0x000fc800000001ff */
[----:B------:R-:W-:Y:S02]  /*33a0*/  MOV R21, R25 ;  /* 0x0000001900157202 */ /* 0x000fe40000000f00 */
[----:B------:R-:W-:-:S07]  /*33b0*/  MOV R24, R22 ;  /* 0x0000001600187202 */ /* 0x000fce0000000f00 */
[----:B------:R-:W-:Y:S05]  /*33c0*/  WARPSYNC.COLLECTIVE R18, `(.L_x_307) ;  /* 0x0000000012087348 */ /* 0x000fea0003c00000 */
[----:B------:R0:W1:Y:S02]  /*33d0*/  SHFL.BFLY P1, R22, R21, R20, R19 ;  /* 0x0c00001415167389 */ /* 0x0000640000020013 */
[----:B01----:R-:W-:Y:S05]  /*33e0*/  ENDCOLLECTIVE ;  /* 0x000000000000791b */ /* 0x003fea0003800000 */
.L_x_307:
[----:B------:R-:W-:-:S05]  /*33f0*/  FADD.FTZ R24, R24, R17 ;  /* 0x0000001118187221 */ /* 0x000fca0000010000 */
[----:B------:R-:W-:Y:S02]  /*3400*/  MOV R21, R24 ;  /* 0x0000001800157202 */ /* 0x000fe40000000f00 */
[----:B------:R-:W-:-:S07]  /*3410*/  MOV R26, R22 ;  /* 0x00000016001a7202 */ /* 0x000fce0000000f00 */
[----:B------:R-:W-:Y:S05]  /*3420*/  WARPSYNC.COLLECTIVE R18, `(.L_x_308) ;  /* 0x0000000012087348 */ /* 0x000fea0003c00000 */
[----:B------:R0:W1:Y:S02]  /*3430*/  SHFL.BFLY P1, R22, R21, R20, R19 ;  /* 0x0c00001415167389 */ /* 0x0000640000020013 */
[----:B01----:R-:W-:Y:S05]  /*3440*/  ENDCOLLECTIVE ;  /* 0x000000000000791b */ /* 0x003fea0003800000 */
.L_x_308:
[----:B------:R-:W-:Y:S01]  /*3450*/  FADD.FTZ R26, R25, R26 ;  /* 0x0000001a191a7221 */ /* 0x000fe20000010000 */
[----:B------:R-:W-:-:S04]  /*3460*/  HFMA2 R20, -RZ, RZ, 0, 1.1920928955078125e-07 ;  /* 0x00000002ff147431 */ /* 0x000fc800000001ff */
[----:B------:R-:W-:Y:S02]  /*3470*/  MOV R21, R26 ;  /* 0x0000001a00157202 */ /* 0x000fe40000000f00 */
[----:B------:R-:W-:-:S07]  /*3480*/  MOV R27, R22 ;  /* 0x00000016001b7202 */ /* 0x000fce0000000f00 */
[----:B------:R-:W-:Y:S05]  /*3490*/  WARPSYNC.COLLECTIVE R18, `(.L_x_309) ;  /* 0x0000000012087348 */ /* 0x000fea0003c00000 */
[----:B------:R0:W1:Y:S02]  /*34a0*/  SHFL.BFLY P1, R22, R21, R20, R19 ;  /* 0x0c00001415167389 */ /* 0x0000640000020013 */
[----:B01----:R-:W-:Y:S05]  /*34b0*/  ENDCOLLECTIVE ;  /* 0x000000000000791b */ /* 0x003fea0003800000 */
.L_x_309:
[----:B------:R-:W-:-:S05]  /*34c0*/  FADD.FTZ R27, R24, R27 ;  /* 0x0000001b181b7221 */ /* 0x000fca0000010000 */
[----:B------:R-:W-:Y:S02]  /*34d0*/  MOV R21, R27 ;  /* 0x0000001b00157202 */ /* 0x000fe40000000f00 */
[----:B------:R-:W-:-:S07]  /*34e0*/  MOV R29, R22 ;  /* 0x00000016001d7202 */ /* 0x000fce0000000f00 */
[----:B------:R-:W-:Y:S05]  /*34f0*/  WARPSYNC.COLLECTIVE R18, `(.L_x_310) ;  /* 0x0000000012087348 */ /* 0x000fea0003c00000 */
[----:B------:R0:W1:Y:S02]  /*3500*/  SHFL.BFLY P1, R22, R21, R20, R19 ;  /* 0x0c00001415167389 */ /* 0x0000640000020013 */
[----:B01----:R-:W-:Y:S05]  /*3510*/  ENDCOLLECTIVE ;  /* 0x000000000000791b */ /* 0x003fea0003800000 */
.L_x_310:
[----:B------:R-:W-:Y:S01]  /*3520*/  FADD.FTZ R29, R26, R29 ;  /* 0x0000001d1a1d7221 */ /* 0x000fe20000010000 */
[----:B------:R-:W-:-:S04]  /*3530*/  HFMA2 R20, -RZ, RZ, 0, 5.9604644775390625e-08 ;  /* 0x00000001ff147431 */ /* 0x000fc800000001ff */
[----:B------:R-:W-:Y:S02]  /*3540*/  MOV R21, R29 ;  /* 0x0000001d00157202 */ /* 0x000fe40000000f00 */
[----:B------:R-:W-:-:S07]  /*3550*/  MOV R16, R22 ;  /* 0x0000001600107202 */ /* 0x000fce0000000f00 */
[----:B------:R-:W-:Y:S05]  /*3560*/  WARPSYNC.COLLECTIVE R18, `(.L_x_311) ;  /* 0x0000000012087348 */ /* 0x000fea0003c00000 */
[----:B------:R0:W1:Y:S02]  /*3570*/  SHFL.BFLY P1, R22, R21, R20, R19 ;  /* 0x0c00001415167389 */ /* 0x0000640000020013 */
[----:B01----:R-:W-:Y:S05]  /*3580*/  ENDCOLLECTIVE ;  /* 0x000000000000791b */ /* 0x003fea0003800000 */
.L_x_311:
[----:B------:R-:W-:-:S05]  /*3590*/  FADD.FTZ R16, R27, R16 ;  /* 0x000000101b107221 */ /* 0x000fca0000010000 */
[----:B------:R-:W-:Y:S02]  /*35a0*/  MOV R21, R16 ;  /* 0x0000001000157202 */ /* 0x000fe40000000f00 */
[----:B------:R-:W-:-:S07]  /*35b0*/  MOV R28, R22 ;  /* 0x00000016001c7202 */ /* 0x000fce0000000f00 */
[----:B------:R-:W-:Y:S05]  /*35c0*/  WARPSYNC.COLLECTIVE R18, `(.L_x_312) ;  /* 0x0000000012087348 */ /* 0x000fea0003c00000 */
[----:B------:R0:W1:Y:S02]  /*35d0*/  SHFL.BFLY P1, R22, R21, R20, R19 ;  /* 0x0c00001415167389 */ /* 0x0000640000020013 */
[----:B01----:R-:W-:Y:S05]  /*35e0*/  ENDCOLLECTIVE ;  /* 0x000000000000791b */ /* 0x003fea0003800000 */
.L_x_312:
[----:B------:R-:W-:Y:S01]  /*35f0*/  FADD.FTZ R28, R29, R28 ;  /* 0x0000001c1d1c7221 */ /* 0x000fe20000010000 */
[----:B------:R-:W-:Y:S06]  /*3600*/  BRA `(.L_x_313) ;  /* 0xfffffff800087947 */ /* 0x000fec000383ffff */
.L_x_314:
        /* <DEDUP_REMOVED lines=15> */
.L_x_418:


//--------------------- .text._ZN13group_norm_v218gn_bwd_cuda_kernelI6__halfLi320ELi1ELi16ELi80ELi64ELb1ELb1ELi64ELi80ELi80ELi4ELb1ELi144ELb0ELb0ELNS_15WgradSyncMethodE3ENS_16CompileConditionILi1000EEEEEvPT_S6_S6_PKS5_S8_S8_S8_PKfflPfPj --------------------------
	.section	.text._ZN13group_norm_v218gn_bwd_cuda_kernelI6__halfLi320ELi1ELi16ELi80ELi64ELb1ELb1ELi64ELi80ELi80ELi4ELb1ELi144ELb0ELb0ELNS_15WgradSyncMethodE3ENS_16CompileConditionILi1000EEEEEvPT_S6_S6_PKS5_S8_S8_S8_PKfflPfPj,"ax",@progbits
	.align	128
        .global         _ZN13group_norm_v218gn_bwd_cuda_kernelI6__halfLi320ELi1ELi16ELi80ELi64ELb1ELb1ELi64ELi80ELi80ELi4ELb1ELi144ELb0ELb0ELNS_15WgradSyncMethodE3ENS_16CompileConditionILi1000EEEEEvPT_S6_S6_PKS5_S8_S8_S8_PKfflPfPj
        .type           _ZN13group_norm_v218gn_bwd_cuda_kernelI6__halfLi320ELi1ELi16ELi80ELi64ELb1ELb1ELi64ELi80ELi80ELi4ELb1ELi144ELb0ELb0ELNS_15WgradSyncMethodE3ENS_16CompileConditionILi1000EEEEEvPT_S6_S6_PKS5_S8_S8_S8_PKfflPfPj,@function
        .size           _ZN13group_norm_v218gn_bwd_cuda_kernelI6__halfLi320ELi1ELi16ELi80ELi64ELb1ELb1ELi64ELi80ELi80ELi4ELb1ELi144ELb0ELb0ELNS_15WgradSyncMethodE3ENS_16CompileConditionILi1000EEEEEvPT_S6_S6_PKS5_S8_S8_S8_PKfflPfPj,(.L_x_419 - _ZN13group_norm_v218gn_bwd_cuda_kernelI6__halfLi320ELi1ELi16ELi80ELi64ELb1ELb1ELi64ELi80ELi80ELi4ELb1ELi144ELb0ELb0ELNS_15WgradSyncMethodE3ENS_16CompileConditionILi1000EEEEEvPT_S6_S6_PKS5_S8_S8_S8_PKfflPfPj)
        .other          _ZN13group_norm_v218gn_bwd_cuda_kernelI6__halfLi320ELi1ELi16ELi80ELi64ELb1ELb1ELi64ELi80ELi80ELi4ELb1ELi144ELb0ELb0ELNS_15WgradSyncMethodE3ENS_16CompileConditionILi1000EEEEEvPT_S6_S6_PKS5_S8_S8_S8_PKfflPfPj,@"STO_CUDA_ENTRY STV_DEFAULT"
_ZN13group_norm_v218gn_bwd_cuda_kernelI6__halfLi320ELi1ELi16ELi80ELi64ELb1ELb1ELi64ELi80ELi80ELi4ELb1ELi144ELb0ELb0ELNS_15WgradSyncMethodE3ENS_16CompileConditionILi1000EEEEEvPT_S6_S6_PKS5_S8_S8_S8_PKfflPfPj:
.text._ZN13group_norm_v218gn_bwd_cuda_kernelI6__halfLi320ELi1ELi16ELi80ELi64ELb1ELb1ELi64ELi80ELi80ELi4ELb1ELi144ELb0ELb0ELNS_15WgradSyncMethodE3ENS_16CompileConditionILi1000EEEEEvPT_S6_S6_PKS5_S8_S8_S8_PKfflPfPj:
        /* <DEDUP_REMOVED lines=26> */
.L_x_317:
[----:B------:R-:W2:Y:S04]  /*01a0*/  LD.E.STRONG.GPU R0, desc[UR8][R2.64+0x240] ;  /* 0x0002400802007980 */ /* 0x000ea8000c10f900 */
[----:B--2---:R-:W-:Y:S01]  /*01b0*/  CCTL.IVALL ;  /* 0x00000000ff00798f */ /* 0x004fe20002000000 */
[----:B------:R-:W-:Y:S05]  /*01c0*/  YIELD ;  /* 0x0000000000007946 */ /* 0x000fea0003800000 */
[----:B-----5:R-:W-:-:S04]  /*01d0*/  LOP3.LUT R0, R0, R5, RZ, 0x3c, !PT ;  /* 0x0000000500007212 */ /* 0x020fc800078e3cff */
[----:B------:R-:W-:-:S13]  /*01e0*/  ISETP.GT.AND P0, PT, R0, -0x1, PT ;  /* 0xffffffff0000780c */ /* 0x000fda0003f04270 */
[----:B------:R-:W-:Y:S05]  /*01f0*/  @P0 BRA `(.L_x_317) ;  /* 0xfffffffc00e80947 */ /* 0x000fea000383ffff */
.L_x_316:
[----:B------:R-:W-:Y:S05]  /*0200*/  WARPSYNC.ALL ;  /* 0x0000000000007948 */ /* 0x000fea0003800000 */
[----:B------:R-:W-:Y:S06]  /*0210*/  BAR.SYNC.DEFER_BLOCKING 0x0 ;  /* 0x0000000000007b1d */ /* 0x000fec0000010000 */
[----:B------:R-:W-:Y:S05]  /*0220*/  BRA `(.L_x_318) ;  /* 0x0000002400a47947 */ /* 0x000fea0003800000 */
.L_x_315:
        /* <DEDUP_REMOVED lines=94> */
.L_x_327:
        /* <DEDUP_REMOVED lines=407> */
.L_x_320:
        /* <DEDUP_REMOVED lines=23> */
.L_x_340:
[----:B------:R-:W0:Y:S01]  /*22f0*/  @!P2 S2R R19, SR_CgaCtaId ;  /* 0x000000000013a919 */ /* 0x000e220000008800 */
[----:B------:R-:W-:Y:S01]  /*2300*/  @!P2 MOV R18, 0x400 ;  /* 0x000004000012a802 */ /* 0x000fe20000000f00 */
[----:B---3--:R-:W-:Y:S01]  /*2310*/  FADD.FTZ R17, R28, R22 ;  /* 0x000000161c117221 */ /* 0x008fe20000010000 */
[----:B------:R-:W-:-:S03]  /*2320*/  @!P2 FMUL.FTZ R16, R16, 0.00019531250291038304567 ;  /* 0x394ccccd1010a820 */ /* 0x000fc60000410000 */
[----:B------:R-:W-:Y:S01]  /*2330*/  @!P2 FMUL.FTZ R17, R17, 0.00019531250291038304567 ;  /* 0x394ccccd1111a820 */ /* 0x000fe20000410000 */
[----:B0-----:R-:W-:-:S05]  /*2340*/  @!P2 LEA R18, R19, R18, 0x18 ;  /* 0x000000121312a211 */ /* 0x001fca00078ec0ff */
[----:B------:R2:W-:Y:S02]  /*2350*/  @!P2 STS.64 [R18+0x2850], R16 ;  /* 0x002850101200a388 */ /* 0x0005e40000000a00 */
.L_x_321:
[----:B------:R-:W-:Y:S05]  /*2360*/  BSYNC B0 ;  /* 0x0000000000007941 */ /* 0x000fea0003800000 */
.L_x_319:
        /* <DEDUP_REMOVED lines=9> */
.L_x_325:
[----:B------:R-:W3:Y:S04]  /*2400*/  LD.E.STRONG.GPU R17, desc[UR8][R4.64+0x240] ;  /* 0x0002400804117980 */ /* 0x000ee8000c10f900 */
[----:B---3--:R-:W-:Y:S01]  /*2410*/  CCTL.IVALL ;  /* 0x00000000ff00798f */ /* 0x008fe20002000000 */
[----:B------:R-:W-:Y:S05]  /*2420*/  YIELD ;  /* 0x0000000000007946 */ /* 0x000fea0003800000 */
[----:B-----5:R-:W-:-:S04]  /*2430*/  LOP3.LUT R17, R17, R16, RZ, 0x3c, !PT ;  /* 0x0000001011117212 */ /* 0x020fc800078e3cff */
[----:B------:R-:W-:-:S13]  /*2440*/  ISETP.GT.AND P1, PT, R17, -0x1, PT ;  /* 0xffffffff1100780c */ /* 0x000fda0003f24270 */
[----:B------:R-:W-:Y:S05]  /*2450*/  @P1 BRA `(.L_x_325) ;  /* 0xfffffffc00e81947 */ /* 0x000fea000383ffff */
.L_x_324:
[----:B------:R-:W-:Y:S05]  /*2460*/  WARPSYNC.ALL ;  /* 0x0000000000007948 */ /* 0x000fea0003800000 */
[----:B------:R-:W-:Y:S06]  /*2470*/  BAR.SYNC.DEFER_BLOCKING 0x0 ;  /* 0x0000000000007b1d */ /* 0x000fec0000010000 */
[----:B------:R-:W-:Y:S05]  /*2480*/  BRA `(.L_x_326) ;  /* 0x0000000000087947 */ /* 0x000fea0003800000 */
.L_x_323:
[----:B------:R-:W-:Y:S05]  /*2490*/  WARPSYNC.ALL ;  /* 0x0000000000007948 */ /* 0x000fea0003800000 */
[----:B------:R-:W-:Y:S06]  /*24a0*/  BAR.SYNC.DEFER_BLOCKING 0x0 ;  /* 0x0000000000007b1d */ /* 0x000fec0000010000 */
.L_x_326:
        /* <DEDUP_REMOVED lines=65> */
.L_x_318:
        /* <DEDUP_REMOVED lines=33> */
.L_x_331:
        /* <DEDUP_REMOVED lines=19> */
.L_x_330:
        /* <DEDUP_REMOVED lines=35> */
.L_x_350:
        /* <DEDUP_REMOVED lines=9> */
.L_x_328:
[----:B------:R-:W-:Y:S05]  /*2ec0*/  WARPSYNC.ALL ;  /* 0x0000000000007948 */ /* 0x000fea0003800000 */
[----:B------:R-:W-:Y:S01]  /*2ed0*/  IADD3 R64, PT, PT, R64, 0x120, RZ ;  /* 0x0000012040407810 */ /* 0x000fe20007ffe0ff */
[----:B------:R-:W-:Y:S03]  /*2ee0*/  BAR.SYNC.DEFER_BLOCKING 0x0 ;  /* 0x0000000000007b1d */ /* 0x000fe60000010000 */
[----:B------:R-:W-:-:S13]  /*2ef0*/  ISETP.GE.AND P1, PT, R64, R13, PT ;  /* 0x0000000d4000720c */ /* 0x000fda0003f26270 */
[----:B------:R-:W-:Y:S05]  /*2f00*/  @!P1 BRA `(.L_x_331) ;  /* 0xfffffff800f09947 */ /* 0x000fea000383ffff */
[----:B------:R-:W-:Y:S05]  /*2f10*/  EXIT ;  /* 0x000000000000794d */ /* 0x000fea0003800000 */
.L_x_322:
[----:B------:R-:W-:Y:S01]  /*2f20*/  HFMA2 R20, -RZ, RZ, 0, 4.76837158203125e-07 ;  /* 0x00000008ff147431 */ /* 0x000fe200000001ff */
[----:B--2---:R-:W-:Y:S02]  /*2f30*/  MOV R21, R16 ;  /* 0x0000001000157202 */ /* 0x004fe40000000f00 */
[----:B------:R-:W-:Y:S02]  /*2f40*/  MOV R19, 0x1f ;  /* 0x0000001f00137802 */ /* 0x000fe40000000f00 */
[----:B------:R-:W-:-:S07]  /*2f50*/  MOV R18, 0xffffffff ;  /* 0xffffffff00127802 */ /* 0x000fce0000000f00 */
[----:B01----:R-:W-:Y:S05]  /*2f60*/  WARPSYNC.COLLECTIVE R18, `(.L_x_332) ;  /* 0x0000000012087348 */ /* 0x003fea0003c00000 */
[----:B------:R2:W3:Y:S02]  /*2f70*/  SHFL.BFLY P1, R22, R21, R20, R19 ;  /* 0x0c00001415167389 */ /* 0x0004e40000020013 */
[----:B0123--:R-:W-:Y:S05]  /*2f80*/  ENDCOLLECTIVE ;  /* 0x000000000000791b */ /* 0x00ffea0003800000 */
.L_x_332:
[----:B------:R-:W-:Y:S02]  /*2f90*/  MOV R21, R17 ;  /* 0x0000001100157202 */ /* 0x000fe40000000f00 */
[----:B------:R-:W-:-:S07]  /*2fa0*/  MOV R23, R22 ;  /* 0x0000001600177202 */ /* 0x000fce0000000f00 */
[----:B------:R-:W-:Y:S05]  /*2fb0*/  WARPSYNC.COLLECTIVE R18, `(.L_x_333) ;  /* 0x0000000012087348 */ /* 0x000fea0003c00000 */
[----:B------:R0:W1:Y:S02]  /*2fc0*/  SHFL.BFLY P1, R22, R21, R20, R19 ;  /* 0x0c00001415167389 */ /* 0x0000640000020013 */
[----:B01----:R-:W-:Y:S05]  /*2fd0*/  ENDCOLLECTIVE ;  /* 0x000000000000791b */ /* 0x003fea0003800000 */
.L_x_333:
[----:B------:R-:W-:Y:S01]  /*2fe0*/  FADD.FTZ R23, R23, R16 ;  /* 0x0000001017177221 */ /* 0x000fe20000010000 */
[----:B------:R-:W-:-:S04]  /*2ff0*/  HFMA2 R20, -RZ, RZ, 0, 2.384185791015625e-07 ;  /* 0x00000004ff147431 */ /* 0x000fc800000001ff */
[----:B------:R-:W-:Y:S02]  /*3000*/  MOV R21, R23 ;  /* 0x0000001700157202 */ /* 0x000fe40000000f00 */
[----:B------:R-:W-:-:S07]  /*3010*/  MOV R24, R22 ;  /* 0x0000001600187202 */ /* 0x000fce0000000f00 */
[----:B------:R-:W-:Y:S05]  /*3020*/  WARPSYNC.COLLECTIVE R18, `(.L_x_334) ;  /* 0x0000000012087348 */ /* 0x000fea0003c00000 */
[----:B------:R0:W1:Y:S02]  /*3030*/  SHFL.BFLY P1, R22, R21, R20, R19 ;  /* 0x0c00001415167389 */ /* 0x0000640000020013 */
[----:B01----:R-:W-:Y:S05]  /*3040*/  ENDCOLLECTIVE ;  /* 0x000000000000791b */ /* 0x003fea0003800000 */
.L_x_334:
[----:B------:R-:W-:-:S05]  /*3050*/  FADD.FTZ R24, R24, R17 ;  /* 0x0000001118187221 */ /* 0x000fca0000010000 */
[----:B------:R-:W-:Y:S02]  /*3060*/  MOV R21, R24 ;  /* 0x0000001800157202 */ /* 0x000fe40000000f00 */
[----:B------:R-:W-:-:S07]  /*3070*/  MOV R26, R22 ;  /* 0x00000016001a7202 */ /* 0x000fce0000000f00 */
[----:B------:R-:W-:Y:S05]  /*3080*/  WARPSYNC.COLLECTIVE R18, `(.L_x_335) ;  /* 0x0000000012087348 */ /* 0x000fea0003c00000 */
[----:B------:R0:W1:Y:S02]  /*3090*/  SHFL.BFLY P1, R22, R21, R20, R19 ;  /* 0x0c00001415167389 */ /* 0x0000640000020013 */
[----:B01----:R-:W-:Y:S05]  /*30a0*/  ENDCOLLECTIVE ;  /* 0x000000000000791b */ /* 0x003fea0003800000 */
.L_x_335:
[----:B------:R-:W-:Y:S01]  /*30b0*/  FADD.FTZ R26, R23, R26 ;  /* 0x0000001a171a7221 */ /* 0x000fe20000010000 */
[----:B------:R-:W-:-:S04]  /*30c0*/  HFMA2 R20, -RZ, RZ, 0, 1.1920928955078125e-07 ;  /* 0x00000002ff147431 */ /* 0x000fc800000001ff */
[----:B------:R-:W-:Y:S02]  /*30d0*/  MOV R21, R26 ;  /* 0x0000001a00157202 */ /* 0x000fe40000000f00 */
[----:B------:R-:W-:-:S07]  /*30e0*/  MOV R25, R22 ;  /* 0x0000001600197202 */ /* 0x000fce0000000f00 */
[----:B------:R-:W-:Y:S05]  /*30f0*/  WARPSYNC.COLLECTIVE R18, `(.L_x_336) ;  /* 0x0000000012087348 */ /* 0x000fea0003c00000 */
[----:B------:R0:W1:Y:S02]  /*3100*/  SHFL.BFLY P1, R22, R21, R20, R19 ;  /* 0x0c00001415167389 */ /* 0x0000640000020013 */
[----:B01----:R-:W-:Y:S05]  /*3110*/  ENDCOLLECTIVE ;  /* 0x000000000000791b */ /* 0x003fea0003800000 */
.L_x_336:
[----:B------:R-:W-:-:S05]  /*3120*/  FADD.FTZ R25, R24, R25 ;  /* 0x0000001918197221 */ /* 0x000fca0000010000 */
[----:B------:R-:W-:Y:S02]  /*3130*/  MOV R21, R25 ;  /* 0x0000001900157202 */ /* 0x000fe40000000f00 */
[----:B------:R-:W-:-:S07]  /*3140*/  MOV R27, R22 ;  /* 0x00000016001b7202 */ /* 0x000fce0000000f00 */
[----:B------:R-:W-:Y:S05]  /*3150*/  WARPSYNC.COLLECTIVE R18, `(.L_x_337) ;  /* 0x0000000012087348 */ /* 0x000fea0003c00000 */
[----:B------:R0:W1:Y:S02]  /*3160*/  SHFL.BFLY P1, R22, R21, R20, R19 ;  /* 0x0c00001415167389 */ /* 0x0000640000020013 */
[----:B01----:R-:W-:Y:S05]  /*3170*/  ENDCOLLECTIVE ;  /* 0x000000000000791b */ /* 0x003fea0003800000 */
.L_x_337:
[----:B------:R-:W-:Y:S01]  /*3180*/  FADD.FTZ R27, R26, R27 ;  /* 0x0000001b1a1b7221 */ /* 0x000fe20000010000 */
[----:B------:R-:W-:-:S04]  /*3190*/  HFMA2 R20, -RZ, RZ, 0, 5.9604644775390625e-08 ;  /* 0x00000001ff147431 */ /* 0x000fc800000001ff */
[----:B------:R-:W-:Y:S02]  /*31a0*/  MOV R21, R27 ;  /* 0x0000001b00157202 */ /* 0x000fe40000000f00 */
[----:B------:R-:W-:-:S07]  /*31b0*/  MOV R28, R22 ;  /* 0x00000016001c7202 */ /* 0x000fce0000000f00 */
[----:B------:R-:W-:Y:S05]  /*31c0*/  WARPSYNC.COLLECTIVE R18, `(.L_x_338) ;  /* 0x0000000012087348 */ /* 0x000fea0003c00000 */
[----:B------:R0:W1:Y:S02]  /*31d0*/  SHFL.BFLY P1, R22, R21, R20, R19 ;  /* 0x0c00001415167389 */ /* 0x0000640000020013 */
[----:B01----:R-:W-:Y:S05]  /*31e0*/  ENDCOLLECTIVE ;  /* 0x000000000000791b */ /* 0x003fea0003800000 */
.L_x_338:
[----:B------:R-:W-:-:S05]  /*31f0*/  FADD.FTZ R28, R25, R28 ;  /* 0x0000001c191c7221 */ /* 0x000fca0000010000 */
[----:B------:R-:W-:Y:S02]  /*3200*/  MOV R21, R28 ;  /* 0x0000001c00157202 */ /* 0x000fe40000000f00 */
[----:B------:R-:W-:-:S07]  /*3210*/  MOV R16, R22 ;  /* 0x0000001600107202 */ /* 0x000fce0000000f00 */
[----:B------:R-:W-:Y:S05]  /*3220*/  WARPSYNC.COLLECTIVE R18, `(.L_x_339) ;  /* 0x0000000012087348 */ /* 0x000fea0003c00000 */
[----:B------:R0:W1:Y:S02]  /*3230*/  SHFL.BFLY P1, R22, R21, R20, R19 ;  /* 0x0c00001415167389 */ /* 0x0000640000020013 */
[----:B01----:R-:W-:Y:S05]  /*3240*/  ENDCOLLECTIVE ;  /* 0x000000000000791b */ /* 0x003fea0003800000 */
.L_x_339:
[----:B------:R-:W-:Y:S01]  /*3250*/  FADD.FTZ R16, R27, R16 ;  /* 0x000000101b107221 */ /* 0x000fe20000010000 */
[----:B------:R-:W-:Y:S06]  /*3260*/  BRA `(.L_x_340) ;  /* 0xfffffff000207947 */ /* 0x000fec000383ffff */
.L_x_329:
        /* <DEDUP_REMOVED lines=8> */
.L_x_342:
[----:B------:R-:W-:Y:S05]  /*32f0*/  BSYNC B0 ;  /* 0x0000000000007941 */ /* 0x000fea0003800000 */
.L_x_341:
        /* <DEDUP_REMOVED lines=8> */
.L_x_343:
[----:B------:R-:W-:Y:S01]  /*3380*/  FADD.FTZ R25, R25, R16 ;  /* 0x0000001019197221 */ /* 0x000fe20000010000 */
[----:B------:R-:W-:-:S04]  /*3390*/  HFMA2 R20, -RZ, RZ, 0, 2.384185791015625e-07 ;  /* 0x00000004ff147431 */ /* 0x000fc800000001ff */
[----:B------:R-:W-:Y:S02]  /*33a0*/  MOV R21, R25 ;  /* 0x0000001900157202 */ /* 0x000fe40000000f00 */
[----:B------:R-:W-:-:S07]  /*33b0*/  MOV R24, R22 ;  /* 0x0000001600187202 */ /* 0x000fce0000000f00 */
[----:B------:R-:W-:Y:S05]  /*33c0*/  WARPSYNC.COLLECTIVE R18, `(.L_x_344) ;  /* 0x0000000012087348 */ /* 0x000fea0003c00000 */
[----:B------:R0:W1:Y:S02]  /*33d0*/  SHFL.BFLY P1, R22, R21, R20, R19 ;  /* 0x0c00001415167389 */ /* 0x0000640000020013 */
[----:B01----:R-:W-:Y:S05]  /*33e0*/  ENDCOLLECTIVE ;  /* 0x000000000000791b */ /* 0x003fea0003800000 */
.L_x_344:
[----:B------:R-:W-:-:S05]  /*33f0*/  FADD.FTZ R24, R24, R17 ;  /* 0x0000001118187221 */ /* 0x000fca0000010000 */
[----:B------:R-:W-:Y:S02]  /*3400*/  MOV R21, R24 ;  /* 0x0000001800157202 */ /* 0x000fe40000000f00 */
[----:B------:R-:W-:-:S07]  /*3410*/  MOV R26, R22 ;  /* 0x00000016001a7202 */ /* 0x000fce0000000f00 */
[----:B------:R-:W-:Y:S05]  /*3420*/  WARPSYNC.COLLECTIVE R18, `(.L_x_345) ;  /* 0x0000000012087348 */ /* 0x000fea0003c00000 */
[----:B------:R0:W1:Y:S02]  /*3430*/  SHFL.BFLY P1, R22, R21, R20, R19 ;  /* 0x0c00001415167389 */ /* 0x0000640000020013 */
[----:B01----:R-:W-:Y:S05]  /*3440*/  ENDCOLLECTIVE ;  /* 0x000000000000791b */ /* 0x003fea0003800000 */
.L_x_345:
[----:B------:R-:W-:Y:S01]  /*3450*/  FADD.FTZ R26, R25, R26 ;  /* 0x0000001a191a7221 */ /* 0x000fe20000010000 */
[----:B------:R-:W-:-:S04]  /*3460*/  HFMA2 R20, -RZ, RZ, 0, 1.1920928955078125e-07 ;  /* 0x00000002ff147431 */ /* 0x000fc800000001ff */
[----:B------:R-:W-:Y:S02]  /*3470*/  MOV R21, R26 ;  /* 0x0000001a00157202 */ /* 0x000fe40000000f00 */
[----:B------:R-:W-:-:S07]  /*3480*/  MOV R27, R22 ;  /* 0x00000016001b7202 */ /* 0x000fce0000000f00 */
[----:B------:R-:W-:Y:S05]  /*3490*/  WARPSYNC.COLLECTIVE R18, `(.L_x_346) ;  /* 0x0000000012087348 */ /* 0x000fea0003c00000 */
[----:B------:R0:W1:Y:S02]  /*34a0*/  SHFL.BFLY P1, R22, R21, R20, R19 ;  /* 0x0c00001415167389 */ /* 0x0000640000020013 */
[----:B01----:R-:W-:Y:S05]  /*34b0*/  ENDCOLLECTIVE ;  /* 0x000000000000791b */ /* 0x003fea0003800000 */
.L_x_346:
[----:B------:R-:W-:-:S05]  /*34c0*/  FADD.FTZ R27, R24, R27 ;  /* 0x0000001b181b7221 */ /* 0x000fca0000010000 */
[----:B------:R-:W-:Y:S02]  /*34d0*/  MOV R21, R27 ;  /* 0x0000001b00157202 */ /* 0x000fe40000000f00 */
[----:B------:R-:W-:-:S07]  /*34e0*/  MOV R29, R22 ;  /* 0x00000016001d7202 */ /* 0x000fce0000000f00 */
[----:B------:R-:W-:Y:S05]  /*34f0*/  WARPSYNC.COLLECTIVE R18, `(.L_x_347) ;  /* 0x0000000012087348 */ /* 0x000fea0003c00000 */
[----:B------:R0:W1:Y:S02]  /*3500*/  SHFL.BFLY P1, R22, R21, R20, R19 ;  /* 0x0c00001415167389 */ /* 0x0000640000020013 */
[----:B01----:R-:W-:Y:S05]  /*3510*/  ENDCOLLECTIVE ;  /* 0x000000000000791b */ /* 0x003fea0003800000 */
.L_x_347:
[----:B------:R-:W-:Y:S01]  /*3520*/  FADD.FTZ R29, R26, R29 ;  /* 0x0000001d1a1d7221 */ /* 0x000fe20000010000 */
[----:B------:R-:W-:-:S04]  /*3530*/  HFMA2 R20, -RZ, RZ, 0, 5.9604644775390625e-08 ;  /* 0x00000001ff147431 */ /* 0x000fc800000001ff */
[----:B------:R-:W-:Y:S02]  /*3540*/  MOV R21, R29 ;  /* 0x0000001d00157202 */ /* 0x000fe40000000f00 */
[----:B------:R-:W-:-:S07]  /*3550*/  MOV R16, R22 ;  /* 0x0000001600107202 */ /* 0x000fce0000000f00 */
[----:B------:R-:W-:Y:S05]  /*3560*/  WARPSYNC.COLLECTIVE R18, `(.L_x_348) ;  /* 0x0000000012087348 */ /* 0x000fea0003c00000 */
[----:B------:R0:W1:Y:S02]  /*3570*/  SHFL.BFLY P1, R22, R21, R20, R19 ;  /* 0x0c00001415167389 */ /* 0x0000640000020013 */
[----:B01----:R-:W-:Y:S05]  /*3580*/  ENDCOLLECTIVE ;  /* 0x000000000000791b */ /* 0x003fea0003800000 */
.L_x_348:
[----:B------:R-:W-:-:S05]  /*3590*/  FADD.FTZ R16, R27, R16 ;  /* 0x000000101b107221 */ /* 0x000fca0000010000 */
[----:B------:R-:W-:Y:S02]  /*35a0*/  MOV R21, R16 ;  /* 0x0000001000157202 */ /* 0x000fe40000000f00 */
[----:B------:R-:W-:-:S07]  /*35b0*/  MOV R28, R22 ;  /* 0x00000016001c7202 */ /* 0x000fce0000000f00 */
[----:B------:R-:W-:Y:S05]  /*35c0*/  WARPSYNC.COLLECTIVE R18, `(.L_x_349) ;  /* 0x0000000012087348 */ /* 0x000fea0003c00000 */
[----:B------:R0:W1:Y:S02]  /*35d0*/  SHFL.BFLY P1, R22, R21, R20, R19 ;  /* 0x0c00001415167389 */ /* 0x0000640000020013 */
[----:B01----:R-:W-:Y:S05]  /*35e0*/  ENDCOLLECTIVE ;  /* 0x000000000000791b */ /* 0x003fea0003800000 */
.L_x_349:
[----:B------:R-:W-:Y:S01]  /*35f0*/  FADD.FTZ R28, R29, R28 ;  /* 0x0000001c1d1c7221 */ /* 0x000fe20000010000 */
[----:B------:R-:W-:Y:S06]  /*3600*/  BRA `(.L_x_350) ;  /* 0xfffffff800087947 */ /* 0x000fec000383ffff */
.L_x_351:
        /* <DEDUP_REMOVED lines=15> */
.L_x_419:


//--------------------- .text._ZN13group_norm_v214gn_cuda_kernelI6__halfLi320ELi1ELi32ELi40ELi64ELb0ELi64ELi40ELi40ELi4ELb0ELi116ELb0ELb0ENS_16CompileConditionILi1000EEEEEvPT_PKS4_S7_S7_flPfS8_Pj --------------------------
	.section	.text._ZN13group_norm_v214gn_cuda_kernelI6__halfLi320ELi1ELi32ELi40ELi64ELb0ELi64ELi40ELi40ELi4ELb0ELi116ELb0ELb0ENS_16CompileConditionILi1000EEEEEvPT_PKS4_S7_S7_flPfS8_Pj,"ax",@progbits
	.align	128
        .global         _ZN13group_norm_v214gn_cuda_kernelI6__halfLi320ELi1ELi32ELi40ELi64ELb0ELi64ELi40ELi40ELi4ELb0ELi116ELb0ELb0ENS_16CompileConditionILi1000EEEEEvPT_PKS4_S7_S7_flPfS8_Pj
        .type           _ZN13group_norm_v214gn_cuda_kernelI6__halfLi320ELi1ELi32ELi40ELi64ELb0ELi64ELi40ELi40ELi4ELb0ELi116ELb0ELb0ENS_16CompileConditionILi1000EEEEEvPT_PKS4_S7_S7_flPfS8_Pj,@function
        .size           _ZN13group_norm_v214gn_cuda_kernelI6__halfLi320ELi1ELi32ELi40ELi64ELb0ELi64ELi40ELi40ELi4ELb0ELi116ELb0ELb0ENS_16CompileConditionILi1000EEEEEvPT_PKS4_S7_S7_flPfS8_Pj,(.L_x_420 - _ZN13group_norm_v214gn_cuda_kernelI6__halfLi320ELi1ELi32ELi40ELi64ELb0ELi64ELi40ELi40ELi4ELb0ELi116ELb0ELb0ENS_16CompileConditionILi1000EEEEEvPT_PKS4_S7_S7_flPfS8_Pj)
        .other          _ZN13group_norm_v214gn_cuda_kernelI6__halfLi320ELi1ELi32ELi40ELi64ELb0ELi64ELi40ELi40ELi4ELb0ELi116ELb0ELb0ENS_16CompileConditionILi1000EEEEEvPT_PKS4_S7_S7_flPfS8_Pj,@"STO_CUDA_ENTRY STV_DEFAULT"
_ZN13group_norm_v214gn_cuda_kernelI6__halfLi320ELi1ELi32ELi40ELi64ELb0ELi64ELi40ELi40ELi4ELb0ELi116ELb0ELb0ENS_16CompileConditionILi1000EEEEEvPT_PKS4_S7_S7_flPfS8_Pj:
.text._ZN13group_norm_v214gn_cuda_kernelI6__halfLi320ELi1ELi32ELi40ELi64ELb0ELi64ELi40ELi40ELi4ELb0ELi116ELb0ELb0ENS_16CompileConditionILi1000EEEEEvPT_PKS4_S7_S7_flPfS8_Pj:
        /* <DEDUP_REMOVED lines=28> */
[----:B------:R-:W-:Y:S02]  /*01c0*/  SHF.L.U32 R12, R16, 0x1, RZ ;  /* 0x00000001100c7819 */ /* 0x000fe400000006ff */
[----:B------:R-:W-:Y:S02]  /*01d0*/  SHF.R.U32.HI R3, RZ, 0x1f, R16 ;  /* 0x0000001fff037819 */ /* 0x000fe40000011610 */
[C---:B----4-:R-:W-:Y:S02]  /*01e0*/  IADD3 R14, P0, PT, R12.reuse, UR8, RZ ;  /* 0x000000080c0e7c10 */ /* 0x050fe4000ff1e0ff */
[----:B------:R-:W-:-:S02]  /*01f0*/  IADD3 R12, P1, PT, R12, UR10, RZ ;  /* 0x0000000a0c0c7c10 */ /* 0x000fc4000ff3e0ff */
[C---:B------:R-:W-:Y:S02]  /*0200*/  IADD3.X R15, PT, PT, R3.reuse, UR9, RZ, P0, !PT ;  /* 0x00000009030f7c10 */ /* 0x040fe400087fe4ff */
[----:B------:R-:W-:-:S04]  /*0210*/  IADD3.X R13, PT, PT, R3, UR11, RZ, P1, !PT ;  /* 0x0000000b030d7c10 */ /* 0x000fc80008ffe4ff */
[----:B------:R-:W5:Y:S04]  /*0220*/  LDG.E.64.CONSTANT R14, desc[UR6][R14.64] ;  /* 0x000000060e0e7981 */ /* 0x000f68000c1e9b00 */
[----:B------:R-:W5:Y:S01]  /*0230*/  LDG.E.64.CONSTANT R12, desc[UR6][R12.64] ;  /* 0x000000060c0c7981 */ /* 0x000f62000c1e9b00 */
[----:B------:R-:W-:-:S13]  /*0240*/  LOP3.LUT P0, RZ, R8, 0x1f, RZ, 0xc0, !PT ;  /* 0x0000001f08ff7812 */ /* 0x000fda000780c0ff */
[----:B------:R-:W1:Y:S01]  /*0250*/  @!P0 S2R R26, SR_CgaCtaId ;  /* 0x00000000001a8919 */ /* 0x000e620000008800 */
[--C-:B--2---:R-:W-:Y:S02]  /*0260*/  HADD2.F32 R3, -RZ, R20.reuse.H0_H0 ;  /* 0x20000014ff037230 */ /* 0x104fe40000004100 */
[----:B0-----:R-:W-:Y:S02]  /*0270*/  HADD2.F32 R11, -RZ, R20.H1_H1 ;  /* 0x30000014ff0b7230 */ /* 0x001fe40000004100 */
[--C-:B------:R-:W-:Y:S02]  /*0280*/  HADD2.F32 R9, -RZ, R21.reuse.H0_H0 ;  /* 0x20000015ff097230 */ /* 0x100fe40000004100 */
[----:B------:R-:W-:Y:S01]  /*0290*/  FADD.FTZ R10, RZ, R3 ;  /* 0x00000003ff0a7221 */ /* 0x000fe20000010000 */
[----:B------:R-:W-:Y:S01]  /*02a0*/  FFMA.FTZ R20, R3, R3, RZ ;  /* 0x0000000303147223 */ /* 0x000fe200000100ff */
[----:B------:R-:W-:Y:S02]  /*02b0*/  HADD2.F32 R7, -RZ, R21.H1_H1 ;  /* 0x30000015ff077230 */ /* 0x000fe40000004100 */
[----:B------:R-:W-:Y:S01]  /*02c0*/  FADD.FTZ R10, R10, R11 ;  /* 0x0000000b0a0a7221 */ /* 0x000fe20000010000 */
[----:B------:R-:W-:Y:S01]  /*02d0*/  FFMA.FTZ R20, R11, R11, R20 ;  /* 0x0000000b0b147223 */ /* 0x000fe20000010014 */
[----:B---3--:R-:W-:-:S02]  /*02e0*/  HADD2.F32 R5, -RZ, R18.H0_H0 ;  /* 0x20000012ff057230 */ /* 0x008fc40000004100 */
[----:B------:R-:W-:Y:S01]  /*02f0*/  FADD.FTZ R10, R10, R9 ;  /* 0x000000090a0a7221 */ /* 0x000fe20000010000 */
[----:B------:R-:W-:Y:S01]  /*0300*/  FFMA.FTZ R20, R9, R9, R20 ;  /* 0x0000000909147223 */ /* 0x000fe20000010014 */
[----:B------:R-:W-:Y:S02]  /*0310*/  HADD2.F32 R23, -RZ, R18.H1_H1 ;  /* 0x30000012ff177230 */ /* 0x000fe40000004100 */
[----:B------:R-:W-:Y:S01]  /*0320*/  FADD.FTZ R10, R10, R7 ;  /* 0x000000070a0a7221 */ /* 0x000fe20000010000 */
[----:B------:R-:W-:Y:S01]  /*0330*/  FFMA.FTZ R20, R7, R7, R20 ;  /* 0x0000000707147223 */ /* 0x000fe20000010014 */
[--C-:B------:R-:W-:Y:S02]  /*0340*/  HADD2.F32 R25, -RZ, R19.reuse.H0_H0 ;  /* 0x20000013ff197230 */ /* 0x100fe40000004100 */
[----:B------:R-:W-:Y:S01]  /*0350*/  FADD.FTZ R10, R10, R5 ;  /* 0x000000050a0a7221 */ /* 0x000fe20000010000 */
[----:B------:R-:W-:Y:S01]  /*0360*/  FFMA.FTZ R20, R5, R5, R20 ;  /* 0x0000000505147223 */ /* 0x000fe20000010014 */
[----:B------:R-:W-:-:S02]  /*0370*/  HADD2.F32 R27, -RZ, R19.H1_H1 ;  /* 0x30000013ff1b7230 */ /* 0x000fc40000004100 */
[----:B------:R-:W-:Y:S01]  /*0380*/  FADD.FTZ R10, R10, R23 ;  /* 0x000000170a0a7221 */ /* 0x000fe20000010000 */
[----:B------:R-:W-:-:S03]  /*0390*/  FFMA.FTZ R20, R23, R23, R20 ;  /* 0x0000001717147223 */ /* 0x000fc60000010014 */
        /* <DEDUP_REMOVED lines=55> */
.L_x_364:
        /* <DEDUP_REMOVED lines=10> */
.L_x_352:
        /* <DEDUP_REMOVED lines=18> */
.L_x_355:
[----:B------:R-:W-:Y:S05]  /*08d0*/  BSYNC.RECONVERGENT B0 ;  /* 0x0000000000007941 */ /* 0x000fea0003800200 */
.L_x_354:
[----:B------:R-:W1:Y:S01]  /*08e0*/  S2UR UR5, SR_CgaCtaId ;  /* 0x00000000000579c3 */ /* 0x000e620000008800 */
[----:B------:R-:W-:Y:S01]  /*08f0*/  LOP3.LUT R16, R16, 0xffff, RZ, 0xc0, !PT ;  /* 0x0000ffff10107812 */ /* 0x000fe200078ec0ff */
[----:B------:R-:W-:Y:S01]  /*0900*/  UMOV UR4, 0x400 ;  /* 0x0000040000047882 */ /* 0x000fe20000000000 */
[----:B-----5:R-:W-:Y:S01]  /*0910*/  HADD2.F32 R10, -RZ, R12.H0_H0 ;  /* 0x2000000cff0a7230 */ /* 0x020fe20000004100 */
        /* <DEDUP_REMOVED lines=9> */
[--C-:B0-----:R-:W-:Y:S01]  /*09b0*/  FADD.FTZ R21, R5, -R16.reuse ;  /* 0x8000001005157221 */ /* 0x101fe20000010000 */
[----:B------:R-:W0:Y:S01]  /*09c0*/  LDCU.64 UR4, c[0x0][0x380] ;  /* 0x00007000ff0477ac */ /* 0x000e220008000a00 */
[--C-:B------:R-:W-:Y:S01]  /*09d0*/  FADD.FTZ R17, R9, -R16.reuse ;  /* 0x8000001009117221 */ /* 0x100fe20000010000 */
[--C-:B------:R-:W-:Y:S01]  /*09e0*/  HADD2.F32 R9, -RZ, R14.reuse.H0_H0 ;  /* 0x2000000eff097230 */ /* 0x100fe20000004100 */
[----:B------:R-:W1:Y:S01]  /*09f0*/  MUFU.RSQ R4, R4 ;  /* 0x0000000400047308 */ /* 0x000e620000001400 */
[--C-:B------:R-:W-:Y:S01]  /*0a00*/  FADD.FTZ R11, R11, -R16.reuse ;  /* 0x800000100b0b7221 */ /* 0x100fe20000010000 */
[--C-:B------:R-:W-:Y:S01]  /*0a10*/  FADD.FTZ R19, R7, -R16.reuse ;  /* 0x8000001007137221 */ /* 0x100fe20000010000 */
[--C-:B------:R-:W-:Y:S01]  /*0a20*/  FADD.FTZ R23, R23, -R16.reuse ;  /* 0x8000001017177221 */ /* 0x100fe20000010000 */
[--C-:B------:R-:W-:Y:S01]  /*0a30*/  FADD.FTZ R25, R25, -R16.reuse ;  /* 0x8000001019197221 */ /* 0x100fe20000010000 */
[----:B------:R-:W-:Y:S01]  /*0a40*/  FADD.FTZ R27, R27, -R16 ;  /* 0x800000101b1b7221 */ /* 0x000fe20000010000 */
[----:B------:R-:W-:Y:S01]  /*0a50*/  HADD2.F32 R14, -RZ, R14.H1_H1 ;  /* 0x3000000eff0e7230 */ /* 0x000fe20000004100 */
[----:B0-----:R-:W-:Y:S01]  /*0a60*/  IADD3 R2, P0, PT, R2, UR4, RZ ;  /* 0x0000000402027c10 */ /* 0x001fe2000ff1e0ff */
[C---:B-1----:R-:W-:Y:S01]  /*0a70*/  FMUL.FTZ R8, R4.reuse, R3 ;  /* 0x0000000304087220 */ /* 0x042fe20000410000 */
[C---:B------:R-:W-:Y:S01]  /*0a80*/  FMUL.FTZ R21, R4.reuse, R21 ;  /* 0x0000001504157220 */ /* 0x040fe20000410000 */
[----:B------:R-:W-:Y:S01]  /*0a90*/  FMUL.FTZ R7, R4, R11 ;  /* 0x0000000b04077220 */ /* 0x000fe20000410000 */
[----:B------:R-:W-:-:S02]  /*0aa0*/  HADD2.F32 R11, -RZ, R12.H1_H1 ;  /* 0x3000000cff0b7230 */ /* 0x000fc40000004100 */
[--C-:B------:R-:W-:Y:S01]  /*0ab0*/  FFMA.FTZ R8, R8, R9, R10.reuse ;  /* 0x0000000908087223 */ /* 0x100fe2000001000a */
[----:B------:R-:W-:Y:S01]  /*0ac0*/  FFMA.FTZ R9, R9, R21, R10 ;  /* 0x0000001509097223 */ /* 0x000fe2000001000a */
[--C-:B------:R-:W-:Y:S02]  /*0ad0*/  HADD2.F32 R10, -RZ, R15.reuse.H0_H0 ;  /* 0x2000000fff0a7230 */ /* 0x100fe40000004100 */
[C---:B------:R-:W-:Y:S01]  /*0ae0*/  FMUL.FTZ R23, R4.reuse, R23 ;  /* 0x0000001704177220 */ /* 0x040fe20000410000 */
[----:B------:R-:W-:Y:S02]  /*0af0*/  HADD2.F32 R12, -RZ, R15.H1_H1 ;  /* 0x3000000fff0c7230 */ /* 0x000fe40000004100 */
[C---:B------:R-:W-:Y:S01]  /*0b00*/  FMUL.FTZ R3, R4.reuse, R17 ;  /* 0x0000001104037220 */ /* 0x040fe20000410000 */
[--C-:B------:R-:W-:Y:S02]  /*0b10*/  HADD2.F32 R15, -RZ, R13.reuse.H0_H0 ;  /* 0x2000000dff0f7230 */ /* 0x100fe40000004100 */
[----:B------:R-:W-:Y:S01]  /*0b20*/  FMUL.FTZ R5, R4, R19 ;  /* 0x0000001304057220 */ /* 0x000fe20000410000 */
[----:B------:R-:W-:-:S02]  /*0b30*/  HADD2.F32 R13, -RZ, R13.H1_H1 ;  /* 0x3000000dff0d7230 */ /* 0x000fc40000004100 */
[C---:B------:R-:W-:Y:S01]  /*0b40*/  FMUL.FTZ R6, R4.reuse, R25 ;  /* 0x0000001904067220 */ /* 0x040fe20000410000 */
[----:B------:R-:W-:Y:S01]  /*0b50*/  FMUL.FTZ R4, R4, R27 ;  /* 0x0000001b04047220 */ /* 0x000fe20000410000 */
[--C-:B------:R-:W-:Y:S01]  /*0b60*/  FFMA.FTZ R7, R7, R14, R11.reuse ;  /* 0x0000000e07077223 */ /* 0x100fe2000001000b */
[----:B------:R-:W-:Y:S01]  /*0b70*/  FFMA.FTZ R16, R14, R23, R11 ;  /* 0x000000170e107223 */ /* 0x000fe2000001000b */
[----:B------:R-:W-:Y:S01]  /*0b80*/  FFMA.FTZ R14, R5, R12, R13 ;  /* 0x0000000c050e7223 */ /* 0x000fe2000001000d */
[--C-:B------:R-:W-:Y:S01]  /*0b90*/  FFMA.FTZ R11, R3, R10, R15.reuse ;  /* 0x0000000a030b7223 */ /* 0x100fe2000001000f */
[----:B------:R-:W-:Y:S01]  /*0ba0*/  FFMA.FTZ R6, R10, R6, R15 ;  /* 0x000000060a067223 */ /* 0x000fe2000001000f */
[----:B------:R-:W-:Y:S01]  /*0bb0*/  FFMA.FTZ R13, R12, R4, R13 ;  /* 0x000000040c0d7223 */ /* 0x000fe2000001000d */
[----:B------:R-:W-:Y:S02]  /*0bc0*/  IADD3.X R3, PT, PT, R0, UR5, RZ, P0, !PT ;  /* 0x0000000500037c10 */ /* 0x000fe400087fe4ff */
[----:B------:R-:W-:-:S02]  /*0bd0*/  F2FP.F16.F32.PACK_AB R10, R7, R8 ;  /* 0x00000008070a723e */ /* 0x000fc400000000ff */
[----:B------:R-:W-:Y:S02]  /*0be0*/  F2FP.F16.F32.PACK_AB R11, R14, R11 ;  /* 0x0000000b0e0b723e */ /* 0x000fe400000000ff */
[----:B------:R-:W-:Y:S02]  /*0bf0*/  F2FP.F16.F32.PACK_AB R12, R16, R9 ;  /* 0x00000009100c723e */ /* 0x000fe400000000ff */
[----:B------:R-:W-:Y:S01]  /*0c00*/  F2FP.F16.F32.PACK_AB R13, R13, R6 ;  /* 0x000000060d0d723e */ /* 0x000fe200000000ff */
[----:B------:R-:W-:Y:S04]  /*0c10*/  STG.E.64 desc[UR6][R2.64], R10 ;  /* 0x0000000a02007986 */ /* 0x000fe8000c101b06 */
[----:B------:R-:W-:Y:S01]  /*0c20*/  STG.E.64 desc[UR6][R2.64+0x14000], R12 ;  /* 0x0140000c02007986 */ /* 0x000fe2000c101b06 */
[----:B------:R-:W-:Y:S05]  /*0c30*/  EXIT ;  /* 0x000000000000794d */ /* 0x000fea0003800000 */
.L_x_353:
[----:B------:R-:W-:Y:S01]  /*0c40*/  HFMA2 R20, -RZ, RZ, 0, 4.76837158203125e-07 ;  /* 0x00000008ff147431 */ /* 0x000fe200000001ff */
[----:B0-----:R-:W-:Y:S02]  /*0c50*/  MOV R10, 0xffffffff ;  /* 0xffffffff000a7802 */ /* 0x001fe40000000f00 */
[----:B-1----:R-:W-:Y:S02]  /*0c60*/  MOV R29, R18 ;  /* 0x00000012001d7202 */ /* 0x002fe40000000f00 */
[----:B------:R-:W-:-:S07]  /*0c70*/  MOV R21, 0x1f ;  /* 0x0000001f00157802 */ /* 0x000fce0000000f00 */
[----:B-----5:R-:W-:Y:S05]  /*0c80*/  WARPSYNC.COLLECTIVE R10, `(.L_x_356) ;  /* 0x000000000a087348 */ /* 0x020fea0003c00000 */
[----:B------:R0:W1:Y:S02]  /*0c90*/  SHFL.BFLY P0, R10, R29, R20, R21 ;  /* 0x0c0000141d0a7389 */ /* 0x0000640000000015 */
[----:B01---5:R-:W-:Y:S05]  /*0ca0*/  ENDCOLLECTIVE ;  /* 0x000000000000791b */ /* 0x023fea0003800000 */
.L_x_356:
[----:B------:R-:W-:Y:S02]  /*0cb0*/  MOV R29, R19 ;  /* 0x00000013001d7202 */ /* 0x000fe40000000f00 */
[----:B------:R-:W-:Y:S02]  /*0cc0*/  MOV R24, R10 ;  /* 0x0000000a00187202 */ /* 0x000fe40000000f00 */
[----:B------:R-:W-:-:S03]  /*0cd0*/  MOV R10, 0xffffffff ;  /* 0xffffffff000a7802 */ /* 0x000fc60000000f00 */
[----:B------:R-:W-:-:S07]  /*0ce0*/  FADD.FTZ R18, R24, R18 ;  /* 0x0000001218127221 */ /* 0x000fce0000010000 */
[----:B------:R-:W-:Y:S05]  /*0cf0*/  WARPSYNC.COLLECTIVE R10, `(.L_x_357) ;  /* 0x000000000a087348 */ /* 0x000fea0003c00000 */
[----:B------:R0:W1:Y:S02]  /*0d00*/  SHFL.BFLY P0, R10, R29, R20, R21 ;  /* 0x0c0000141d0a7389 */ /* 0x0000640000000015 */
[----:B01----:R-:W-:Y:S05]  /*0d10*/  ENDCOLLECTIVE ;  /* 0x000000000000791b */ /* 0x003fea0003800000 */
.L_x_357:
[----:B------:R-:W-:Y:S01]  /*0d20*/  HFMA2 R20, -RZ, RZ, 0, 2.384185791015625e-07 ;  /* 0x00000004ff147431 */ /* 0x000fe200000001ff */
[----:B------:R-:W-:Y:S02]  /*0d30*/  MOV R29, R18 ;  /* 0x00000012001d7202 */ /* 0x000fe40000000f00 */
[----:B------:R-:W-:Y:S02]  /*0d40*/  MOV R22, R10 ;  /* 0x0000000a00167202 */ /* 0x000fe40000000f00 */
[----:B------:R-:W-:-:S03]  /*0d50*/  MOV R10, 0xffffffff ;  /* 0xffffffff000a7802 */ /* 0x000fc60000000f00 */
[----:B------:R-:W-:-:S07]  /*0d60*/  FADD.FTZ R22, R22, R19 ;  /* 0x0000001316167221 */ /* 0x000fce0000010000 */
[----:B------:R-:W-:Y:S05]  /*0d70*/  WARPSYNC.COLLECTIVE R10, `(.L_x_358) ;  /* 0x000000000a087348 */ /* 0x000fea0003c00000 */
[----:B------:R0:W1:Y:S02]  /*0d80*/  SHFL.BFLY P0, R10, R29, R20, R21 ;  /* 0x0c0000141d0a7389 */ /* 0x0000640000000015 */
[----:B01----:R-:W-:Y:S05]  /*0d90*/  ENDCOLLECTIVE ;  /* 0x000000000000791b */ /* 0x003fea0003800000 */
.L_x_358:
[----:B------:R-:W-:Y:S02]  /*0da0*/  MOV R29, R22 ;  /* 0x00000016001d7202 */ /* 0x000fe40000000f00 */
[----:B------:R-:W-:Y:S02]  /*0db0*/  MOV R28, R10 ;  /* 0x0000000a001c7202 */ /* 0x000fe40000000f00 */
[----:B------:R-:W-:-:S03]  /*0dc0*/  MOV R10, 0xffffffff ;  /* 0xffffffff000a7802 */ /* 0x000fc60000000f00 */
[----:B------:R-:W-:-:S07]  /*0dd0*/  FADD.FTZ R28, R18, R28 ;  /* 0x0000001c121c7221 */ /* 0x000fce0000010000 */
[----:B------:R-:W-:Y:S05]  /*0de0*/  WARPSYNC.COLLECTIVE R10, `(.L_x_359) ;  /* 0x000000000a087348 */ /* 0x000fea0003c00000 */
[----:B------:R0:W1:Y:S02]  /*0df0*/  SHFL.BFLY P0, R10, R29, R20, R21 ;  /* 0x0c0000141d0a7389 */ /* 0x0000640000000015 */
[----:B01----:R-:W-:Y:S05]  /*0e00*/  ENDCOLLECTIVE ;  /* 0x000000000000791b */ /* 0x003fea0003800000 */
.L_x_359:
[----:B------:R-:W-:Y:S01]  /*0e10*/  HFMA2 R20, -RZ, RZ, 0, 1.1920928955078125e-07 ;  /* 0x00000002ff147431 */ /* 0x000fe200000001ff */
[----:B------:R-:W-:Y:S02]  /*0e20*/  MOV R29, R28 ;  /* 0x0000001c001d7202 */ /* 0x000fe40000000f00 */
[----:B------:R-:W-:Y:S02]  /*0e30*/  MOV R24, R10 ;  /* 0x0000000a00187202 */ /* 0x000fe40000000f00 */
[----:B------:R-:W-:-:S03]  /*0e40*/  MOV R10, 0xffffffff ;  /* 0xffffffff000a7802 */ /* 0x000fc60000000f00 */
[----:B------:R-:W-:-:S07]  /*0e50*/  FADD.FTZ R19, R22, R24 ;  /* 0x0000001816137221 */ /* 0x000fce0000010000 */
[----:B------:R-:W-:Y:S05]  /*0e60*/  WARPSYNC.COLLECTIVE R10, `(.L_x_360) ;  /* 0x000000000a087348 */ /* 0x000fea0003c00000 */
[----:B------:R0:W1:Y:S02]  /*0e70*/  SHFL.BFLY P0, R10, R29, R20, R21 ;  /* 0x0c0000141d0a7389 */ /* 0x0000640000000015 */
[----:B01----:R-:W-:Y:S05]  /*0e80*/  ENDCOLLECTIVE ;  /* 0x000000000000791b */ /* 0x003fea0003800000 */
.L_x_360:
[----:B------:R-:W-:Y:S02]  /*0e90*/  MOV R29, R19 ;  /* 0x00000013001d7202 */ /* 0x000fe40000000f00 */
[----:B------:R-:W-:Y:S02]  /*0ea0*/  MOV R26, R10 ;  /* 0x0000000a001a7202 */ /* 0x000fe40000000f00 */
[----:B------:R-:W-:-:S03]  /*0eb0*/  MOV R10, 0xffffffff ;  /* 0xffffffff000a7802 */ /* 0x000fc60000000f00 */
[----:B------:R-:W-:-:S07]  /*0ec0*/  FADD.FTZ R28, R28, R26 ;  /* 0x0000001a1c1c7221 */ /* 0x000fce0000010000 */
[----:B------:R-:W-:Y:S05]  /*0ed0*/  WARPSYNC.COLLECTIVE R10, `(.L_x_361) ;  /* 0x000000000a087348 */ /* 0x000fea0003c00000 */
[----:B------:R0:W1:Y:S02]  /*0ee0*/  SHFL.BFLY P0, R10, R29, R20, R21 ;  /* 0x0c0000141d0a7389 */ /* 0x0000640000000015 */
[----:B01----:R-:W-:Y:S05]  /*0ef0*/  ENDCOLLECTIVE ;  /* 0x000000000000791b */ /* 0x003fea0003800000 */
.L_x_361:
[----:B------:R-:W-:Y:S01]  /*0f00*/  HFMA2 R20, -RZ, RZ, 0, 5.9604644775390625e-08 ;  /* 0x00000001ff147431 */ /* 0x000fe200000001ff */
[----:B------:R-:W-:Y:S02]  /*0f10*/  MOV R29, R28 ;  /* 0x0000001c001d7202 */ /* 0x000fe40000000f00 */
[----:B------:R-:W-:Y:S02]  /*0f20*/  MOV R24, R10 ;  /* 0x0000000a00187202 */ /* 0x000fe40000000f00 */
[----:B------:R-:W-:-:S03]  /*0f30*/  MOV R10, 0xffffffff ;  /* 0xffffffff000a7802 */ /* 0x000fc60000000f00 */
[----:B------:R-:W-:-:S07]  /*0f40*/  FADD.FTZ R24, R19, R24 ;  /* 0x0000001813187221 */ /* 0x000fce0000010000 */
[----:B------:R-:W-:Y:S05]  /*0f50*/  WARPSYNC.COLLECTIVE R10, `(.L_x_362) ;  /* 0x000000000a087348 */ /* 0x000fea0003c00000 */
[----:B------:R0:W1:Y:S02]  /*0f60*/  SHFL.BFLY P0, R10, R29, R20, R21 ;  /* 0x0c0000141d0a7389 */ /* 0x0000640000000015 */
[----:B01----:R-:W-:Y:S05]  /*0f70*/  ENDCOLLECTIVE ;  /* 0x000000000000791b */ /* 0x003fea0003800000 */
.L_x_362:
[----:B------:R-:W-:Y:S02]  /*0f80*/  MOV R29, R24 ;  /* 0x00000018001d7202 */ /* 0x000fe40000000f00 */
[----:B------:R-:W-:Y:S02]  /*0f90*/  MOV R26, R10 ;  /* 0x0000000a001a7202 */ /* 0x000fe40000000f00 */
[----:B------:R-:W-:-:S03]  /*0fa0*/  MOV R10, 0xffffffff ;  /* 0xffffffff000a7802 */ /* 0x000fc60000000f00 */
[----:B------:R-:W-:-:S07]  /*0fb0*/  FADD.FTZ R18, R28, R26 ;  /* 0x0000001a1c127221 */ /* 0x000fce0000010000 */
[----:B------:R-:W-:Y:S05]  /*0fc0*/  WARPSYNC.COLLECTIVE R10, `(.L_x_363) ;  /* 0x000000000a087348 */ /* 0x000fea0003c00000 */
[----:B------:R0:W1:Y:S02]  /*0fd0*/  SHFL.BFLY P0, R10, R29, R20, R21 ;  /* 0x0c0000141d0a7389 */ /* 0x0000640000000015 */
[----:B01----:R-:W-:Y:S05]  /*0fe0*/  ENDCOLLECTIVE ;  /* 0x000000000000791b */ /* 0x003fea0003800000 */
.L_x_363:
[----:B------:R-:W-:Y:S01]  /*0ff0*/  MOV R19, R10 ;  /* 0x0000000a00137202 */ /* 0x000fe20000000f00 */
[----:B------:R-:W-:Y:S06]  /*1000*/  BRA `(.L_x_364) ;  /* 0xfffffff400c07947 */ /* 0x000fec000383ffff */
.L_x_365:
        /* <DEDUP_REMOVED lines=15> */
.L_x_420:


//--------------------- .text._ZN13group_norm_v214gn_cuda_kernelI6__halfLi320ELi1ELi32ELi40ELi64ELb0ELi64ELi40ELi40ELi4ELb0ELi148ELb0ELb0ENS_16CompileConditionILi1000EEEEEvPT_PKS4_S7_S7_flPfS8_Pj --------------------------
	.section	.text._ZN13group_norm_v214gn_cuda_kernelI6__halfLi320ELi1ELi32ELi40ELi64ELb0ELi64ELi40ELi40ELi4ELb0ELi148ELb0ELb0ENS_16CompileConditionILi1000EEEEEvPT_PKS4_S7_S7_flPfS8_Pj,"ax",@progbits
	.align	128
        .global         _ZN13group_norm_v214gn_cuda_kernelI6__halfLi320ELi1ELi32ELi40ELi64ELb0ELi64ELi40ELi40ELi4ELb0ELi148ELb0ELb0ENS_16CompileConditionILi1000EEEEEvPT_PKS4_S7_S7_flPfS8_Pj
        .type           _ZN13group_norm_v214gn_cuda_kernelI6__halfLi320ELi1ELi32ELi40ELi64ELb0ELi64ELi40ELi40ELi4ELb0ELi148ELb0ELb0ENS_16CompileConditionILi1000EEEEEvPT_PKS4_S7_S7_flPfS8_Pj,@function
        .size           _ZN13group_norm_v214gn_cuda_kernelI6__halfLi320ELi1ELi32ELi40ELi64ELb0ELi64ELi40ELi40ELi4ELb0ELi148ELb0ELb0ENS_16CompileConditionILi1000EEEEEvPT_PKS4_S7_S7_flPfS8_Pj,(.L_x_421 - _ZN13group_norm_v214gn_cuda_kernelI6__halfLi320ELi1ELi32ELi40ELi64ELb0ELi64ELi40ELi40ELi4ELb0ELi148ELb0ELb0ENS_16CompileConditionILi1000EEEEEvPT_PKS4_S7_S7_flPfS8_Pj)
        .other          _ZN13group_norm_v214gn_cuda_kernelI6__halfLi320ELi1ELi32ELi40ELi64ELb0ELi64ELi40ELi40ELi4ELb0ELi148ELb0ELb0ENS_16CompileConditionILi1000EEEEEvPT_PKS4_S7_S7_flPfS8_Pj,@"STO_CUDA_ENTRY STV_DEFAULT"
_ZN13group_norm_v214gn_cuda_kernelI6__halfLi320ELi1ELi32ELi40ELi64ELb0ELi64ELi40ELi40ELi4ELb0ELi148ELb0ELb0ENS_16CompileConditionILi1000EEEEEvPT_PKS4_S7_S7_flPfS8_Pj:
.text._ZN13group_norm_v214gn_cuda_kernelI6__halfLi320ELi1ELi32ELi40ELi64ELb0ELi64ELi40ELi40ELi4ELb0ELi148ELb0ELb0ENS_16CompileConditionILi1000EEEEEvPT_PKS4_S7_S7_flPfS8_Pj:
        /* <DEDUP_REMOVED lines=113> */
.L_x_378:
        /* <DEDUP_REMOVED lines=10> */
.L_x_366:
        /* <DEDUP_REMOVED lines=18> */
.L_x_369:
[----:B------:R-:W-:Y:S05]  /*08d0*/  BSYNC.RECONVERGENT B0 ;  /* 0x0000000000007941 */ /* 0x000fea0003800200 */
.L_x_368:
        /* <DEDUP_REMOVED lines=54> */
.L_x_367:
[----:B------:R-:W-:Y:S01]  /*0c40*/  HFMA2 R20, -RZ, RZ, 0, 4.76837158203125e-07 ;  /* 0x00000008ff147431 */ /* 0x000fe200000001ff */
[----:B0-----:R-:W-:Y:S02]  /*0c50*/  MOV R10, 0xffffffff ;  /* 0xffffffff000a7802 */ /* 0x001fe40000000f00 */
[----:B-1----:R-:W-:Y:S02]  /*0c60*/  MOV R29, R18 ;  /* 0x00000012001d7202 */ /* 0x002fe40000000f00 */
[----:B------:R-:W-:-:S07]  /*0c70*/  MOV R21, 0x1f ;  /* 0x0000001f00157802 */ /* 0x000fce0000000f00 */
[----:B-----5:R-:W-:Y:S05]  /*0c80*/  WARPSYNC.COLLECTIVE R10, `(.L_x_370) ;  /* 0x000000000a087348 */ /* 0x020fea0003c00000 */
[----:B------:R0:W1:Y:S02]  /*0c90*/  SHFL.BFLY P0, R10, R29, R20, R21 ;  /* 0x0c0000141d0a7389 */ /* 0x0000640000000015 */
[----:B01---5:R-:W-:Y:S05]  /*0ca0*/  ENDCOLLECTIVE ;  /* 0x000000000000791b */ /* 0x023fea0003800000 */
.L_x_370:
[----:B------:R-:W-:Y:S02]  /*0cb0*/  MOV R29, R19 ;  /* 0x00000013001d7202 */ /* 0x000fe40000000f00 */
[----:B------:R-:W-:Y:S02]  /*0cc0*/  MOV R24, R10 ;  /* 0x0000000a00187202 */ /* 0x000fe40000000f00 */
[----:B------:R-:W-:-:S03]  /*0cd0*/  MOV R10, 0xffffffff ;  /* 0xffffffff000a7802 */ /* 0x000fc60000000f00 */
[----:B------:R-:W-:-:S07]  /*0ce0*/  FADD.FTZ R18, R24, R18 ;  /* 0x0000001218127221 */ /* 0x000fce0000010000 */
[----:B------:R-:W-:Y:S05]  /*0cf0*/  WARPSYNC.COLLECTIVE R10, `(.L_x_371) ;  /* 0x000000000a087348 */ /* 0x000fea0003c00000 */
[----:B------:R0:W1:Y:S02]  /*0d00*/  SHFL.BFLY P0, R10, R29, R20, R21 ;  /* 0x0c0000141d0a7389 */ /* 0x0000640000000015 */
[----:B01----:R-:W-:Y:S05]  /*0d10*/  ENDCOLLECTIVE ;  /* 0x000000000000791b */ /* 0x003fea0003800000 */
.L_x_371:
        /* <DEDUP_REMOVED lines=8> */
.L_x_372:
[----:B------:R-:W-:Y:S02]  /*0da0*/  MOV R29, R22 ;  /* 0x00000016001d7202 */ /* 0x000fe40000000f00 */
[----:B------:R-:W-:Y:S02]  /*0db0*/  MOV R28, R10 ;  /* 0x0000000a001c7202 */ /* 0x000fe40000000f00 */
[----:B------:R-:W-:-:S03]  /*0dc0*/  MOV R10, 0xffffffff ;  /* 0xffffffff000a7802 */ /* 0x000fc60000000f00 */
[----:B------:R-:W-:-:S07]  /*0dd0*/  FADD.FTZ R28, R18, R28 ;  /* 0x0000001c121c7221 */ /* 0x000fce0000010000 */
[----:B------:R-:W-:Y:S05]  /*0de0*/  WARPSYNC.COLLECTIVE R10, `(.L_x_373) ;  /* 0x000000000a087348 */ /* 0x000fea0003c00000 */
[----:B------:R0:W1:Y:S02]  /*0df0*/  SHFL.BFLY P0, R10, R29, R20, R21 ;  /* 0x0c0000141d0a7389 */ /* 0x0000640000000015 */
[----:B01----:R-:W-:Y:S05]  /*0e00*/  ENDCOLLECTIVE ;  /* 0x000000000000791b */ /* 0x003fea0003800000 */
.L_x_373:
        /* <DEDUP_REMOVED lines=8> */
.L_x_374:
[----:B------:R-:W-:Y:S02]  /*0e90*/  MOV R29, R19 ;  /* 0x00000013001d7202 */ /* 0x000fe40000000f00 */
[----:B------:R-:W-:Y:S02]  /*0ea0*/  MOV R26, R10 ;  /* 0x0000000a001a7202 */ /* 0x000fe40000000f00 */
[----:B------:R-:W-:-:S03]  /*0eb0*/  MOV R10, 0xffffffff ;  /* 0xffffffff000a7802 */ /* 0x000fc60000000f00 */
[----:B------:R-:W-:-:S07]  /*0ec0*/  FADD.FTZ R28, R28, R26 ;  /* 0x0000001a1c1c7221 */ /* 0x000fce0000010000 */
[----:B------:R-:W-:Y:S05]  /*0ed0*/  WARPSYNC.COLLECTIVE R10, `(.L_x_375) ;  /* 0x000000000a087348 */ /* 0x000fea0003c00000 */
[----:B------:R0:W1:Y:S02]  /*0ee0*/  SHFL.BFLY P0, R10, R29, R20, R21 ;  /* 0x0c0000141d0a7389 */ /* 0x0000640000000015 */
[----:B01----:R-:W-:Y:S05]  /*0ef0*/  ENDCOLLECTIVE ;  /* 0x000000000000791b */ /* 0x003fea0003800000 */
.L_x_375:
        /* <DEDUP_REMOVED lines=8> */
.L_x_376:
[----:B------:R-:W-:Y:S02]  /*0f80*/  MOV R29, R24 ;  /* 0x00000018001d7202 */ /* 0x000fe40000000f00 */
[----:B------:R-:W-:Y:S02]  /*0f90*/  MOV R26, R10 ;  /* 0x0000000a001a7202 */ /* 0x000fe40000000f00 */
[----:B------:R-:W-:-:S03]  /*0fa0*/  MOV R10, 0xffffffff ;  /* 0xffffffff000a7802 */ /* 0x000fc60000000f00 */
[----:B------:R-:W-:-:S07]  /*0fb0*/  FADD.FTZ R18, R28, R26 ;  /* 0x0000001a1c127221 */ /* 0x000fce0000010000 */
[----:B------:R-:W-:Y:S05]  /*0fc0*/  WARPSYNC.COLLECTIVE R10, `(.L_x_377) ;  /* 0x000000000a087348 */ /* 0x000fea0003c00000 */
[----:B------:R0:W1:Y:S02]  /*0fd0*/  SHFL.BFLY P0, R10, R29, R20, R21 ;  /* 0x0c0000141d0a7389 */ /* 0x0000640000000015 */
[----:B01----:R-:W-:Y:S05]  /*0fe0*/  ENDCOLLECTIVE ;  /* 0x000000000000791b */ /* 0x003fea0003800000 */
.L_x_377:
[----:B------:R-:W-:Y:S01]  /*0ff0*/  MOV R19, R10 ;  /* 0x0000000a00137202 */ /* 0x000fe20000000f00 */
[----:B------:R-:W-:Y:S06]  /*1000*/  BRA `(.L_x_378) ;  /* 0xfffffff400c07947 */ /* 0x000fec000383ffff */
.L_x_379:
        /* <DEDUP_REMOVED lines=15> */
.L_x_421:


//--------------------- .text._ZN13group_norm_v214gn_cuda_kernelI6__halfLi320ELi1ELi16ELi80ELi64ELb1ELi64ELi80ELi80ELi4ELb0ELi116ELb0ELb0ENS_16CompileConditionILi1000EEEEEvPT_PKS4_S7_S7_flPfS8_Pj --------------------------
	.section	.text._ZN13group_norm_v214gn_cuda_kernelI6__halfLi320ELi1ELi16ELi80ELi64ELb1ELi64ELi80ELi80ELi4ELb0ELi116ELb0ELb0ENS_16CompileConditionILi1000EEEEEvPT_PKS4_S7_S7_flPfS8_Pj,"ax",@progbits
	.align	128
        .global         _ZN13group_norm_v214gn_cuda_kernelI6__halfLi320ELi1ELi16ELi80ELi64ELb1ELi64ELi80ELi80ELi4ELb0ELi116ELb0ELb0ENS_16CompileConditionILi1000EEEEEvPT_PKS4_S7_S7_flPfS8_Pj
        .type           _ZN13group_norm_v214gn_cuda_kernelI6__halfLi320ELi1ELi16ELi80ELi64ELb1ELi64ELi80ELi80ELi4ELb0ELi116ELb0ELb0ENS_16CompileConditionILi1000EEEEEvPT_PKS4_S7_S7_flPfS8_Pj,@function
        .size           _ZN13group_norm_v214gn_cuda_kernelI6__halfLi320ELi1ELi16ELi80ELi64ELb1ELi64ELi80ELi80ELi4ELb0ELi116ELb0ELb0ENS_16CompileConditionILi1000EEEEEvPT_PKS4_S7_S7_flPfS8_Pj,(.L_x_422 - _ZN13group_norm_v214gn_cuda_kernelI6__halfLi320ELi1ELi16ELi80ELi64ELb1ELi64ELi80ELi80ELi4ELb0ELi116ELb0ELb0ENS_16CompileConditionILi1000EEEEEvPT_PKS4_S7_S7_flPfS8_Pj)
        .other          _ZN13group_norm_v214gn_cuda_kernelI6__halfLi320ELi1ELi16ELi80ELi64ELb1ELi64ELi80ELi80ELi4ELb0ELi116ELb0ELb0ENS_16CompileConditionILi1000EEEEEvPT_PKS4_S7_S7_flPfS8_Pj,@"STO_CUDA_ENTRY STV_DEFAULT"
_ZN13group_norm_v214gn_cuda_kernelI6__halfLi320ELi1ELi16ELi80ELi64ELb1ELi64ELi80ELi80ELi4ELb0ELi116ELb0ELb0ENS_16CompileConditionILi1000EEEEEvPT_PKS4_S7_S7_flPfS8_Pj:
.text._ZN13group_norm_v214gn_cuda_kernelI6__halfLi320ELi1ELi16ELi80ELi64ELb1ELi64ELi80ELi80ELi4ELb0ELi116ELb0ELb0ENS_16CompileConditionILi1000EEEEEvPT_PKS4_S7_S7_flPfS8_Pj:
        /* <DEDUP_REMOVED lines=41> */
[----:B------:R-:W-:Y:S01]  /*0290*/  LOP3.LUT P0, RZ, R12, 0x1f, RZ, 0xc0, !PT ;  /* 0x0000001f0cff7812 */ /* 0x000fe2000780c0ff */
[--C-:B--2---:R-:W-:Y:S02]  /*02a0*/  HADD2.F32 R3, -RZ, R40.reuse.H0_H0 ;  /* 0x20000028ff037230 */ /* 0x104fe40000004100 */
[----:B------:R-:W-:Y:S02]  /*02b0*/  HADD2.F32 R45, -RZ, R40.H1_H1 ;  /* 0x30000028ff2d7230 */ /* 0x000fe40000004100 */
[----:B------:R-:W-:-:S02]  /*02c0*/  HADD2.F32 R43, -RZ, R41.H0_H0 ;  /* 0x20000029ff2b7230 */ /* 0x000fc40000004100 */
[----:B0-----:R-:W-:Y:S01]  /*02d0*/  FADD.FTZ R10, RZ, R3 ;  /* 0x00000003ff0a7221 */ /* 0x001fe20000010000 */
[----:B------:R-:W-:Y:S01]  /*02e0*/  FFMA.FTZ R14, R3, R3, RZ ;  /* 0x00000003030e7223 */ /* 0x000fe200000100ff */
[----:B------:R-:W-:Y:S02]  /*02f0*/  HADD2.F32 R41, -RZ, R41.H1_H1 ;  /* 0x30000029ff297230 */ /* 0x000fe40000004100 */
[----:B------:R-:W-:Y:S01]  /*0300*/  FADD.FTZ R10, R10, R45 ;  /* 0x0000002d0a0a7221 */ /* 0x000fe20000010000 */
[----:B------:R-:W-:Y:S01]  /*0310*/  FFMA.FTZ R14, R45, R45, R14 ;  /* 0x0000002d2d0e7223 */ /* 0x000fe2000001000e */
[--C-:B---3--:R-:W-:Y:S02]  /*0320*/  HADD2.F32 R19, -RZ, R34.reuse.H0_H0 ;  /* 0x20000022ff137230 */ /* 0x108fe40000004100 */
[----:B------:R-:W-:Y:S01]  /*0330*/  FADD.FTZ R10, R10, R43 ;  /* 0x0000002b0a0a7221 */ /* 0x000fe20000010000 */
[----:B------:R-:W-:Y:S01]  /*0340*/  FFMA.FTZ R14, R43, R43, R14 ;  /* 0x0000002b2b0e7223 */ /* 0x000fe2000001000e */
[----:B------:R-:W-:-:S02]  /*0350*/  HADD2.F32 R39, -RZ, R34.H1_H1 ;  /* 0x30000022ff277230 */ /* 0x000fc40000004100 */
[----:B------:R-:W-:Y:S01]  /*0360*/  FADD.FTZ R10, R10, R41 ;  /* 0x000000290a0a7221 */ /* 0x000fe20000010000 */
[----:B------:R-:W-:Y:S01]  /*0370*/  FFMA.FTZ R14, R41, R41, R14 ;  /* 0x00000029290e7223 */ /* 0x000fe2000001000e */
[--C-:B------:R-:W-:Y:S02]  /*0380*/  HADD2.F32 R37, -RZ, R35.reuse.H0_H0 ;  /* 0x20000023ff257230 */ /* 0x100fe40000004100 */
[----:B------:R-:W-:Y:S01]  /*0390*/  FADD.FTZ R10, R10, R19 ;  /* 0x000000130a0a7221 */ /* 0x000fe20000010000 */
[----:B------:R-:W-:Y:S01]  /*03a0*/  FFMA.FTZ R14, R19, R19, R14 ;  /* 0x00000013130e7223 */ /* 0x000fe2000001000e */
[----:B------:R-:W-:Y:S02]  /*03b0*/  HADD2.F32 R35, -RZ, R35.H1_H1 ;  /* 0x30000023ff237230 */ /* 0x000fe40000004100 */
[----:B------:R-:W-:Y:S01]  /*03c0*/  FADD.FTZ R10, R10, R39 ;  /* 0x000000270a0a7221 */ /* 0x000fe20000010000 */
[----:B------:R-:W-:Y:S01]  /*03d0*/  FFMA.FTZ R14, R39, R39, R14 ;  /* 0x00000027270e7223 */ /* 0x000fe2000001000e */
[----:B------:R-:W-:-:S02]  /*03e0*/  HADD2.F32 R33, -RZ, R26.H0_H0 ;  /* 0x2000001aff217230 */ /* 0x000fc40000004100 */
[----:B------:R-:W-:Y:S01]  /*03f0*/  FADD.FTZ R10, R10, R37 ;  /* 0x000000250a0a7221 */ /* 0x000fe20000010000 */
[----:B------:R-:W-:Y:S01]  /*0400*/  FFMA.FTZ R14, R37, R37, R14 ;  /* 0x00000025250e7223 */ /* 0x000fe2000001000e */
[----:B------:R-:W-:Y:S02]  /*0410*/  HADD2.F32 R31, -RZ, R26.H1_H1 ;  /* 0x3000001aff1f7230 */ /* 0x000fe40000004100 */
[----:B------:R-:W-:Y:S01]  /*0420*/  FADD.FTZ R10, R10, R35 ;  /* 0x000000230a0a7221 */ /* 0x000fe20000010000 */
[----:B------:R-:W-:Y:S01]  /*0430*/  FFMA.FTZ R14, R35, R35, R14 ;  /* 0x00000023230e7223 */ /* 0x000fe2000001000e */
[--C-:B------:R-:W-:Y:S01]  /*0440*/  HADD2.F32 R29, -RZ, R27.reuse.H0_H0 ;  /* 0x2000001bff1d7230 */ /* 0x100fe20000004100 */
[----:B------:R-:W0:Y:S01]  /*0450*/  @!P0 S2R R26, SR_CgaCtaId ;  /* 0x00000000001a8919 */ /* 0x000e220000008800 */
        /* <DEDUP_REMOVED lines=16> */
[----:B------:R-:W-:-:S03]  /*0560*/  FFMA.FTZ R14, R23, R23, R14 ;  /* 0x00000017170e7223 */ /* 0x000fc6000001000e */
[----:B------:R-:W-:Y:S01]  /*0570*/  FADD.FTZ R10, R10, R21 ;  /* 0x000000150a0a7221 */ /* 0x000fe20000010000 */
[----:B------:R-:W-:-:S03]  /*0580*/  FFMA.FTZ R14, R21, R21, R14 ;  /* 0x00000015150e7223 */ /* 0x000fc6000001000e */
[----:B------:R-:W-:Y:S01]  /*0590*/  FADD.FTZ R10, R10, R17 ;  /* 0x000000110a0a7221 */ /* 0x000fe20000010000 */
[----:B------:R-:W-:-:S04]  /*05a0*/  FFMA.FTZ R14, R17, R17, R14 ;  /* 0x00000011110e7223 */ /* 0x000fc8000001000e */
        /* <DEDUP_REMOVED lines=11> */
[----:B------:R-:W-:Y:S01]  /*0660*/  @!P0 MOV R16, 0x400 ;  /* 0x0000040000108802 */ /* 0x000fe20000000f00 */
[----:B--2---:R-:W-:-:S03]  /*0670*/  FADD.FTZ R24, R20, R24 ;  /* 0x0000001814187221 */ /* 0x004fc60000010000 */
[----:B------:R-:W1:Y:S01]  /*0680*/  SHFL.BFLY PT, R10, R22, 0x2, 0x1f ;  /* 0x0c401f00160a7f89 */ /* 0x000e6200000e0000 */
[----:B0-----:R-:W-:-:S03]  /*0690*/  @!P0 LEA R16, R26, R16, 0x18 ;  /* 0x000000101a108211 */ /* 0x001fc600078ec0ff */
[----:B------:R-:W0:Y:S01]  /*06a0*/  SHFL.BFLY PT, R14, R24, 0x2, 0x1f ;  /* 0x0c401f00180e7f89 */ /* 0x000e2200000e0000 */
[----:B------:R-:W-:Y:S01]  /*06b0*/  @!P0 LEA.HI R16, R12, R16, RZ, 0x1e ;  /* 0x000000100c108211 */ /* 0x000fe200078ff0ff */
[----:B-1----:R-:W-:Y:S01]  /*06c0*/  FADD.FTZ R13, R22, R10 ;  /* 0x0000000a160d7221 */ /* 0x002fe20000010000 */
[----:B0-----:R-:W-:-:S04]  /*06d0*/  FADD.FTZ R14, R24, R14 ;  /* 0x0000000e180e7221 */ /* 0x001fc80000010000 */
        /* <DEDUP_REMOVED lines=32> */
.L_x_392:
        /* <DEDUP_REMOVED lines=10> */
.L_x_380:
        /* <DEDUP_REMOVED lines=18> */
.L_x_383:
[----:B------:R-:W-:Y:S05]  /*0aa0*/  BSYNC.RECONVERGENT B0 ;  /* 0x0000000000007941 */ /* 0x000fea0003800200 */
.L_x_382:
[----:B------:R-:W1:Y:S01]  /*0ab0*/  S2UR UR5, SR_CgaCtaId ;  /* 0x00000000000579c3 */ /* 0x000e620000008800 */
[----:B------:R-:W-:Y:S01]  /*0ac0*/  LOP3.LUT R8, R8, 0xffff, RZ, 0xc0, !PT ;  /* 0x0000ffff08087812 */ /* 0x000fe200078ec0ff */
[----:B------:R-:W-:Y:S01]  /*0ad0*/  UMOV UR4, 0x400 ;  /* 0x0000040000047882 */ /* 0x000fe20000000000 */
[--C-:B0----5:R-:W-:Y:S01]  /*0ae0*/  HADD2.F32 R10, -RZ, R4.reuse.H0_H0 ;  /* 0x20000004ff0a7230 */ /* 0x121fe20000004100 */
[----:B------:R-:W-:Y:S01]  /*0af0*/  UIADD3 UR4, UPT, UPT, UR4, 0x50, URZ ;  /* 0x0000005004047890 */ /* 0x000fe2000fffe0ff */
[----:B------:R-:W-:Y:S02]  /*0b00*/  HADD2.F32 R13, -RZ, R4.H1_H1 ;  /* 0x30000004ff0d7230 */ /* 0x000fe40000004100 */
[----:B------:R-:W-:Y:S02]  /*0b10*/  IMAD R9, R8, 0xcccd, RZ ;  /* 0x0000cccd08097824 */ /* 0x000fe400078e02ff */
[----:B------:R-:W-:Y:S02]  /*0b20*/  HADD2.F32 R15, -RZ, R7.H0_H0 ;  /* 0x20000007ff0f7230 */ /* 0x000fe40000004100 */
[----:B------:R-:W-:Y:S01]  /*0b30*/  HADD2.F32 R4, -RZ, R5.H0_H0 ;  /* 0x20000005ff047230 */ /* 0x000fe20000004100 */
[----:B------:R-:W-:Y:S01]  /*0b40*/  LEA.HI R18, R9, -R18, RZ, 0xa ;  /* 0x8000001209127211 */ /* 0x000fe200078f50ff */
[----:B------:R-:W-:-:S02]  /*0b50*/  HADD2.F32 R7, -RZ, R7.H1_H1 ;  /* 0x30000007ff077230 */ /* 0x000fc40000004100 */
[----:B------:R-:W-:Y:S01]  /*0b60*/  HADD2.F32 R20, -RZ, R5.H1_H1 ;  /* 0x30000005ff147230 */ /* 0x000fe20000004100 */
[----:B-1----:R-:W-:-:S06]  /*0b70*/  ULEA UR4, UR5, UR4, 0x18 ;  /* 0x0000000405047291 */ /* 0x002fcc000f8ec0ff */
[----:B------:R-:W-:-:S05]  /*0b80*/  LEA R8, R18, UR4, 0x3 ;  /* 0x0000000412087c11 */ /* 0x000fca000f8e18ff */
[----:B------:R-:W0:Y:S01]  /*0b90*/  LDCU UR4, c[0x0][0x3a0] ;  /* 0x00007400ff0477ac */ /* 0x000e220008000800 */
[----:B------:R-:W0:Y:S02]  /*0ba0*/  LDS.64 R8, [R8] ;  /* 0x0000000008087984 */ /* 0x000e240000000a00 */
[----:B0-----:R-:W-:Y:S01]  /*0bb0*/  FADD.FTZ R9, R9, UR4 ;  /* 0x0000000409097e21 */ /* 0x001fe20008010000 */
[--C-:B------:R-:W-:Y:S01]  /*0bc0*/  FADD.FTZ R30, R37, -R8.reuse ;  /* 0x80000008251e7221 */ /* 0x100fe20000010000 */
[--C-:B------:R-:W-:Y:S01]  /*0bd0*/  FADD.FTZ R36, R33, -R8.reuse ;  /* 0x8000000821247221 */ /* 0x100fe20000010000 */
[--C-:B------:R-:W-:Y:S01]  /*0be0*/  FADD.FTZ R34, R35, -R8.reuse ;  /* 0x8000000823227221 */ /* 0x100fe20000010000 */
[----:B------:R-:W-:Y:S01]  /*0bf0*/  FADD.FTZ R12, R3, -R8 ;  /* 0x80000008030c7221 */ /* 0x000fe20000010000 */
[--C-:B------:R-:W-:Y:S01]  /*0c00*/  HADD2.F32 R3, -RZ, R6.reuse.H0_H0 ;  /* 0x20000006ff037230 */ /* 0x100fe20000004100 */
[----:B------:R-:W0:Y:S01]  /*0c10*/  MUFU.RSQ R9, R9 ;  /* 0x0000000900097308 */ /* 0x000e220000001400 */
[----:B------:R-:W-:-:S02]  /*0c20*/  HADD2.F32 R6, -RZ, R6.H1_H1 ;  /* 0x30000006ff067230 */ /* 0x000fc40000004100 */
        /* <DEDUP_REMOVED lines=8> */
[----:B------:R-:W-:Y:S01]  /*0cb0*/  FMUL.FTZ R35, R9, R36 ;  /* 0x0000002409237220 */ /* 0x000fe20000410000 */
[----:B------:R-:W-:Y:S01]  /*0cc0*/  FADD.FTZ R36, R31, -R8 ;  /* 0x800000081f247221 */ /* 0x000fe20000010000 */
[----:B------:R-:W-:Y:S01]  /*0cd0*/  FMUL.FTZ R34, R9, R34 ;  /* 0x0000002209227220 */ /* 0x000fe20000410000 */
[----:B------:R-:W-:Y:S01]  /*0ce0*/  FFMA.FTZ R32, R15, R32, R4 ;  /* 0x000000200f207223 */ /* 0x000fe20000010004 */
[C---:B------:R-:W-:Y:S01]  /*0cf0*/  FMUL.FTZ R41, R9.reuse, R22 ;  /* 0x0000001609297220 */ /* 0x040fe20000410000 */
[----:B------:R-:W-:Y:S01]  /*0d00*/  FMUL.FTZ R36, R9, R36 ;  /* 0x0000002409247220 */ /* 0x000fe20000410000 */
[----:B------:R-:W-:Y:S01]  /*0d10*/  FFMA.FTZ R34, R7, R34, R20 ;  /* 0x0000002207227223 */ /* 0x000fe20000010014 */
[----:B------:R-:W-:Y:S01]  /*0d20*/  FMUL.FTZ R37, R32, -1.4426950216293334961 ;  /* 0xbfb8aa3b20257820 */ /* 0x000fe20000410000 */
[----:B------:R-:W-:Y:S01]  /*0d30*/  FMUL.FTZ R11, R9, R12 ;  /* 0x0000000c090b7220 */ /* 0x000fe20000410000 */
[--C-:B------:R-:W-:Y:S01]  /*0d40*/  FFMA.FTZ R36, R6, R36, R13.reuse ;  /* 0x0000002406247223 */ /* 0x100fe2000001000d */
[----:B------:R-:W-:Y:S01]  /*0d50*/  FMUL.FTZ R38, R34, -1.4426950216293334961 ;  /* 0xbfb8aa3b22267820 */ /* 0x000fe20000410000 */
[----:B------:R0:W-:Y:S01]  /*0d60*/  MUFU.EX2 R33, R37 ;  /* 0x0000002500217308 */ /* 0x0001e20000000800 */
[--C-:B------:R-:W-:Y:S01]  /*0d70*/  FADD.FTZ R22, R19, -R8.reuse ;  /* 0x8000000813167221 */ /* 0x100fe20000010000 */
[----:B------:R-:W-:Y:S01]  /*0d80*/  FADD.FTZ R12, R45, -R8 ;  /* 0x800000082d0c7221 */ /* 0x000fe20000010000 */
[C---:B------:R-:W-:Y:S01]  /*0d90*/  FMUL.FTZ R43, R9.reuse, R16 ;  /* 0x00000010092b7220 */ /* 0x040fe20000410000 */
[C---:B------:R-:W-:Y:S01]  /*0da0*/  FMUL.FTZ R28, R9.reuse, R26 ;  /* 0x0000001a091c7220 */ /* 0x040fe20000410000 */
[C---:B------:R-:W-:Y:S01]  /*0db0*/  FMUL.FTZ R24, R9.reuse, R22 ;  /* 0x0000001609187220 */ /* 0x040fe20000410000 */
[C---:B------:R-:W-:Y:S01]  /*0dc0*/  FMUL.FTZ R14, R9.reuse, R12 ;  /* 0x0000000c090e7220 */ /* 0x040fe20000410000 */
[C---:B------:R-:W-:Y:S01]  /*0dd0*/  FMUL.FTZ R44, R9.reuse, R44 ;  /* 0x0000002c092c7220 */ /* 0x040fe20000410000 */
[----:B------:R2:W3:Y:S01]  /*0de0*/  MUFU.EX2 R31, R38 ;  /* 0x00000026001f7308 */ /* 0x0004e20000000800 */
[----:B0-----:R-:W-:Y:S01]  /*0df0*/  FMUL.FTZ R37, R9, R40 ;  /* 0x0000002809257220 */ /* 0x001fe20000410000 */
[----:B------:R-:W-:Y:S01]  /*0e00*/  FMUL.FTZ R40, R36, -1.4426950216293334961 ;  /* 0xbfb8aa3b24287820 */ /* 0x000fe20000410000 */
[C-C-:B------:R-:W-:Y:S01]  /*0e10*/  FFMA.FTZ R24, R3.reuse, R24, R10.reuse ;  /* 0x0000001803187223 */ /* 0x140fe2000001000a */
[--C-:B------:R-:W-:Y:S01]  /*0e20*/  FFMA.FTZ R35, R3, R35, R10.reuse ;  /* 0x0000002303237223 */ /* 0x100fe2000001000a */
[--C-:B------:R-:W-:Y:S01]  /*0e30*/  FFMA.FTZ R14, R14, R6, R13.reuse ;  /* 0x000000060e0e7223 */ /* 0x100fe2000001000d */
[----:B------:R-:W-:Y:S01]  /*0e40*/  FFMA.FTZ R11, R11, R3, R10 ;  /* 0x000000030b0b7223 */ /* 0x000fe2000001000a */
[----:B------:R-:W-:Y:S01]  /*0e50*/  FFMA.FTZ R18, R43, R15, R4 ;  /* 0x0000000f2b127223 */ /* 0x000fe20000010004 */
[----:B------:R0:W4:Y:S01]  /*0e60*/  MUFU.EX2 R27, R40 ;  /* 0x00000028001b7308 */ /* 0x0001220000000800 */
[----:B--2---:R-:W-:Y:S01]  /*0e70*/  FMUL.FTZ R38, R9, R42 ;  /* 0x0000002a09267220 */ /* 0x004fe20000410000 */
[----:B------:R-:W-:Y:S01]  /*0e80*/  FADD.FTZ R42, R25, -R8 ;  /* 0x80000008192a7221 */ /* 0x000fe20000010000 */
[----:B------:R-:W-:Y:S01]  /*0e90*/  FFMA.FTZ R19, R41, R7, R20 ;  /* 0x0000000729137223 */ /* 0x000fe20000010014 */
[----:B------:R-:W-:Y:S01]  /*0ea0*/  FFMA.FTZ R37, R15, R37, R4 ;  /* 0x000000250f257223 */ /* 0x000fe20000010004 */
[----:B------:R-:W-:Y:S01]  /*0eb0*/  FFMA.FTZ R38, R7, R38, R20 ;  /* 0x0000002607267223 */ /* 0x000fe20000010014 */
[----:B------:R-:W-:Y:S01]  /*0ec0*/  FMUL.FTZ R42, R9, R42 ;  /* 0x0000002a092a7220 */ /* 0x000fe20000410000 */
[--C-:B------:R-:W-:Y:S01]  /*0ed0*/  FFMA.FTZ R28, R6, R28, R13.reuse ;  /* 0x0000001c061c7223 */ /* 0x100fe2000001000d */
[----:B------:R-:W-:Y:S01]  /*0ee0*/  FMUL.FTZ R26, R24, -1.4426950216293334961 ;  /* 0xbfb8aa3b181a7820 */ /* 0x000fe20000410000 */
[--C-:B0-----:R-:W-:Y:S01]  /*0ef0*/  FADD.FTZ R40, R21, -R8.reuse ;  /* 0x8000000815287221 */ /* 0x101fe20000010000 */
[----:B------:R-:W-:Y:S01]  /*0f00*/  FADD.FTZ R8, R17, -R8 ;  /* 0x8000000811087221 */ /* 0x000fe20000010000 */
[----:B------:R-:W-:Y:S01]  /*0f10*/  FMUL.FTZ R39, R35, -1.4426950216293334961 ;  /* 0xbfb8aa3b23277820 */ /* 0x000fe20000410000 */
[----:B------:R-:W-:Y:S01]  /*0f20*/  FFMA.FTZ R10, R3, R42, R10 ;  /* 0x0000002a030a7223 */ /* 0x000fe2000001000a */
[C---:B------:R-:W-:Y:S01]  /*0f30*/  FMUL.FTZ R40, R9.reuse, R40 ;  /* 0x0000002809287220 */ /* 0x040fe20000410000 */
[----:B------:R-:W-:Y:S01]  /*0f40*/  FMUL.FTZ R9, R9, R8 ;  /* 0x0000000809097220 */ /* 0x000fe20000410000 */
[----:B------:R-:W-:Y:S01]  /*0f50*/  FMUL.FTZ R16, R14, -1.4426950216293334961 ;  /* 0xbfb8aa3b0e107820 */ /* 0x000fe20000410000 */
[----:B------:R-:W-:Y:S01]  /*0f60*/  FFMA.FTZ R13, R6, R44, R13 ;  /* 0x0000002c060d7223 */ /* 0x000fe2000001000d */
[----:B------:R-:W-:Y:S01]  /*0f70*/  FFMA.FTZ R15, R15, R40, R4 ;  /* 0x000000280f0f7223 */ /* 0x000fe20000010004 */
[----:B------:R-:W-:Y:S01]  /*0f80*/  FFMA.FTZ R20, R7, R9, R20 ;  /* 0x0000000907147223 */ /* 0x000fe20000010014 */
[----:B------:R-:W-:Y:S01]  /*0f90*/  FMUL.FTZ R12, R11, -1.4426950216293334961 ;  /* 0xbfb8aa3b0b0c7820 */ /* 0x000fe20000410000 */
[----:B------:R-:W-:Y:S01]  /*0fa0*/  FMUL.FTZ R5, R18, -1.4426950216293334961 ;  /* 0xbfb8aa3b12057820 */ /* 0x000fe20000410000 */
[----:B------:R-:W-:Y:S01]  /*0fb0*/  FMUL.FTZ R22, R19, -1.4426950216293334961 ;  /* 0xbfb8aa3b13167820 */ /* 0x000fe20000410000 */
[----:B------:R-:W-:Y:S01]  /*0fc0*/  FMUL.FTZ R30, R28, -1.4426950216293334961 ;  /* 0xbfb8aa3b1c1e7820 */ /* 0x000fe20000410000 */
[----:B------:R-:W-:Y:S01]  /*0fd0*/  FMUL.FTZ R41, R37, -1.4426950216293334961 ;  /* 0xbfb8aa3b25297820 */ /* 0x000fe20000410000 */
[----:B------:R-:W-:Y:S01]  /*0fe0*/  FMUL.FTZ R8, R15, -1.4426950216293334961 ;  /* 0xbfb8aa3b0f087820 */ /* 0x000fe20000410000 */
[----:B------:R-:W-:Y:S01]  /*0ff0*/  FMUL.FTZ R7, R20, -1.4426950216293334961 ;  /* 0xbfb8aa3b14077820 */ /* 0x000fe20000410000 */
[----:B------:R0:W-:Y:S01]  /*1000*/  MUFU.EX2 R29, R39 ;  /* 0x00000027001d7308 */ /* 0x0001e20000000800 */
[----:B------:R-:W-:Y:S01]  /*1010*/  FMUL.FTZ R23, R10, -1.4426950216293334961 ;  /* 0xbfb8aa3b0a177820 */ /* 0x000fe20000410000 */
[----:B------:R-:W-:Y:S01]  /*1020*/  FMUL.FTZ R21, R13, -1.4426950216293334961 ;  /* 0xbfb8aa3b0d157820 */ /* 0x000fe20000410000 */
[----:B---3--:R-:W-:Y:S01]  /*1030*/  FADD.FTZ R31, R31, 1 ;  /* 0x3f8000001f1f7421 */ /* 0x008fe20000010000 */
[----:B----4-:R-:W-:Y:S01]  /*1040*/  FADD.FTZ R27, R27, 1 ;  /* 0x3f8000001b1b7421 */ /* 0x010fe20000010000 */
[----:B-1----:R-:W-:-:S03]  /*1050*/  IADD3 R2, P0, PT, R2, UR4, RZ ;  /* 0x0000000402027c10 */ /* 0x002fc6000ff1e0ff */
[----:B------:R-:W1:Y:S01]  /*1060*/  MUFU.EX2 R26, R26 ;  /* 0x0000001a001a7308 */ /* 0x000e620000000800 */
[----:B0-----:R-:W-:-:S07]  /*1070*/  FMUL.FTZ R39, R38, -1.4426950216293334961 ;  /* 0xbfb8aa3b26277820 */ /* 0x001fce0000410000 */
[----:B------:R-:W0:Y:S08]  /*1080*/  MUFU.EX2 R16, R16 ;  /* 0x0000001000107308 */ /* 0x000e300000000800 */
[----:B------:R-:W2:Y:S01]  /*1090*/  MUFU.EX2 R25, R41 ;  /* 0x0000002900197308 */ /* 0x000ea20000000800 */
[----:B-1----:R-:W-:-:S07]  /*10a0*/  FADD.FTZ R17, R26, 1 ;  /* 0x3f8000001a117421 */ /* 0x002fce0000010000 */
[----:B------:R-:W1:Y:S01]  /*10b0*/  MUFU.EX2 R12, R12 ;  /* 0x0000000c000c7308 */ /* 0x000e620000000800 */
[----:B0-----:R-:W-:-:S07]  /*10c0*/  FADD.FTZ R9, R16, 1 ;  /* 0x3f80000010097421 */ /* 0x001fce0000010000 */
[----:B------:R-:W0:Y:S01]  /*10d0*/  MUFU.EX2 R5, R5 ;  /* 0x0000000500057308 */ /* 0x000e220000000800 */
[----:B--2---:R-:W-:-:S07]  /*10e0*/  FADD.FTZ R26, R25, 1 ;  /* 0x3f800000191a7421 */ /* 0x004fce0000010000 */
[----:B------:R-:W2:Y:S01]  /*10f0*/  MUFU.EX2 R22, R22 ;  /* 0x0000001600167308 */ /* 0x000ea20000000800 */
[----:B-1----:R-:W-:-:S07]  /*1100*/  FADD.FTZ R12, R12, 1 ;  /* 0x3f8000000c0c7421 */ /* 0x002fce0000010000 */
[----:B------:R1:W3:Y:S01]  /*1110*/  MUFU.EX2 R6, R23 ;  /* 0x0000001700067308 */ /* 0x0002e20000000800 */
[----:B0-----:R-:W-:-:S07]  /*1120*/  FADD.FTZ R5, R5, 1 ;  /* 0x3f80000005057421 */ /* 0x001fce0000010000 */
[----:B------:R-:W0:Y:S01]  /*1130*/  MUFU.EX2 R30, R30 ;  /* 0x0000001e001e7308 */ /* 0x000e220000000800 */
[----:B--2---:R-:W-:Y:S01]  /*1140*/  FADD.FTZ R16, R22, 1 ;  /* 0x3f80000016107421 */ /* 0x004fe20000010000 */
[----:B-1----:R-:W-:Y:S01]  /*1150*/  FADD.FTZ R23, R33, 1 ;  /* 0x3f80000021177421 */ /* 0x002fe20000010000 */
[----:B------:R-:W-:-:S05]  /*1160*/  FADD.FTZ R22, R29, 1 ;  /* 0x3f8000001d167421 */ /* 0x000fca0000010000 */
[----:B------:R-:W1:Y:S01]  /*1170*/  MUFU.EX2 R3, R39 ;  /* 0x0000002700037308 */ /* 0x000e620000000800 */
[----:B---3--:R-:W-:-:S07]  /*1180*/  FADD.FTZ R25, R6, 1 ;  /* 0x3f80000006197421 */ /* 0x008fce0000010000 */
[----:B------:R0:W2:Y:S08]  /*1190*/  MUFU.EX2 R4, R21 ;  /* 0x0000001500047308 */ /* 0x0000b00000000800 */
[----:B------:R-:W3:Y:S01]  /*11a0*/  MUFU.EX2 R8, R8 ;  /* 0x0000000800087308 */ /* 0x000ee20000000800 */
[----:B0-----:R-:W-:Y:S01]  /*11b0*/  FADD.FTZ R21, R30, 1 ;  /* 0x3f8000001e157421 */ /* 0x001fe20000010000 */
[----:B-1----:R-:W-:-:S06]  /*11c0*/  FADD.FTZ R3, R3, 1 ;  /* 0x3f80000003037421 */ /* 0x002fcc0000010000 */
[----:B------:R-:W0:Y:S01]  /*11d0*/  MUFU.EX2 R7, R7 ;  /* 0x0000000700077308 */ /* 0x000e220000000800 */
[----:B--2---:R-:W-:-:S07]  /*11e0*/  FADD.FTZ R4, R4, 1 ;  /* 0x3f80000004047421 */ /* 0x004fce0000010000 */
[----:B------:R-:W1:Y:S01]  /*11f0*/  MUFU.RCP R12, R12 ;  /* 0x0000000c000c7308 */ /* 0x000e620000001000 */
[----:B---3--:R-:W-:-:S07]  /*1200*/  FADD.FTZ R6, R8, 1 ;  /* 0x3f80000008067421 */ /* 0x008fce0000010000 */
[----:B------:R-:W2:Y:S01]  /*1210*/  MUFU.RCP R5, R5 ;  /* 0x0000000500057308 */ /* 0x000ea20000001000 */
[----:B0-----:R-:W-:-:S07]  /*1220*/  FADD.FTZ R7, R7, 1 ;  /* 0x3f80000007077421 */ /* 0x001fce0000010000 */
[----:B------:R-:W0:Y:S01]  /*1230*/  MUFU.RCP R16, R16 ;  /* 0x0000001000107308 */ /* 0x000e220000001000 */
[----:B-1----:R-:W-:-:S07]  /*1240*/  FMUL.FTZ R12, R11, R12 ;  /* 0x0000000c0b0c7220 */ /* 0x002fce0000410000 */
[----:B------:R-:W1:Y:S01]  /*1250*/  MUFU.RCP R9, R9 ;  /* 0x0000000900097308 */ /* 0x000e620000001000 */
[----:B--2---:R-:W-:-:S07]  /*1260*/  FMUL.FTZ R5, R18, R5 ;  /* 0x0000000512057220 */ /* 0x004fce0000410000 */
[----:B------:R-:W2:Y:S01]  /*1270*/  MUFU.RCP R17, R17 ;  /* 0x0000001100117308 */ /* 0x000ea20000001000 */
[----:B0-----:R-:W-:-:S07]  /*1280*/  FMUL.FTZ R16, R19, R16 ;  /* 0x0000001013107220 */ /* 0x001fce0000410000 */
[----:B------:R-:W0:Y:S01]  /*1290*/  MUFU.RCP R21, R21 ;  /* 0x0000001500157308 */ /* 0x000e220000001000 */
[----:B-1----:R-:W-:-:S05]  /*12a0*/  FMUL.FTZ R9, R14, R9 ;  /* 0x000000090e097220 */ /* 0x002fca0000410000 */
[----:B------:R-:W-:Y:S02]  /*12b0*/  F2FP.F16.F32.PACK_AB R12, R9, R12 ;  /* 0x0000000c090c723e */ /* 0x000fe400000000ff */
[----:B------:R-:W1:Y:S01]  /*12c0*/  MUFU.RCP R23, R23 ;  /* 0x0000001700177308 */ /* 0x000e620000001000 */
[----:B--2---:R-:W-:-:S07]  /*12d0*/  FMUL.FTZ R17, R24, R17 ;  /* 0x0000001118117220 */ /* 0x004fce0000410000 */
[----:B------:R-:W2:Y:S01]  /*12e0*/  MUFU.RCP R31, R31 ;  /* 0x0000001f001f7308 */ /* 0x000ea20000001000 */
[----:B0-----:R-:W-:-:S05]  /*12f0*/  FMUL.FTZ R28, R28, R21 ;  /* 0x000000151c1c7220 */ /* 0x001fca0000410000 */
[----:B------:R-:W-:Y:S02]  /*1300*/  F2FP.F16.F32.PACK_AB R28, R28, R17 ;  /* 0x000000111c1c723e */ /* 0x000fe400000000ff */
[----:B------:R-:W0:Y:S01]  /*1310*/  MUFU.RCP R22, R22 ;  /* 0x0000001600167308 */ /* 0x000e220000001000 */
[----:B-1----:R-:W-:-:S07]  /*1320*/  FMUL.FTZ R23, R32, R23 ;  /* 0x0000001720177220 */ /* 0x002fce0000410000 */
[----:B------:R-:W1:Y:S01]  /*1330*/  MUFU.RCP R27, R27 ;  /* 0x0000001b001b7308 */ /* 0x000e620000001000 */
[----:B--2---:R-:W-:-:S05]  /*1340*/  FMUL.FTZ R34, R34, R31 ;  /* 0x0000001f22227220 */ /* 0x004fca0000410000 */
[----:B------:R-:W-:Y:S02]  /*1350*/  F2FP.F16.F32.PACK_AB R29, R34, R23 ;  /* 0x00000017221d723e */ /* 0x000fe400000000ff */
[----:B------:R-:W2:Y:S01]  /*1360*/  MUFU.RCP R26, R26 ;  /* 0x0000001a001a7308 */ /* 0x000ea20000001000 */
[----:B0-----:R-:W-:-:S07]  /*1370*/  FMUL.FTZ R22, R35, R22 ;  /* 0x0000001623167220 */ /* 0x001fce0000410000 */
[----:B------:R-:W0:Y:S01]  /*1380*/  MUFU.RCP R3, R3 ;  /* 0x0000000300037308 */ /* 0x000e220000001000 */
[----:B-1----:R-:W-:-:S07]  /*1390*/  FMUL.FTZ R27, R36, R27 ;  /* 0x0000001b241b7220 */ /* 0x002fce0000410000 */
[----:B------:R-:W1:Y:S01]  /*13a0*/  MUFU.RCP R25, R25 ;  /* 0x0000001900197308 */ /* 0x000e620000001000 */
[----:B--2---:R-:W-:-:S07]  /*13b0*/  FMUL.FTZ R26, R37, R26 ;  /* 0x0000001a251a7220 */ /* 0x004fce0000410000 */
[----:B------:R-:W2:Y:S01]  /*13c0*/  MUFU.RCP R4, R4 ;  /* 0x0000000400047308 */ /* 0x000ea20000001000 */
[----:B0-----:R-:W-:Y:S01]  /*13d0*/  FMUL.FTZ R11, R38, R3 ;  /* 0x00000003260b7220 */ /* 0x001fe20000410000 */
[----:B------:R-:W-:-:S04]  /*13e0*/  IADD3.X R3, PT, PT, R0, UR5, RZ, P0, !PT ;  /* 0x0000000500037c10 */ /* 0x000fc800087fe4ff */
[----:B------:R-:W-:Y:S01]  /*13f0*/  F2FP.F16.F32.PACK_AB R11, R11, R26 ;  /* 0x0000001a0b0b723e */ /* 0x000fe200000000ff */
[----:B------:R-:W-:Y:S01]  /*1400*/  STG.E.64 desc[UR6][R2.64+0xa000], R28 ;  /* 0x00a0001c02007986 */ /* 0x000fe2000c101b06 */
[----:B------:R-:W0:Y:S01]  /*1410*/  MUFU.RCP R6, R6 ;  /* 0x0000000600067308 */ /* 0x000e220000001000 */
[----:B-1----:R-:W-:Y:S01]  /*1420*/  FMUL.FTZ R25, R10, R25 ;  /* 0x000000190a197220 */ /* 0x002fe20000410000 */
[----:B------:R-:W-:-:S05]  /*1430*/  F2FP.F16.F32.PACK_AB R10, R27, R22 ;  /* 0x000000161b0a723e */ /* 0x000fca00000000ff */
[----:B------:R-:W-:Y:S01]  /*1440*/  STG.E.64 desc[UR6][R2.64+0x14000], R10 ;  /* 0x0140000a02007986 */ /* 0x000fe2000c101b06 */
[----:B------:R-:W1:Y:S01]  /*1450*/  MUFU.RCP R7, R7 ;  /* 0x0000000700077308 */ /* 0x000e620000001000 */
[----:B--2---:R-:W-:Y:S01]  /*1460*/  FMUL.FTZ R4, R13, R4 ;  /* 0x000000040d047220 */ /* 0x004fe20000410000 */
[----:B------:R-:W-:-:S04]  /*1470*/  F2FP.F16.F32.PACK_AB R13, R16, R5 ;  /* 0x00000005100d723e */ /* 0x000fc800000000ff */
[----:B------:R-:W-:Y:S01]  /*1480*/  F2FP.F16.F32.PACK_AB R4, R4, R25 ;  /* 0x000000190404723e */ /* 0x000fe200000000ff */
[----:B------:R-:W-:Y:S01]  /*1490*/  STG.E.64 desc[UR6][R2.64], R12 ;  /* 0x0000000c02007986 */ /* 0x000fe2000c101b06 */
[----:B0-----:R-:W-:Y:S01]  /*14a0*/  FMUL.FTZ R6, R15, R6 ;  /* 0x000000060f067220 */ /* 0x001fe20000410000 */
[----:B-1----:R-:W-:-:S05]  /*14b0*/  FMUL.FTZ R7, R20, R7 ;  /* 0x0000000714077220 */ /* 0x002fca0000410000 */
[----:B------:R-:W-:-:S05]  /*14c0*/  F2FP.F16.F32.PACK_AB R5, R7, R6 ;  /* 0x000000060705723e */ /* 0x000fca00000000ff */
[----:B------:R-:W-:Y:S01]  /*14d0*/  STG.E.64 desc[UR6][R2.64+0x1e000], R4 ;  /* 0x01e0000402007986 */ /* 0x000fe2000c101b06 */
[----:B------:R-:W-:Y:S05]  /*14e0*/  EXIT ;  /* 0x000000000000794d */ /* 0x000fea0003800000 */
.L_x_381:
[----:B0-----:R-:W-:Y:S01]  /*14f0*/  HFMA2 R13, -RZ, RZ, 0, 4.76837158203125e-07 ;  /* 0x00000008ff0d7431 */ /* 0x001fe200000001ff */
[----:B-1----:R-:W-:Y:S02]  /*1500*/  MOV R34, R10 ;  /* 0x0000000a00227202 */ /* 0x002fe40000000f00 */
[----:B------:R-:W-:Y:S02]  /*1510*/  MOV R14, 0x1f ;  /* 0x0000001f000e7802 */ /* 0x000fe40000000f00 */
[----:B------:R-:W-:-:S07]  /*1520*/  MOV R16, 0xffffffff ;  /* 0xffffffff00107802 */ /* 0x000fce0000000f00 */
[----:B-----5:R-:W-:Y:S05]  /*1530*/  WARPSYNC.COLLECTIVE R16, `(.L_x_384) ;  /* 0x0000000010087348 */ /* 0x020fea0003c00000 */
[----:B------:R0:W1:Y:S02]  /*1540*/  SHFL.BFLY P0, R32, R34, R13, R14 ;  /* 0x0c00000d22207389 */ /* 0x000064000000000e */
[----:B01---5:R-:W-:Y:S05]  /*1550*/  ENDCOLLECTIVE ;  /* 0x000000000000791b */ /* 0x023fea0003800000 */
.L_x_384:
[----:B------:R-:W-:Y:S02]  /*1560*/  MOV R34, R11 ;  /* 0x0000000b00227202 */ /* 0x000fe40000000f00 */
[----:B------:R-:W-:-:S07]  /*1570*/  MOV R20, R32 ;  /* 0x0000002000147202 */ /* 0x000fce0000000f00 */
[----:B------:R-:W-:Y:S05]  /*1580*/  WARPSYNC.COLLECTIVE R16, `(.L_x_385) ;  /* 0x0000000010087348 */ /* 0x000fea0003c00000 */
[----:B------:R0:W1:Y:S02]  /*1590*/  SHFL.BFLY P0, R32, R34, R13, R14 ;  /* 0x0c00000d22207389 */ /* 0x000064000000000e */
[----:B01----:R-:W-:Y:S05]  /*15a0*/  ENDCOLLECTIVE ;  /* 0x000000000000791b */ /* 0x003fea0003800000 */
.L_x_385:
[----:B------:R-:W-:Y:S01]  /*15b0*/  FADD.FTZ R20, R20, R10 ;  /* 0x0000000a14147221 */ /* 0x000fe20000010000 */
[----:B------:R-:W-:-:S04]  /*15c0*/  HFMA2 R13, -RZ, RZ, 0, 2.384185791015625e-07 ;  /* 0x00000004ff0d7431 */ /* 0x000fc800000001ff */
[----:B------:R-:W-:Y:S02]  /*15d0*/  MOV R34, R20 ;  /* 0x0000001400227202 */ /* 0x000fe40000000f00 */
[----:B------:R-:W-:-:S07]  /*15e0*/  MOV R22, R32 ;  /* 0x0000002000167202 */ /* 0x000fce0000000f00 */
[----:B------:R-:W-:Y:S05]  /*15f0*/  WARPSYNC.COLLECTIVE R16, `(.L_x_386) ;  /* 0x0000000010087348 */ /* 0x000fea0003c00000 */
[----:B------:R0:W1:Y:S02]  /*1600*/  SHFL.BFLY P0, R32, R34, R13, R14 ;  /* 0x0c00000d22207389 */ /* 0x000064000000000e */
[----:B01----:R-:W-:Y:S05]  /*1610*/  ENDCOLLECTIVE ;  /* 0x000000000000791b */ /* 0x003fea0003800000 */
.L_x_386:
[----:B------:R-:W-:-:S05]  /*1620*/  FADD.FTZ R22, R22, R11 ;  /* 0x0000000b16167221 */ /* 0x000fca0000010000 */
[----:B------:R-:W-:Y:S02]  /*1630*/  MOV R34, R22 ;  /* 0x0000001600227202 */ /* 0x000fe40000000f00 */
[----:B------:R-:W-:-:S07]  /*1640*/  MOV R24, R32 ;  /* 0x0000002000187202 */ /* 0x000fce0000000f00 */
[----:B------:R-:W-:Y:S05]  /*1650*/  WARPSYNC.COLLECTIVE R16, `(.L_x_387) ;  /* 0x0000000010087348 */ /* 0x000fea0003c00000 */
[----:B------:R0:W1:Y:S02]  /*1660*/  SHFL.BFLY P0, R32, R34, R13, R14 ;  /* 0x0c00000d22207389 */ /* 0x000064000000000e */
[----:B01----:R-:W-:Y:S05]  /*1670*/  ENDCOLLECTIVE ;  /* 0x000000000000791b */ /* 0x003fea0003800000 */
.L_x_387:
[----:B------:R-:W-:Y:S01]  /*1680*/  FADD.FTZ R24, R20, R24 ;  /* 0x0000001814187221 */ /* 0x000fe20000010000 */
[----:B------:R-:W-:-:S04]  /*1690*/  HFMA2 R13, -RZ, RZ, 0, 1.1920928955078125e-07 ;  /* 0x00000002ff0d7431 */ /* 0x000fc800000001ff */
[----:B------:R-:W-:Y:S02]  /*16a0*/  MOV R34, R24 ;  /* 0x0000001800227202 */ /* 0x000fe40000000f00 */
[----:B------:R-:W-:-:S07]  /*16b0*/  MOV R26, R32 ;  /* 0x00000020001a7202 */ /* 0x000fce0000000f00 */
[----:B------:R-:W-:Y:S05]  /*16c0*/  WARPSYNC.COLLECTIVE R16, `(.L_x_388) ;  /* 0x0000000010087348 */ /* 0x000fea0003c00000 */
[----:B------:R0:W1:Y:S02]  /*16d0*/  SHFL.BFLY P0, R32, R34, R13, R14 ;  /* 0x0c00000d22207389 */ /* 0x000064000000000e */
[----:B01----:R-:W-:Y:S05]  /*16e0*/  ENDCOLLECTIVE ;  /* 0x000000000000791b */ /* 0x003fea0003800000 */
.L_x_388:
[----:B------:R-:W-:-:S05]  /*16f0*/  FADD.FTZ R26, R22, R26 ;  /* 0x0000001a161a7221 */ /* 0x000fca0000010000 */
[----:B------:R-:W-:Y:S02]  /*1700*/  MOV R34, R26 ;  /* 0x0000001a00227202 */ /* 0x000fe40000000f00 */
[----:B------:R-:W-:-:S07]  /*1710*/  MOV R28, R32 ;  /* 0x00000020001c7202 */ /* 0x000fce0000000f00 */
[----:B------:R-:W-:Y:S05]  /*1720*/  WARPSYNC.COLLECTIVE R16, `(.L_x_389) ;  /* 0x0000000010087348 */ /* 0x000fea0003c00000 */
[----:B------:R0:W1:Y:S02]  /*1730*/  SHFL.BFLY P0, R32, R34, R13, R14 ;  /* 0x0c00000d22207389 */ /* 0x000064000000000e */
[----:B01----:R-:W-:Y:S05]  /*1740*/  ENDCOLLECTIVE ;  /* 0x000000000000791b */ /* 0x003fea0003800000 */
.L_x_389:
[----:B------:R-:W-:Y:S01]  /*1750*/  FADD.FTZ R28, R24, R28 ;  /* 0x0000001c181c7221 */ /* 0x000fe20000010000 */
[----:B------:R-:W-:-:S04]  /*1760*/  HFMA2 R13, -RZ, RZ, 0, 5.9604644775390625e-08 ;  /* 0x00000001ff0d7431 */ /* 0x000fc800000001ff */
[----:B------:R-:W-:Y:S02]  /*1770*/  MOV R34, R28 ;  /* 0x0000001c00227202 */ /* 0x000fe40000000f00 */
[----:B------:R-:W-:-:S07]  /*1780*/  MOV R30, R32 ;  /* 0x00000020001e7202 */ /* 0x000fce0000000f00 */
[----:B------:R-:W-:Y:S05]  /*1790*/  WARPSYNC.COLLECTIVE R16, `(.L_x_390) ;  /* 0x0000000010087348 */ /* 0x000fea0003c00000 */
[----:B------:R0:W1:Y:S02]  /*17a0*/  SHFL.BFLY P0, R32, R34, R13, R14 ;  /* 0x0c00000d22207389 */ /* 0x000064000000000e */
[----:B01----:R-:W-:Y:S05]  /*17b0*/  ENDCOLLECTIVE ;  /* 0x000000000000791b */ /* 0x003fea0003800000 */
.L_x_390:
[----:B------:R-:W-:-:S05]  /*17c0*/  FADD.FTZ R30, R26, R30 ;  /* 0x0000001e1a1e7221 */ /* 0x000fca0000010000 */
[----:B------:R-:W-:Y:S02]  /*17d0*/  MOV R34, R30 ;  /* 0x0000001e00227202 */ /* 0x000fe40000000f00 */
[----:B------:R-:W-:-:S07]  /*17e0*/  MOV R10, R32 ;  /* 0x00000020000a7202 */ /* 0x000fce0000000f00 */
[----:B------:R-:W-:Y:S05]  /*17f0*/  WARPSYNC.COLLECTIVE R16, `(.L_x_391) ;  /* 0x0000000010087348 */ /* 0x000fea0003c00000 */
[----:B------:R0:W1:Y:S02]  /*1800*/  SHFL.BFLY P0, R32, R34, R13, R14 ;  /* 0x0c00000d22207389 */ /* 0x000064000000000e */
[----:B01----:R-:W-:Y:S05]  /*1810*/  ENDCOLLECTIVE ;  /* 0x000000000000791b */ /* 0x003fea0003800000 */
.L_x_391:
[----:B------:R-:W-:Y:S01]  /*1820*/  FADD.FTZ R10, R28, R10 ;  /* 0x0000000a1c0a7221 */ /* 0x000fe20000010000 */
[----:B------:R-:W-:Y:S01]  /*1830*/  MOV R11, R32 ;  /* 0x00000020000b7202 */ /* 0x000fe20000000f00 */
[----:B------:R-:W-:Y:S06]  /*1840*/  BRA `(.L_x_392) ;  /* 0xfffffff000247947 */ /* 0x000fec000383ffff */
.L_x_393:
        /* <DEDUP_REMOVED lines=11> */
.L_x_422:


//--------------------- .text._ZN13group_norm_v214gn_cuda_kernelI6__halfLi320ELi1ELi16ELi80ELi64ELb1ELi64ELi80ELi80ELi4ELb0ELi148ELb0ELb0ENS_16CompileConditionILi1000EEEEEvPT_PKS4_S7_S7_flPfS8_Pj --------------------------
	.section	.text._ZN13group_norm_v214gn_cuda_kernelI6__halfLi320ELi1ELi16ELi80ELi64ELb1ELi64ELi80ELi80ELi4ELb0ELi148ELb0ELb0ENS_16CompileConditionILi1000EEEEEvPT_PKS4_S7_S7_flPfS8_Pj,"ax",@progbits
	.align	128
        .global         _ZN13group_norm_v214gn_cuda_kernelI6__halfLi320ELi1ELi16ELi80ELi64ELb1ELi64ELi80ELi80ELi4ELb0ELi148ELb0ELb0ENS_16CompileConditionILi1000EEEEEvPT_PKS4_S7_S7_flPfS8_Pj
        .type           _ZN13group_norm_v214gn_cuda_kernelI6__halfLi320ELi1ELi16ELi80ELi64ELb1ELi64ELi80ELi80ELi4ELb0ELi148ELb0ELb0ENS_16CompileConditionILi1000EEEEEvPT_PKS4_S7_S7_flPfS8_Pj,@function
        .size           _ZN13group_norm_v214gn_cuda_kernelI6__halfLi320ELi1ELi16ELi80ELi64ELb1ELi64ELi80ELi80ELi4ELb0ELi148ELb0ELb0ENS_16CompileConditionILi1000EEEEEvPT_PKS4_S7_S7_flPfS8_Pj,(.L_x_423 - _ZN13group_norm_v214gn_cuda_kernelI6__halfLi320ELi1ELi16ELi80ELi64ELb1ELi64ELi80ELi80ELi4ELb0ELi148ELb0ELb0ENS_16CompileConditionILi1000EEEEEvPT_PKS4_S7_S7_flPfS8_Pj)
        .other          _ZN13group_norm_v214gn_cuda_kernelI6__halfLi320ELi1ELi16ELi80ELi64ELb1ELi64ELi80ELi80ELi4ELb0ELi148ELb0ELb0ENS_16CompileConditionILi1000EEEEEvPT_PKS4_S7_S7_flPfS8_Pj,@"STO_CUDA_ENTRY STV_DEFAULT"
_ZN13group_norm_v214gn_cuda_kernelI6__halfLi320ELi1ELi16ELi80ELi64ELb1ELi64ELi80ELi80ELi4ELb0ELi148ELb0ELb0ENS_16CompileConditionILi1000EEEEEvPT_PKS4_S7_S7_flPfS8_Pj:
.text._ZN13group_norm_v214gn_cuda_kernelI6__halfLi320ELi1ELi16ELi80ELi64ELb1ELi64ELi80ELi80ELi4ELb0ELi148ELb0ELb0ENS_16CompileConditionILi1000EEEEEvPT_PKS4_S7_S7_flPfS8_Pj:
        /* <DEDUP_REMOVED lines=142> */
.L_x_406:
        /* <DEDUP_REMOVED lines=10> */
.L_x_394:
        /* <DEDUP_REMOVED lines=18> */
.L_x_397:
[----:B------:R-:W-:Y:S05]  /*0aa0*/  BSYNC.RECONVERGENT B0 ;  /* 0x0000000000007941 */ /* 0x000fea0003800200 */
.L_x_396:
        /* <DEDUP_REMOVED lines=164> */
.L_x_395:
[----:B0-----:R-:W-:Y:S01]  /*14f0*/  HFMA2 R13, -RZ, RZ, 0, 4.76837158203125e-07 ;  /* 0x00000008ff0d7431 */ /* 0x001fe200000001ff */
[----:B-1----:R-:W-:Y:S02]  /*1500*/  MOV R34, R10 ;  /* 0x0000000a00227202 */ /* 0x002fe40000000f00 */
[----:B------:R-:W-:Y:S02]  /*1510*/  MOV R14, 0x1f ;  /* 0x0000001f000e7802 */ /* 0x000fe40000000f00 */
[----:B------:R-:W-:-:S07]  /*1520*/  MOV R16, 0xffffffff ;  /* 0xffffffff00107802 */ /* 0x000fce0000000f00 */
[----:B-----5:R-:W-:Y:S05]  /*1530*/  WARPSYNC.COLLECTIVE R16, `(.L_x_398) ;  /* 0x0000000010087348 */ /* 0x020fea0003c00000 */
[----:B------:R0:W1:Y:S02]  /*1540*/  SHFL.BFLY P0, R32, R34, R13, R14 ;  /* 0x0c00000d22207389 */ /* 0x000064000000000e */
[----:B01---5:R-:W-:Y:S05]  /*1550*/  ENDCOLLECTIVE ;  /* 0x000000000000791b */ /* 0x023fea0003800000 */
.L_x_398:
[----:B------:R-:W-:Y:S02]  /*1560*/  MOV R34, R11 ;  /* 0x0000000b00227202 */ /* 0x000fe40000000f00 */
[----:B------:R-:W-:-:S07]  /*1570*/  MOV R20, R32 ;  /* 0x0000002000147202 */ /* 0x000fce0000000f00 */
[----:B------:R-:W-:Y:S05]  /*1580*/  WARPSYNC.COLLECTIVE R16, `(.L_x_399) ;  /* 0x0000000010087348 */ /* 0x000fea0003c00000 */
[----:B------:R0:W1:Y:S02]  /*1590*/  SHFL.BFLY P0, R32, R34, R13, R14 ;  /* 0x0c00000d22207389 */ /* 0x000064000000000e */
[----:B01----:R-:W-:Y:S05]  /*15a0*/  ENDCOLLECTIVE ;  /* 0x000000000000791b */ /* 0x003fea0003800000 */
.L_x_399:
[----:B------:R-:W-:Y:S01]  /*15b0*/  FADD.FTZ R20, R20, R10 ;  /* 0x0000000a14147221 */ /* 0x000fe20000010000 */
[----:B------:R-:W-:-:S04]  /*15c0*/  HFMA2 R13, -RZ, RZ, 0, 2.384185791015625e-07 ;  /* 0x00000004ff0d7431 */ /* 0x000fc800000001ff */
[----:B------:R-:W-:Y:S02]  /*15d0*/  MOV R34, R20 ;  /* 0x0000001400227202 */ /* 0x000fe40000000f00 */
[----:B------:R-:W-:-:S07]  /*15e0*/  MOV R22, R32 ;  /* 0x0000002000167202 */ /* 0x000fce0000000f00 */
[----:B------:R-:W-:Y:S05]  /*15f0*/  WARPSYNC.COLLECTIVE R16, `(.L_x_400) ;  /* 0x0000000010087348 */ /* 0x000fea0003c00000 */
[----:B------:R0:W1:Y:S02]  /*1600*/  SHFL.BFLY P0, R32, R34, R13, R14 ;  /* 0x0c00000d22207389 */ /* 0x000064000000000e */
[----:B01----:R-:W-:Y:S05]  /*1610*/  ENDCOLLECTIVE ;  /* 0x000000000000791b */ /* 0x003fea0003800000 */
.L_x_400:
[----:B------:R-:W-:-:S05]  /*1620*/  FADD.FTZ R22, R22, R11 ;  /* 0x0000000b16167221 */ /* 0x000fca0000010000 */
[----:B------:R-:W-:Y:S02]  /*1630*/  MOV R34, R22 ;  /* 0x0000001600227202 */ /* 0x000fe40000000f00 */
[----:B------:R-:W-:-:S07]  /*1640*/  MOV R24, R32 ;  /* 0x0000002000187202 */ /* 0x000fce0000000f00 */
[----:B------:R-:W-:Y:S05]  /*1650*/  WARPSYNC.COLLECTIVE R16, `(.L_x_401) ;  /* 0x0000000010087348 */ /* 0x000fea0003c00000 */
[----:B------:R0:W1:Y:S02]  /*1660*/  SHFL.BFLY P0, R32, R34, R13, R14 ;  /* 0x0c00000d22207389 */ /* 0x000064000000000e */
[----:B01----:R-:W-:Y:S05]  /*1670*/  ENDCOLLECTIVE ;  /* 0x000000000000791b */ /* 0x003fea0003800000 */
.L_x_401:
[----:B------:R-:W-:Y:S01]  /*1680*/  FADD.FTZ R24, R20, R24 ;  /* 0x0000001814187221 */ /* 0x000fe20000010000 */
[----:B------:R-:W-:-:S04]  /*1690*/  HFMA2 R13, -RZ, RZ, 0, 1.1920928955078125e-07 ;  /* 0x00000002ff0d7431 */ /* 0x000fc800000001ff */
[----:B------:R-:W-:Y:S02]  /*16a0*/  MOV R34, R24 ;  /* 0x0000001800227202 */ /* 0x000fe40000000f00 */
[----:B------:R-:W-:-:S07]  /*16b0*/  MOV R26, R32 ;  /* 0x00000020001a7202 */ /* 0x000fce0000000f00 */
[----:B------:R-:W-:Y:S05]  /*16c0*/  WARPSYNC.COLLECTIVE R16, `(.L_x_402) ;  /* 0x0000000010087348 */ /* 0x000fea0003c00000 */
[----:B------:R0:W1:Y:S02]  /*16d0*/  SHFL.BFLY P0, R32, R34, R13, R14 ;  /* 0x0c00000d22207389 */ /* 0x000064000000000e */
[----:B01----:R-:W-:Y:S05]  /*16e0*/  ENDCOLLECTIVE ;  /* 0x000000000000791b */ /* 0x003fea0003800000 */
.L_x_402:
[----:B------:R-:W-:-:S05]  /*16f0*/  FADD.FTZ R26, R22, R26 ;  /* 0x0000001a161a7221 */ /* 0x000fca0000010000 */
[----:B------:R-:W-:Y:S02]  /*1700*/  MOV R34, R26 ;  /* 0x0000001a00227202 */ /* 0x000fe40000000f00 */
[----:B------:R-:W-:-:S07]  /*1710*/  MOV R28, R32 ;  /* 0x00000020001c7202 */ /* 0x000fce0000000f00 */
[----:B------:R-:W-:Y:S05]  /*1720*/  WARPSYNC.COLLECTIVE R16, `(.L_x_403) ;  /* 0x0000000010087348 */ /* 0x000fea0003c00000 */
[----:B------:R0:W1:Y:S02]  /*1730*/  SHFL.BFLY P0, R32, R34, R13, R14 ;  /* 0x0c00000d22207389 */ /* 0x000064000000000e */
[----:B01----:R-:W-:Y:S05]  /*1740*/  ENDCOLLECTIVE ;  /* 0x000000000000791b */ /* 0x003fea0003800000 */
.L_x_403:
[----:B------:R-:W-:Y:S01]  /*1750*/  FADD.FTZ R28, R24, R28 ;  /* 0x0000001c181c7221 */ /* 0x000fe20000010000 */
[----:B------:R-:W-:-:S04]  /*1760*/  HFMA2 R13, -RZ, RZ, 0, 5.9604644775390625e-08 ;  /* 0x00000001ff0d7431 */ /* 0x000fc800000001ff */
[----:B------:R-:W-:Y:S02]  /*1770*/  MOV R34, R28 ;  /* 0x0000001c00227202 */ /* 0x000fe40000000f00 */
[----:B------:R-:W-:-:S07]  /*1780*/  MOV R30, R32 ;  /* 0x00000020001e7202 */ /* 0x000fce0000000f00 */
[----:B------:R-:W-:Y:S05]  /*1790*/  WARPSYNC.COLLECTIVE R16, `(.L_x_404) ;  /* 0x0000000010087348 */ /* 0x000fea0003c00000 */
[----:B------:R0:W1:Y:S02]  /*17a0*/  SHFL.BFLY P0, R32, R34, R13, R14 ;  /* 0x0c00000d22207389 */ /* 0x000064000000000e */
[----:B01----:R-:W-:Y:S05]  /*17b0*/  ENDCOLLECTIVE ;  /* 0x000000000000791b */ /* 0x003fea0003800000 */
.L_x_404:
[----:B------:R-:W-:-:S05]  /*17c0*/  FADD.FTZ R30, R26, R30 ;  /* 0x0000001e1a1e7221 */ /* 0x000fca0000010000 */
[----:B------:R-:W-:Y:S02]  /*17d0*/  MOV R34, R30 ;  /* 0x0000001e00227202 */ /* 0x000fe40000000f00 */
[----:B------:R-:W-:-:S07]  /*17e0*/  MOV R10, R32 ;  /* 0x00000020000a7202 */ /* 0x000fce0000000f00 */
[----:B------:R-:W-:Y:S05]  /*17f0*/  WARPSYNC.COLLECTIVE R16, `(.L_x_405) ;  /* 0x0000000010087348 */ /* 0x000fea0003c00000 */
[----:B------:R0:W1:Y:S02]  /*1800*/  SHFL.BFLY P0, R32, R34, R13, R14 ;  /* 0x0c00000d22207389 */ /* 0x000064000000000e */
[----:B01----:R-:W-:Y:S05]  /*1810*/  ENDCOLLECTIVE ;  /* 0x000000000000791b */ /* 0x003fea0003800000 */
.L_x_405:
[----:B------:R-:W-:Y:S01]  /*1820*/  FADD.FTZ R10, R28, R10 ;  /* 0x0000000a1c0a7221 */ /* 0x000fe20000010000 */
[----:B------:R-:W-:Y:S01]  /*1830*/  MOV R11, R32 ;  /* 0x00000020000b7202 */ /* 0x000fe20000000f00 */
[----:B------:R-:W-:Y:S06]  /*1840*/  BRA `(.L_x_406) ;  /* 0xfffffff000247947 */ /* 0x000fec000383ffff */
.L_x_407:
        /* <DEDUP_REMOVED lines=11> */
.L_x_423:


//--------------------- .nv.shared._ZN13group_norm_v218gn_bwd_cuda_kernelI13__nv_bfloat16Li320ELi1ELi32ELi40ELi64ELb0ELb1ELi64ELi40ELi40ELi4ELb1ELi96ELb0ELb0ELNS_15WgradSyncMethodE3ENS_16CompileConditionILi1000EEEEEvPT_S6_S6_PKS5_S8_S8_S8_PKfflPfPj --------------------------
	.section	.nv.shared._ZN13group_norm_v218gn_bwd_cuda_kernelI13__nv_bfloat16Li320ELi1ELi32ELi40ELi64ELb0ELb1ELi64ELi40ELi40ELi4ELb1ELi96ELb0ELb0ELNS_15WgradSyncMethodE3ENS_16CompileConditionILi1000EEEEEvPT_S6_S6_PKS5_S8_S8_S8_PKfflPfPj,"aw",@nobits
	.sectionflags	@""
	.align	16
.nv.shared._ZN13group_norm_v218gn_bwd_cuda_kernelI13__nv_bfloat16Li320ELi1ELi32ELi40ELi64ELb0ELb1ELi64ELi40ELi40ELi4ELb1ELi96ELb0ELb0ELNS_15WgradSyncMethodE3ENS_16CompileConditionILi1000EEEEEvPT_S6_S6_PKS5_S8_S8_S8_PKfflPfPj:
	.zero		11352


//--------------------- .nv.shared.reserved.0     --------------------------
	.section	.nv.shared.reserved.0,"aw",@nobits
	.weak		__nv_reservedSMEM_offset_0_alias
	.size		__nv_reservedSMEM_offset_0_alias, 0, 64
	.other		__nv_reservedSMEM_offset_0_alias,@"STO_CUDA_RESERVED_SHARED STV_DEFAULT"
__nv_reservedSMEM_offset_0_alias:
	.zero		0
	.zero		64


//--------------------- .nv.shared._ZN13group_norm_v218gn_bwd_cuda_kernelI13__nv_bfloat16Li320ELi1ELi32ELi40ELi64ELb0ELb1ELi64ELi40ELi40ELi4ELb1ELi128ELb0ELb0ELNS_15WgradSyncMethodE3ENS_16CompileConditionILi1000EEEEEvPT_S6_S6_PKS5_S8_S8_S8_PKfflPfPj --------------------------
	.section	.nv.shared._ZN13group_norm_v218gn_bwd_cuda_kernelI13__nv_bfloat16Li320ELi1ELi32ELi40ELi64ELb0ELb1ELi64ELi40ELi40ELi4ELb1ELi128ELb0ELb0ELNS_15WgradSyncMethodE3ENS_16CompileConditionILi1000EEEEEvPT_S6_S6_PKS5_S8_S8_S8_PKfflPfPj,"aw",@nobits
	.sectionflags	@""
	.align	16
.nv.shared._ZN13group_norm_v218gn_bwd_cuda_kernelI13__nv_bfloat16Li320ELi1ELi32ELi40ELi64ELb0ELb1ELi64ELi40ELi40ELi4ELb1ELi128ELb0ELb0ELNS_15WgradSyncMethodE3ENS_16CompileConditionILi1000EEEEEvPT_S6_S6_PKS5_S8_S8_S8_PKfflPfPj:
	.zero		11352


//--------------------- .nv.shared._ZN13group_norm_v218gn_bwd_cuda_kernelI13__nv_bfloat16Li320ELi1ELi16ELi80ELi64ELb1ELb1ELi64ELi80ELi80ELi4ELb1ELi112ELb0ELb0ELNS_15WgradSyncMethodE3ENS_16CompileConditionILi1000EEEEEvPT_S6_S6_PKS5_S8_S8_S8_PKfflPfPj --------------------------
	.section	.nv.shared._ZN13group_norm_v218gn_bwd_cuda_kernelI13__nv_bfloat16Li320ELi1ELi16ELi80ELi64ELb1ELb1ELi64ELi80ELi80ELi4ELb1ELi112ELb0ELb0ELNS_15WgradSyncMethodE3ENS_16CompileConditionILi1000EEEEEvPT_S6_S6_PKS5_S8_S8_S8_PKfflPfPj,"aw",@nobits
	.sectionflags	@""
	.align	16
.nv.shared._ZN13group_norm_v218gn_bwd_cuda_kernelI13__nv_bfloat16Li320ELi1ELi16ELi80ELi64ELb1ELb1ELi64ELi80ELi80ELi4ELb1ELi112ELb0ELb0ELNS_15WgradSyncMethodE3ENS_16CompileConditionILi1000EEEEEvPT_S6_S6_PKS5_S8_S8_S8_PKfflPfPj:
	.zero		11352


//--------------------- .nv.shared._ZN13group_norm_v218gn_bwd_cuda_kernelI13__nv_bfloat16Li320ELi1ELi16ELi80ELi64ELb1ELb1ELi64ELi80ELi80ELi4ELb1ELi144ELb0ELb0ELNS_15WgradSyncMethodE3ENS_16CompileConditionILi1000EEEEEvPT_S6_S6_PKS5_S8_S8_S8_PKfflPfPj --------------------------
	.section	.nv.shared._ZN13group_norm_v218gn_bwd_cuda_kernelI13__nv_bfloat16Li320ELi1ELi16ELi80ELi64ELb1ELb1ELi64ELi80ELi80ELi4ELb1ELi144ELb0ELb0ELNS_15WgradSyncMethodE3ENS_16CompileConditionILi1000EEEEEvPT_S6_S6_PKS5_S8_S8_S8_PKfflPfPj,"aw",@nobits
	.sectionflags	@""
	.align	16
.nv.shared._ZN13group_norm_v218gn_bwd_cuda_kernelI13__nv_bfloat16Li320ELi1ELi16ELi80ELi64ELb1ELb1ELi64ELi80ELi80ELi4ELb1ELi144ELb0ELb0ELNS_15WgradSyncMethodE3ENS_16CompileConditionILi1000EEEEEvPT_S6_S6_PKS5_S8_S8_S8_PKfflPfPj:
	.zero		11352


//--------------------- .nv.shared._ZN13group_norm_v214gn_cuda_kernelI13__nv_bfloat16Li320ELi1ELi32ELi40ELi64ELb0ELi64ELi40ELi40ELi4ELb0ELi116ELb0ELb0ENS_16CompileConditionILi1000EEEEEvPT_PKS4_S7_S7_flPfS8_Pj --------------------------
	.section	.nv.shared._ZN13group_norm_v214gn_cuda_kernelI13__nv_bfloat16Li320ELi1ELi32ELi40ELi64ELb0ELi64ELi40ELi40ELi4ELb0ELi116ELb0ELb0ENS_16CompileConditionILi1000EEEEEvPT_PKS4_S7_S7_flPfS8_Pj,"aw",@nobits
	.sectionflags	@""
	.align	16
.nv.shared._ZN13group_norm_v214gn_cuda_kernelI13__nv_bfloat16Li320ELi1ELi32ELi40ELi64ELb0ELi64ELi40ELi40ELi4ELb0ELi116ELb0ELb0ENS_16CompileConditionILi1000EEEEEvPT_PKS4_S7_S7_flPfS8_Pj:
	.zero		1112


//--------------------- .nv.shared._ZN13group_norm_v214gn_cuda_kernelI13__nv_bfloat16Li320ELi1ELi32ELi40ELi64ELb0ELi64ELi40ELi40ELi4ELb0ELi148ELb0ELb0ENS_16CompileConditionILi1000EEEEEvPT_PKS4_S7_S7_flPfS8_Pj --------------------------
	.section	.nv.shared._ZN13group_norm_v214gn_cuda_kernelI13__nv_bfloat16Li320ELi1ELi32ELi40ELi64ELb0ELi64ELi40ELi40ELi4ELb0ELi148ELb0ELb0ENS_16CompileConditionILi1000EEEEEvPT_PKS4_S7_S7_flPfS8_Pj,"aw",@nobits
	.sectionflags	@""
	.align	16
.nv.shared._ZN13group_norm_v214gn_cuda_kernelI13__nv_bfloat16Li320ELi1ELi32ELi40ELi64ELb0ELi64ELi40ELi40ELi4ELb0ELi148ELb0ELb0ENS_16CompileConditionILi1000EEEEEvPT_PKS4_S7_S7_flPfS8_Pj:
	.zero		1112


//--------------------- .nv.shared._ZN13group_norm_v214gn_cuda_kernelI13__nv_bfloat16Li320ELi1ELi16ELi80ELi64ELb1ELi64ELi80ELi80ELi4ELb0ELi116ELb0ELb0ENS_16CompileConditionILi1000EEEEEvPT_PKS4_S7_S7_flPfS8_Pj --------------------------
	.section	.nv.shared._ZN13group_norm_v214gn_cuda_kernelI13__nv_bfloat16Li320ELi1ELi16ELi80ELi64ELb1ELi64ELi80ELi80ELi4ELb0ELi116ELb0ELb0ENS_16CompileConditionILi1000EEEEEvPT_PKS4_S7_S7_flPfS8_Pj,"aw",@nobits
	.sectionflags	@""
	.align	16
.nv.shared._ZN13group_norm_v214gn_cuda_kernelI13__nv_bfloat16Li320ELi1ELi16ELi80ELi64ELb1ELi64ELi80ELi80ELi4ELb0ELi116ELb0ELb0ENS_16CompileConditionILi1000EEEEEvPT_PKS4_S7_S7_flPfS8_Pj:
	.zero		1112


//--------------------- .nv.shared._ZN13group_norm_v214gn_cuda_kernelI13__nv_bfloat16Li320ELi1ELi16ELi80ELi64ELb1ELi64ELi80ELi80ELi4ELb0ELi148ELb0ELb0ENS_16CompileConditionILi1000EEEEEvPT_PKS4_S7_S7_flPfS8_Pj --------------------------
	.section	.nv.shared._ZN13group_norm_v214gn_cuda_kernelI13__nv_bfloat16Li320ELi1ELi16ELi80ELi64ELb1ELi64ELi80ELi80ELi4ELb0ELi148ELb0ELb0ENS_16CompileConditionILi1000EEEEEvPT_PKS4_S7_S7_flPfS8_Pj,"aw",@nobits
	.sectionflags	@""
	.align	16
.nv.shared._ZN13group_norm_v214gn_cuda_kernelI13__nv_bfloat16Li320ELi1ELi16ELi80ELi64ELb1ELi64ELi80ELi80ELi4ELb0ELi148ELb0ELb0ENS_16CompileConditionILi1000EEEEEvPT_PKS4_S7_S7_flPfS8_Pj:
	.zero		1112


//--------------------- .nv.shared._ZN13group_norm_v218gn_bwd_cuda_kernelI6__halfLi320ELi1ELi32ELi40ELi64ELb0ELb1ELi64ELi40ELi40ELi4ELb1ELi96ELb0ELb0ELNS_15WgradSyncMethodE3ENS_16CompileConditionILi1000EEEEEvPT_S6_S6_PKS5_S8_S8_S8_PKfflPfPj --------------------------
	.section	.nv.shared._ZN13group_norm_v218gn_bwd_cuda_kernelI6__halfLi320ELi1ELi32ELi40ELi64ELb0ELb1ELi64ELi40ELi40ELi4ELb1ELi96ELb0ELb0ELNS_15WgradSyncMethodE3ENS_16CompileConditionILi1000EEEEEvPT_S6_S6_PKS5_S8_S8_S8_PKfflPfPj,"aw",@nobits
	.sectionflags	@""
	.align	16
.nv.shared._ZN13group_norm_v218gn_bwd_cuda_kernelI6__halfLi320ELi1ELi32ELi40ELi64ELb0ELb1ELi64ELi40ELi40ELi4ELb1ELi96ELb0ELb0ELNS_15WgradSyncMethodE3ENS_16CompileConditionILi1000EEEEEvPT_S6_S6_PKS5_S8_S8_S8_PKfflPfPj:
	.zero		11352


//--------------------- .nv.shared._ZN13group_norm_v218gn_bwd_cuda_kernelI6__halfLi320ELi1ELi32ELi40ELi64ELb0ELb1ELi64ELi40ELi40ELi4ELb1ELi128ELb0ELb0ELNS_15WgradSyncMethodE3ENS_16CompileConditionILi1000EEEEEvPT_S6_S6_PKS5_S8_S8_S8_PKfflPfPj --------------------------
	.section	.nv.shared._ZN13group_norm_v218gn_bwd_cuda_kernelI6__halfLi320ELi1ELi32ELi40ELi64ELb0ELb1ELi64ELi40ELi40ELi4ELb1ELi128ELb0ELb0ELNS_15WgradSyncMethodE3ENS_16CompileConditionILi1000EEEEEvPT_S6_S6_PKS5_S8_S8_S8_PKfflPfPj,"aw",@nobits
	.sectionflags	@""
	.align	16
.nv.shared._ZN13group_norm_v218gn_bwd_cuda_kernelI6__halfLi320ELi1ELi32ELi40ELi64ELb0ELb1ELi64ELi40ELi40ELi4ELb1ELi128ELb0ELb0ELNS_15WgradSyncMethodE3ENS_16CompileConditionILi1000EEEEEvPT_S6_S6_PKS5_S8_S8_S8_PKfflPfPj:
	.zero		11352


//--------------------- .nv.shared._ZN13group_norm_v218gn_bwd_cuda_kernelI6__halfLi320ELi1ELi16ELi80ELi64ELb1ELb1ELi64ELi80ELi80ELi4ELb1ELi112ELb0ELb0ELNS_15WgradSyncMethodE3ENS_16CompileConditionILi1000EEEEEvPT_S6_S6_PKS5_S8_S8_S8_PKfflPfPj --------------------------
	.section	.nv.shared._ZN13group_norm_v218gn_bwd_cuda_kernelI6__halfLi320ELi1ELi16ELi80ELi64ELb1ELb1ELi64ELi80ELi80ELi4ELb1ELi112ELb0ELb0ELNS_15WgradSyncMethodE3ENS_16CompileConditionILi1000EEEEEvPT_S6_S6_PKS5_S8_S8_S8_PKfflPfPj,"aw",@nobits
	.sectionflags	@""
	.align	16
.nv.shared._ZN13group_norm_v218gn_bwd_cuda_kernelI6__halfLi320ELi1ELi16ELi80ELi64ELb1ELb1ELi64ELi80ELi80ELi4ELb1ELi112ELb0ELb0ELNS_15WgradSyncMethodE3ENS_16CompileConditionILi1000EEEEEvPT_S6_S6_PKS5_S8_S8_S8_PKfflPfPj:
	.zero		11352


//--------------------- .nv.shared._ZN13group_norm_v218gn_bwd_cuda_kernelI6__halfLi320ELi1ELi16ELi80ELi64ELb1ELb1ELi64ELi80ELi80ELi4ELb1ELi144ELb0ELb0ELNS_15WgradSyncMethodE3ENS_16CompileConditionILi1000EEEEEvPT_S6_S6_PKS5_S8_S8_S8_PKfflPfPj --------------------------
	.section	.nv.shared._ZN13group_norm_v218gn_bwd_cuda_kernelI6__halfLi320ELi1ELi16ELi80ELi64ELb1ELb1ELi64ELi80ELi80ELi4ELb1ELi144ELb0ELb0ELNS_15WgradSyncMethodE3ENS_16CompileConditionILi1000EEEEEvPT_S6_S6_PKS5_S8_S8_S8_PKfflPfPj,"aw",@nobits
	.sectionflags	@""
	.align	16
.nv.shared._ZN13group_norm_v218gn_bwd_cuda_kernelI6__halfLi320ELi1ELi16ELi80ELi64ELb1ELb1ELi64ELi80ELi80ELi4ELb1ELi144ELb0ELb0ELNS_15WgradSyncMethodE3ENS_16CompileConditionILi1000EEEEEvPT_S6_S6_PKS5_S8_S8_S8_PKfflPfPj:
	.zero		11352


//--------------------- .nv.shared._ZN13group_norm_v214gn_cuda_kernelI6__halfLi320ELi1ELi32ELi40ELi64ELb0ELi64ELi40ELi40ELi4ELb0ELi116ELb0ELb0ENS_16CompileConditionILi1000EEEEEvPT_PKS4_S7_S7_flPfS8_Pj --------------------------
	.section	.nv.shared._ZN13group_norm_v214gn_cuda_kernelI6__halfLi320ELi1ELi32ELi40ELi64ELb0ELi64ELi40ELi40ELi4ELb0ELi116ELb0ELb0ENS_16CompileConditionILi1000EEEEEvPT_PKS4_S7_S7_flPfS8_Pj,"aw",@nobits
	.sectionflags	@""
	.align	16
.nv.shared._ZN13group_norm_v214gn_cuda_kernelI6__halfLi320ELi1ELi32ELi40ELi64ELb0ELi64ELi40ELi40ELi4ELb0ELi116ELb0ELb0ENS_16CompileConditionILi1000EEEEEvPT_PKS4_S7_S7_flPfS8_Pj:
	.zero		1112


//--------------------- .nv.shared._ZN13group_norm_v214gn_cuda_kernelI6__halfLi320ELi1ELi32ELi40ELi64ELb0ELi64ELi40ELi40ELi4ELb0ELi148ELb0ELb0ENS_16CompileConditionILi1000EEEEEvPT_PKS4_S7_S7_flPfS8_Pj --------------------------
	.section	.nv.shared._ZN13group_norm_v214gn_cuda_kernelI6__halfLi320ELi1ELi32ELi40ELi64ELb0ELi64ELi40ELi40ELi4ELb0ELi148ELb0ELb0ENS_16CompileConditionILi1000EEEEEvPT_PKS4_S7_S7_flPfS8_Pj,"aw",@nobits
	.sectionflags	@""
	.align	16
.nv.shared._ZN13group_norm_v214gn_cuda_kernelI6__halfLi320ELi1ELi32ELi40ELi64ELb0ELi64ELi40ELi40ELi4ELb0ELi148ELb0ELb0ENS_16CompileConditionILi1000EEEEEvPT_PKS4_S7_S7_flPfS8_Pj:
	.zero		1112


//--------------------- .nv.shared._ZN13group_norm_v214gn_cuda_kernelI6__halfLi320ELi1ELi16ELi80ELi64ELb1ELi64ELi80ELi80ELi4ELb0ELi116ELb0ELb0ENS_16CompileConditionILi1000EEEEEvPT_PKS4_S7_S7_flPfS8_Pj --------------------------
	.section	.nv.shared._ZN13group_norm_v214gn_cuda_kernelI6__halfLi320ELi1ELi16ELi80ELi64ELb1ELi64ELi80ELi80ELi4ELb0ELi116ELb0ELb0ENS_16CompileConditionILi1000EEEEEvPT_PKS4_S7_S7_flPfS8_Pj,"aw",@nobits
	.sectionflags	@""
	.align	16
.nv.shared._ZN13group_norm_v214gn_cuda_kernelI6__halfLi320ELi1ELi16ELi80ELi64ELb1ELi64ELi80ELi80ELi4ELb0ELi116ELb0ELb0ENS_16CompileConditionILi1000EEEEEvPT_PKS4_S7_S7_flPfS8_Pj:
	.zero		1112


//--------------------- .nv.shared._ZN13group_norm_v214gn_cuda_kernelI6__halfLi320ELi1ELi16ELi80ELi64ELb1ELi64ELi80ELi80ELi4ELb0ELi148ELb0ELb0ENS_16CompileConditionILi1000EEEEEvPT_PKS4_S7_S7_flPfS8_Pj --------------------------
	.section	.nv.shared._ZN13group_norm_v214gn_cuda_kernelI6__halfLi320ELi1ELi16ELi80ELi64ELb1ELi64ELi80ELi80ELi4ELb0ELi148ELb0ELb0ENS_16CompileConditionILi1000EEEEEvPT_PKS4_S7_S7_flPfS8_Pj,"aw",@nobits
	.sectionflags	@""
	.align	16
.nv.shared._ZN13group_norm_v214gn_cuda_kernelI6__halfLi320ELi1ELi16ELi80ELi64ELb1ELi64ELi80ELi80ELi4ELb0ELi148ELb0ELb0ENS_16CompileConditionILi1000EEEEEvPT_PKS4_S7_S7_flPfS8_Pj:
	.zero		1112


//--------------------- .nv.constant0._ZN13group_norm_v218gn_bwd_cuda_kernelI13__nv_bfloat16Li320ELi1ELi32ELi40ELi64ELb0ELb1ELi64ELi40ELi40ELi4ELb1ELi96ELb0ELb0ELNS_15WgradSyncMethodE3ENS_16CompileConditionILi1000EEEEEvPT_S6_S6_PKS5_S8_S8_S8_PKfflPfPj --------------------------
	.section	.nv.constant0._ZN13group_norm_v218gn_bwd_cuda_kernelI13__nv_bfloat16Li320ELi1ELi32ELi40ELi64ELb0ELb1ELi64ELi40ELi40ELi4ELb1ELi96ELb0ELb0ELNS_15WgradSyncMethodE3ENS_16CompileConditionILi1000EEEEEvPT_S6_S6_PKS5_S8_S8_S8_PKfflPfPj,"a",@progbits
	.sectionflags	@""
	.align	4
.nv.constant0._ZN13group_norm_v218gn_bwd_cuda_kernelI13__nv_bfloat16Li320ELi1ELi32ELi40ELi64ELb0ELb1ELi64ELi40ELi40ELi4ELb1ELi96ELb0ELb0ELNS_15WgradSyncMethodE3ENS_16CompileConditionILi1000EEEEEvPT_S6_S6_PKS5_S8_S8_S8_PKfflPfPj:
	.zero		992


//--------------------- .nv.constant0._ZN13group_norm_v218gn_bwd_cuda_kernelI13__nv_bfloat16Li320ELi1ELi32ELi40ELi64ELb0ELb1ELi64ELi40ELi40ELi4ELb1ELi128ELb0ELb0ELNS_15WgradSyncMethodE3ENS_16CompileConditionILi1000EEEEEvPT_S6_S6_PKS5_S8_S8_S8_PKfflPfPj --------------------------
	.section	.nv.constant0._ZN13group_norm_v218gn_bwd_cuda_kernelI13__nv_bfloat16Li320ELi1ELi32ELi40ELi64ELb0ELb1ELi64ELi40ELi40ELi4ELb1ELi128ELb0ELb0ELNS_15WgradSyncMethodE3ENS_16CompileConditionILi1000EEEEEvPT_S6_S6_PKS5_S8_S8_S8_PKfflPfPj,"a",@progbits
	.sectionflags	@""
	.align	4
.nv.constant0._ZN13group_norm_v218gn_bwd_cuda_kernelI13__nv_bfloat16Li320ELi1ELi32ELi40ELi64ELb0ELb1ELi64ELi40ELi40ELi4ELb1ELi128ELb0ELb0ELNS_15WgradSyncMethodE3ENS_16CompileConditionILi1000EEEEEvPT_S6_S6_PKS5_S8_S8_S8_PKfflPfPj:
	.zero		992


//--------------------- .nv.constant0._ZN13group_norm_v218gn_bwd_cuda_kernelI13__nv_bfloat16Li320ELi1ELi16ELi80ELi64ELb1ELb1ELi64ELi80ELi80ELi4ELb1ELi112ELb0ELb0ELNS_15WgradSyncMethodE3ENS_16CompileConditionILi1000EEEEEvPT_S6_S6_PKS5_S8_S8_S8_PKfflPfPj --------------------------
	.section	.nv.constant0._ZN13group_norm_v218gn_bwd_cuda_kernelI13__nv_bfloat16Li320ELi1ELi16ELi80ELi64ELb1ELb1ELi64ELi80ELi80ELi4ELb1ELi112ELb0ELb0ELNS_15WgradSyncMethodE3ENS_16CompileConditionILi1000EEEEEvPT_S6_S6_PKS5_S8_S8_S8_PKfflPfPj,"a",@progbits
	.sectionflags	@""
	.align	4
.nv.constant0._ZN13group_norm_v218gn_bwd_cuda_kernelI13__nv_bfloat16Li320ELi1ELi16ELi80ELi64ELb1ELb1ELi64ELi80ELi80ELi4ELb1ELi112ELb0ELb0ELNS_15WgradSyncMethodE3ENS_16CompileConditionILi1000EEEEEvPT_S6_S6_PKS5_S8_S8_S8_PKfflPfPj:
	.zero		992


//--------------------- .nv.constant0._ZN13group_norm_v218gn_bwd_cuda_kernelI13__nv_bfloat16Li320ELi1ELi16ELi80ELi64ELb1ELb1ELi64ELi80ELi80ELi4ELb1ELi144ELb0ELb0ELNS_15WgradSyncMethodE3ENS_16CompileConditionILi1000EEEEEvPT_S6_S6_PKS5_S8_S8_S8_PKfflPfPj --------------------------
	.section	.nv.constant0._ZN13group_norm_v218gn_bwd_cuda_kernelI13__nv_bfloat16Li320ELi1ELi16ELi80ELi64ELb1ELb1ELi64ELi80ELi80ELi4ELb1ELi144ELb0ELb0ELNS_15WgradSyncMethodE3ENS_16CompileConditionILi1000EEEEEvPT_S6_S6_PKS5_S8_S8_S8_PKfflPfPj,"a",@progbits
	.sectionflags	@""
	.align	4
.nv.constant0._ZN13group_norm_v218gn_bwd_cuda_kernelI13__nv_bfloat16Li320ELi1ELi16ELi80ELi64ELb1ELb1ELi64ELi80ELi80ELi4ELb1ELi144ELb0ELb0ELNS_15WgradSyncMethodE3ENS_16CompileConditionILi1000EEEEEvPT_S6_S6_PKS5_S8_S8_S8_PKfflPfPj:
	.zero		992


//--------------------- .nv.constant0._ZN13group_norm_v214gn_cuda_kernelI13__nv_bfloat16Li320ELi1ELi32ELi40ELi64ELb0ELi64ELi40ELi40ELi4ELb0ELi116ELb0ELb0ENS_16CompileConditionILi1000EEEEEvPT_PKS4_S7_S7_flPfS8_Pj --------------------------
	.section	.nv.constant0._ZN13group_norm_v214gn_cuda_kernelI13__nv_bfloat16Li320ELi1ELi32ELi40ELi64ELb0ELi64ELi40ELi40ELi4ELb0ELi116ELb0ELb0ENS_16CompileConditionILi1000EEEEEvPT_PKS4_S7_S7_flPfS8_Pj,"a",@progbits
	.sectionflags	@""
	.align	4
.nv.constant0._ZN13group_norm_v214gn_cuda_kernelI13__nv_bfloat16Li320ELi1ELi32ELi40ELi64ELb0ELi64ELi40ELi40ELi4ELb0ELi116ELb0ELb0ENS_16CompileConditionILi1000EEEEEvPT_PKS4_S7_S7_flPfS8_Pj:
	.zero		968


//--------------------- .nv.constant0._ZN13group_norm_v214gn_cuda_kernelI13__nv_bfloat16Li320ELi1ELi32ELi40ELi64ELb0ELi64ELi40ELi40ELi4ELb0ELi148ELb0ELb0ENS_16CompileConditionILi1000EEEEEvPT_PKS4_S7_S7_flPfS8_Pj --------------------------
	.section	.nv.constant0._ZN13group_norm_v214gn_cuda_kernelI13__nv_bfloat16Li320ELi1ELi32ELi40ELi64ELb0ELi64ELi40ELi40ELi4ELb0ELi148ELb0ELb0ENS_16CompileConditionILi1000EEEEEvPT_PKS4_S7_S7_flPfS8_Pj,"a",@progbits
	.sectionflags	@""
	.align	4
.nv.constant0._ZN13group_norm_v214gn_cuda_kernelI13__nv_bfloat16Li320ELi1ELi32ELi40ELi64ELb0ELi64ELi40ELi40ELi4ELb0ELi148ELb0ELb0ENS_16CompileConditionILi1000EEEEEvPT_PKS4_S7_S7_flPfS8_Pj:
	.zero		968


//--------------------- .nv.constant0._ZN13group_norm_v214gn_cuda_kernelI13__nv_bfloat16Li320ELi1ELi16ELi80ELi64ELb1ELi64ELi80ELi80ELi4ELb0ELi116ELb0ELb0ENS_16CompileConditionILi1000EEEEEvPT_PKS4_S7_S7_flPfS8_Pj --------------------------
	.section	.nv.constant0._ZN13group_norm_v214gn_cuda_kernelI13__nv_bfloat16Li320ELi1ELi16ELi80ELi64ELb1ELi64ELi80ELi80ELi4ELb0ELi116ELb0ELb0ENS_16CompileConditionILi1000EEEEEvPT_PKS4_S7_S7_flPfS8_Pj,"a",@progbits
	.sectionflags	@""
	.align	4
.nv.constant0._ZN13group_norm_v214gn_cuda_kernelI13__nv_bfloat16Li320ELi1ELi16ELi80ELi64ELb1ELi64ELi80ELi80ELi4ELb0ELi116ELb0ELb0ENS_16CompileConditionILi1000EEEEEvPT_PKS4_S7_S7_flPfS8_Pj:
	.zero		968


//--------------------- .nv.constant0._ZN13group_norm_v214gn_cuda_kernelI13__nv_bfloat16Li320ELi1ELi16ELi80ELi64ELb1ELi64ELi80ELi80ELi4ELb0ELi148ELb0ELb0ENS_16CompileConditionILi1000EEEEEvPT_PKS4_S7_S7_flPfS8_Pj --------------------------
	.section	.nv.constant0._ZN13group_norm_v214gn_cuda_kernelI13__nv_bfloat16Li320ELi1ELi16ELi80ELi64ELb1ELi64ELi80ELi80ELi4ELb0ELi148ELb0ELb0ENS_16CompileConditionILi1000EEEEEvPT_PKS4_S7_S7_flPfS8_Pj,"a",@progbits
	.sectionflags	@""
	.align	4
.nv.constant0._ZN13group_norm_v214gn_cuda_kernelI13__nv_bfloat16Li320ELi1ELi16ELi80ELi64ELb1ELi64ELi80ELi80ELi4ELb0ELi148ELb0ELb0ENS_16CompileConditionILi1000EEEEEvPT_PKS4_S7_S7_flPfS8_Pj:
	.zero		968


//--------------------- .nv.constant0._ZN13group_norm_v218gn_bwd_cuda_kernelI6__halfLi320ELi1ELi32ELi40ELi64ELb0ELb1ELi64ELi40ELi40ELi4ELb1ELi96ELb0ELb0ELNS_15WgradSyncMethodE3ENS_16CompileConditionILi1000EEEEEvPT_S6_S6_PKS5_S8_S8_S8_PKfflPfPj --------------------------
	.section	.nv.constant0._ZN13group_norm_v218gn_bwd_cuda_kernelI6__halfLi320ELi1ELi32ELi40ELi64ELb0ELb1ELi64ELi40ELi40ELi4ELb1ELi96ELb0ELb0ELNS_15WgradSyncMethodE3ENS_16CompileConditionILi1000EEEEEvPT_S6_S6_PKS5_S8_S8_S8_PKfflPfPj,"a",@progbits
	.sectionflags	@""
	.align	4
.nv.constant0._ZN13group_norm_v218gn_bwd_cuda_kernelI6__halfLi320ELi1ELi32ELi40ELi64ELb0ELb1ELi64ELi40ELi40ELi4ELb1ELi96ELb0ELb0ELNS_15WgradSyncMethodE3ENS_16CompileConditionILi1000EEEEEvPT_S6_S6_PKS5_S8_S8_S8_PKfflPfPj:
	.zero		992


//--------------------- .nv.constant0._ZN13group_norm_v218gn_bwd_cuda_kernelI6__halfLi320ELi1ELi32ELi40ELi64ELb0ELb1ELi64ELi40ELi40ELi4ELb1ELi128ELb0ELb0ELNS_15WgradSyncMethodE3ENS_16CompileConditionILi1000EEEEEvPT_S6_S6_PKS5_S8_S8_S8_PKfflPfPj --------------------------
	.section	.nv.constant0._ZN13group_norm_v218gn_bwd_cuda_kernelI6__halfLi320ELi1ELi32ELi40ELi64ELb0ELb1ELi64ELi40ELi40ELi4ELb1ELi128ELb0ELb0ELNS_15WgradSyncMethodE3ENS_16CompileConditionILi1000EEEEEvPT_S6_S6_PKS5_S8_S8_S8_PKfflPfPj,"a",@progbits
	.sectionflags	@""
	.align	4
.nv.constant0._ZN13group_norm_v218gn_bwd_cuda_kernelI6__halfLi320ELi1ELi32ELi40ELi64ELb0ELb1ELi64ELi40ELi40ELi4ELb1ELi128ELb0ELb0ELNS_15WgradSyncMethodE3ENS_16CompileConditionILi1000EEEEEvPT_S6_S6_PKS5_S8_S8_S8_PKfflPfPj:
	.zero		992


//--------------------- .nv.constant0._ZN13group_norm_v218gn_bwd_cuda_kernelI6__halfLi320ELi1ELi16ELi80ELi64ELb1ELb1ELi64ELi80ELi80ELi4ELb1ELi112ELb0ELb0ELNS_15WgradSyncMethodE3ENS_16CompileConditionILi1000EEEEEvPT_S6_S6_PKS5_S8_S8_S8_PKfflPfPj --------------------------
	.section	.nv.constant0._ZN13group_norm_v218gn_bwd_cuda_kernelI6__halfLi320ELi1ELi16ELi80ELi64ELb1ELb1ELi64ELi80ELi80ELi4ELb1ELi112ELb0ELb0ELNS_15WgradSyncMethodE3ENS_16CompileConditionILi1000EEEEEvPT_S6_S6_PKS5_S8_S8_S8_PKfflPfPj,"a",@progbits
	.sectionflags	@""
	.align	4
.nv.constant0._ZN13group_norm_v218gn_bwd_cuda_kernelI6__halfLi320ELi1ELi16ELi80ELi64ELb1ELb1ELi64ELi80ELi80ELi4ELb1ELi112ELb0ELb0ELNS_15WgradSyncMethodE3ENS_16CompileConditionILi1000EEEEEvPT_S6_S6_PKS5_S8_S8_S8_PKfflPfPj:
	.zero		992


//--------------------- .nv.constant0._ZN13group_norm_v218gn_bwd_cuda_kernelI6__halfLi320ELi1ELi16ELi80ELi64ELb1ELb1ELi64ELi80ELi80ELi4ELb1ELi144ELb0ELb0ELNS_15WgradSyncMethodE3ENS_16CompileConditionILi1000EEEEEvPT_S6_S6_PKS5_S8_S8_S8_PKfflPfPj --------------------------
	.section	.nv.constant0._ZN13group_norm_v218gn_bwd_cuda_kernelI6__halfLi320ELi1ELi16ELi80ELi64ELb1ELb1ELi64ELi80ELi80ELi4ELb1ELi144ELb0ELb0ELNS_15WgradSyncMethodE3ENS_16CompileConditionILi1000EEEEEvPT_S6_S6_PKS5_S8_S8_S8_PKfflPfPj,"a",@progbits
	.sectionflags	@""
	.align	4
.nv.constant0._ZN13group_norm_v218gn_bwd_cuda_kernelI6__halfLi320ELi1ELi16ELi80ELi64ELb1ELb1ELi64ELi80ELi80ELi4ELb1ELi144ELb0ELb0ELNS_15WgradSyncMethodE3ENS_16CompileConditionILi1000EEEEEvPT_S6_S6_PKS5_S8_S8_S8_PKfflPfPj:
	.zero		992


//--------------------- .nv.constant0._ZN13group_norm_v214gn_cuda_kernelI6__halfLi320ELi1ELi32ELi40ELi64ELb0ELi64ELi40ELi40ELi4ELb0ELi116ELb0ELb0ENS_16CompileConditionILi1000EEEEEvPT_PKS4_S7_S7_flPfS8_Pj --------------------------
	.section	.nv.constant0._ZN13group_norm_v214gn_cuda_kernelI6__halfLi320ELi1ELi32ELi40ELi64ELb0ELi64ELi40ELi40ELi4ELb0ELi116ELb0ELb0ENS_16CompileConditionILi1000EEEEEvPT_PKS4_S7_S7_flPfS8_Pj,"a",@progbits
	.sectionflags	@""
	.align	4
.nv.constant0._ZN13group_norm_v214gn_cuda_kernelI6__halfLi320ELi1ELi32ELi40ELi64ELb0ELi64ELi40ELi40ELi4ELb0ELi116ELb0ELb0ENS_16CompileConditionILi1000EEEEEvPT_PKS4_S7_S7_flPfS8_Pj:
	.zero		968


//--------------------- .nv.constant0._ZN13group_norm_v214gn_cuda_kernelI6__halfLi320ELi1ELi32ELi40ELi64ELb0ELi64ELi40ELi40ELi4ELb0ELi148ELb0ELb0ENS_16CompileConditionILi1000EEEEEvPT_PKS4_S7_S7_flPfS8_Pj --------------------------
	.section	.nv.constant0._ZN13group_norm_v214gn_cuda_kernelI6__halfLi320ELi1ELi32ELi40ELi64ELb0ELi64ELi40ELi40ELi4ELb0ELi148ELb0ELb0ENS_16CompileConditionILi1000EEEEEvPT_PKS4_S7_S7_flPfS8_Pj,"a",@progbits
	.sectionflags	@""
	.align	4
.nv.constant0._ZN13group_norm_v214gn_cuda_kernelI6__halfLi320ELi1ELi32ELi40ELi64ELb0ELi64ELi40ELi40ELi4ELb0ELi148ELb0ELb0ENS_16CompileConditionILi1000EEEEEvPT_PKS4_S7_S7_flPfS8_Pj:
	.zero		968


//--------------------- .nv.constant0._ZN13group_norm_v214gn_cuda_kernelI6__halfLi320ELi1ELi16ELi80ELi64ELb1ELi64ELi80ELi80ELi4ELb0ELi116ELb0ELb0ENS_16CompileConditionILi1000EEEEEvPT_PKS4_S7_S7_flPfS8_Pj --------------------------
	.section	.nv.constant0._ZN13group_norm_v214gn_cuda_kernelI6__halfLi320ELi1ELi16ELi80ELi64ELb1ELi64ELi80ELi80ELi4ELb0ELi116ELb0ELb0ENS_16CompileConditionILi1000EEEEEvPT_PKS4_S7_S7_flPfS8_Pj,"a",@progbits
	.sectionflags	@""
	.align	4
.nv.constant0._ZN13group_norm_v214gn_cuda_kernelI6__halfLi320ELi1ELi16ELi80ELi64ELb1ELi64ELi80ELi80ELi4ELb0ELi116ELb0ELb0ENS_16CompileConditionILi1000EEEEEvPT_PKS4_S7_S7_flPfS8_Pj:
	.zero		968


//--------------------- .nv.constant0._ZN13group_norm_v214gn_cuda_kernelI6__halfLi320ELi1ELi16ELi80ELi64ELb1ELi64ELi80ELi80ELi4ELb0ELi148ELb0ELb0ENS_16CompileConditionILi1000EEEEEvPT_PKS4_S7_S7_flPfS8_Pj --------------------------
	.section	.nv.constant0._ZN13group_norm_v214gn_cuda_kernelI6__halfLi320ELi1ELi16ELi80ELi64ELb1ELi64ELi80ELi80ELi4ELb0ELi148ELb0ELb0ENS_16CompileConditionILi1000EEEEEvPT_PKS4_S7_S7_flPfS8_Pj,"a",@progbits
	.sectionflags	@""
	.align	4
.nv.constant0._ZN13group_norm_v214gn_cuda_kernelI6__halfLi320ELi1ELi16ELi80ELi64ELb1ELi64ELi80ELi80ELi4ELb0ELi148ELb0ELb0ENS_16CompileConditionILi1000EEEEEvPT_PKS4_S7_S7_flPfS8_Pj:
	.zero		968


//--------------------- SYMBOLS --------------------------

	.type		.nv.reservedSmem.offset0,@object
	.size		.nv.reservedSmem.offset0,0x4
	.type		.nv.reservedSmem.cap,@object
	.size		.nv.reservedSmem.cap,0x4
